	.target	sm_100a

	.elftype	@"ET_EXEC"


//--------------------- .note.nv.tkinfo           --------------------------
	.section	.note.nv.tkinfo,"",@"SHT_NOTE"
	.sectionflags	@"SHF_NOTE_NV_TKINFO"
	.tkinfo
        /*0018*/ 	.word	0x00000002
        /*0030*/ 	.string	""
        /*0030*/ 	.string	"ptxas"
        /*0030*/ 	.string	"Cuda compilation tools, release 13.0, V13.0.88"
        /*0030*/ 	.string	"Build cuda_13.0.r13.0/compiler.36424714_0"
        /*0030*/ 	.string	"-arch sm_100a -m 64 "



//--------------------- .note.nv.cuinfo           --------------------------
	.section	.note.nv.cuinfo,"",@"SHT_NOTE"
	.sectionflags	@"SHF_NOTE_NV_CUINFO"
        /*0018*/ 	.short	0x0002
        /*001a*/ 	.short	0x0064
        /*001c*/ 	.short	0x0082
	.zero		2


//--------------------- .nv.info                  --------------------------
	.section	.nv.info,"",@"SHT_CUDA_INFO"
	.align	4


	//----- nvinfo : EIATTR_REGCOUNT
	.align		4
        /*0000*/ 	.byte	0x04, 0x2f
        /*0002*/ 	.short	(.L_19 - .L_18)
	.align		4
.L_18:
        /*0004*/ 	.word	index@(_ZN7cutlass13device_kernelINS_4gemm6kernel13GemmUniversalIN4cute5tupleIJiiiiEEENS1_10collective13CollectiveMmaINS1_46MainloopSm100TmaUmmaWarpSpecializedBlockScaledILi3ELi2ELi1ENS5_IJNS4_1CILi4EEENSA_ILi2EEENSA_ILi1EEEEEEEENS5_IJNSA_ILi128EEENSA_ILi256EEESH_EEENS5_IJNS_12float_e2m1_tENS_13float_ue8m0_tEEEENS5_IJNS5_IJlSD_lEEENS4_6LayoutINS5_IJNS5_IJNS5_IJNSA_ILi32EEESB_EEEiEEESQ_NS5_IJSD_iEEEEEENS5_IJNS5_IJNS5_IJNSA_ILi16EEESB_EEEiEEENS5_IJNS5_IJNSA_ILi0EEESD_EEENSA_ILi512EEEEEENS5_IJSW_iEEEEEEEEEEESL_S13_NS4_8TiledMMAINS4_8MMA_AtomIJNS4_17SM100_MMA_MXF4_SSISJ_SJ_fSK_Li128ELi256ELi32ELNS4_4UMMA5MajorE0ELS18_0ELNS17_7ScaleInE0ELS19_0EEEEEENSN_INS5_IJSD_SD_SD_EEENS5_IJSW_SW_SW_EEEEENS5_IJNS4_10UnderscoreES1F_S1F_EEEEENS5_IJNS4_23SM90_TMA_LOAD_MULTICASTES1I_EEENS5_IJNS4_14ComposedLayoutINS4_7SwizzleILi3ELi4ELi3EEENS4_18smem_ptr_flag_bitsILi4EEENSN_INS5_IJNSA_ILi8EEESH_EEENS5_IJSH_SD_EEEEEEENSN_INS5_IJNS5_IJNS5_IJSP_SD_EEENS5_IJSO_SC_EEEEEESD_NS5_IJSC_SC_EEEEEENS5_IJNS5_IJNS5_IJSU_SY_EEESX_EEESW_NS5_IJSC_SY_EEEEEEEEEEEvNS4_8identityES1J_NS5_IJS1T_NSN_INS5_IJNS5_IJNS5_IJSP_SC_EEES1V_EEESD_S1X_EEENS5_IJS20_SW_NS5_IJSC_NSA_ILi1024EEEEEEEEEEEEEEvS25_EENS_8epilogue10collective18CollectiveEpilogueINS2F_23Sm100TmaWarpSpecializedILi4ELi2ELi32ELb1ELb0EEEJNS5_IJNSA_ILi64EEESH_SH_EEENS5_IJNSN_IS2K_SD_EENSN_IS1V_NS5_IJSD_SG_EEEEEEEENS_10bfloat16_tESM_S2Q_SM_NS2F_6fusion15FusionCallbacksIS2J_NS2R_17LinearCombinationIS2Q_fS2Q_fLNS_15FloatRoundStyleE2EEES2L_S2P_JEEENS4_5SM1004TMEM4LOAD26SM100_TMEM_LOAD_32dp32b32xENS4_13SM90_TMA_LOADENS1K_INS1L_ILi2ELi4ELi3EEENS1N_ILi16EEENSN_INS5_IJS1P_SO_EEENS5_IJSO_SD_EEEEEEENS4_39AutoVectorizingCopyWithAssumedAlignmentILi128EEENS4_14SM90_TMA_STOREES37_S39_S39_EEEvvEEEEvNT_6ParamsE)
        /*0008*/ 	.word	0x000000de


	//----- nvinfo : EIATTR_FRAME_SIZE
	.align		4
.L_19:
        /*000c*/ 	.byte	0x04, 0x11
        /*000e*/ 	.short	(.L_21 - .L_20)
	.align		4
.L_20:
        /*0010*/ 	.word	index@($__internal_2_$__cuda_sm10x_tcgen05_guardrail_trap_unallocated_columns_being_dealloced)
        /*0014*/ 	.word	0x00000000


	//----- nvinfo : EIATTR_FRAME_SIZE
	.align		4
.L_21:
        /*0018*/ 	.byte	0x04, 0x11
        /*001a*/ 	.short	(.L_23 - .L_22)
	.align		4
.L_22:
        /*001c*/ 	.word	index@($__internal_1_$__cuda_sm10x_tcgen05_guardrail_trap_phase_invalid_during_alloc)
        /*0020*/ 	.word	0x00000000


	//----- nvinfo : EIATTR_FRAME_SIZE
	.align		4
.L_23:
        /*0024*/ 	.byte	0x04, 0x11
        /*0026*/ 	.short	(.L_25 - .L_24)
	.align		4
.L_24:
        /*0028*/ 	.word	index@($__internal_0_$__cuda_sm10x_tcgen05_guardrail_trap_col_being_dealloced_not_returned_by_alloc)
        /*002c*/ 	.word	0x00000000


	//----- nvinfo : EIATTR_FRAME_SIZE
	.align		4
.L_25:
        /*0030*/ 	.byte	0x04, 0x11
        /*0032*/ 	.short	(.L_27 - .L_26)
	.align		4
.L_26:
        /*0034*/ 	.word	index@(_ZN7cutlass13device_kernelINS_4gemm6kernel13GemmUniversalIN4cute5tupleIJiiiiEEENS1_10collective13CollectiveMmaINS1_46MainloopSm100TmaUmmaWarpSpecializedBlockScaledILi3ELi2ELi1ENS5_IJNS4_1CILi4EEENSA_ILi2EEENSA_ILi1EEEEEEEENS5_IJNSA_ILi128EEENSA_ILi256EEESH_EEENS5_IJNS_12float_e2m1_tENS_13float_ue8m0_tEEEENS5_IJNS5_IJlSD_lEEENS4_6LayoutINS5_IJNS5_IJNS5_IJNSA_ILi32EEESB_EEEiEEESQ_NS5_IJSD_iEEEEEENS5_IJNS5_IJNS5_IJNSA_ILi16EEESB_EEEiEEENS5_IJNS5_IJNSA_ILi0EEESD_EEENSA_ILi512EEEEEENS5_IJSW_iEEEEEEEEEEESL_S13_NS4_8TiledMMAINS4_8MMA_AtomIJNS4_17SM100_MMA_MXF4_SSISJ_SJ_fSK_Li128ELi256ELi32ELNS4_4UMMA5MajorE0ELS18_0ELNS17_7ScaleInE0ELS19_0EEEEEENSN_INS5_IJSD_SD_SD_EEENS5_IJSW_SW_SW_EEEEENS5_IJNS4_10UnderscoreES1F_S1F_EEEEENS5_IJNS4_23SM90_TMA_LOAD_MULTICASTES1I_EEENS5_IJNS4_14ComposedLayoutINS4_7SwizzleILi3ELi4ELi3EEENS4_18smem_ptr_flag_bitsILi4EEENSN_INS5_IJNSA_ILi8EEESH_EEENS5_IJSH_SD_EEEEEEENSN_INS5_IJNS5_IJNS5_IJSP_SD_EEENS5_IJSO_SC_EEEEEESD_NS5_IJSC_SC_EEEEEENS5_IJNS5_IJNS5_IJSU_SY_EEESX_EEESW_NS5_IJSC_SY_EEEEEEEEEEEvNS4_8identityES1J_NS5_IJS1T_NSN_INS5_IJNS5_IJNS5_IJSP_SC_EEES1V_EEESD_S1X_EEENS5_IJS20_SW_NS5_IJSC_NSA_ILi1024EEEEEEEEEEEEEEvS25_EENS_8epilogue10collective18CollectiveEpilogueINS2F_23Sm100TmaWarpSpecializedILi4ELi2ELi32ELb1ELb0EEEJNS5_IJNSA_ILi64EEESH_SH_EEENS5_IJNSN_IS2K_SD_EENSN_IS1V_NS5_IJSD_SG_EEEEEEEENS_10bfloat16_tESM_S2Q_SM_NS2F_6fusion15FusionCallbacksIS2J_NS2R_17LinearCombinationIS2Q_fS2Q_fLNS_15FloatRoundStyleE2EEES2L_S2P_JEEENS4_5SM1004TMEM4LOAD26SM100_TMEM_LOAD_32dp32b32xENS4_13SM90_TMA_LOADENS1K_INS1L_ILi2ELi4ELi3EEENS1N_ILi16EEENSN_INS5_IJS1P_SO_EEENS5_IJSO_SD_EEEEEEENS4_39AutoVectorizingCopyWithAssumedAlignmentILi128EEENS4_14SM90_TMA_STOREES37_S39_S39_EEEvvEEEEvNT_6ParamsE)
        /*0038*/ 	.word	0x00000000


	//----- nvinfo : EIATTR_MIN_STACK_SIZE
	.align		4
.L_27:
        /*003c*/ 	.byte	0x04, 0x12
        /*003e*/ 	.short	(.L_29 - .L_28)
	.align		4
.L_28:
        /*0040*/ 	.word	index@(_ZN7cutlass13device_kernelINS_4gemm6kernel13GemmUniversalIN4cute5tupleIJiiiiEEENS1_10collective13CollectiveMmaINS1_46MainloopSm100TmaUmmaWarpSpecializedBlockScaledILi3ELi2ELi1ENS5_IJNS4_1CILi4EEENSA_ILi2EEENSA_ILi1EEEEEEEENS5_IJNSA_ILi128EEENSA_ILi256EEESH_EEENS5_IJNS_12float_e2m1_tENS_13float_ue8m0_tEEEENS5_IJNS5_IJlSD_lEEENS4_6LayoutINS5_IJNS5_IJNS5_IJNSA_ILi32EEESB_EEEiEEESQ_NS5_IJSD_iEEEEEENS5_IJNS5_IJNS5_IJNSA_ILi16EEESB_EEEiEEENS5_IJNS5_IJNSA_ILi0EEESD_EEENSA_ILi512EEEEEENS5_IJSW_iEEEEEEEEEEESL_S13_NS4_8TiledMMAINS4_8MMA_AtomIJNS4_17SM100_MMA_MXF4_SSISJ_SJ_fSK_Li128ELi256ELi32ELNS4_4UMMA5MajorE0ELS18_0ELNS17_7ScaleInE0ELS19_0EEEEEENSN_INS5_IJSD_SD_SD_EEENS5_IJSW_SW_SW_EEEEENS5_IJNS4_10UnderscoreES1F_S1F_EEEEENS5_IJNS4_23SM90_TMA_LOAD_MULTICASTES1I_EEENS5_IJNS4_14ComposedLayoutINS4_7SwizzleILi3ELi4ELi3EEENS4_18smem_ptr_flag_bitsILi4EEENSN_INS5_IJNSA_ILi8EEESH_EEENS5_IJSH_SD_EEEEEEENSN_INS5_IJNS5_IJNS5_IJSP_SD_EEENS5_IJSO_SC_EEEEEESD_NS5_IJSC_SC_EEEEEENS5_IJNS5_IJNS5_IJSU_SY_EEESX_EEESW_NS5_IJSC_SY_EEEEEEEEEEEvNS4_8identityES1J_NS5_IJS1T_NSN_INS5_IJNS5_IJNS5_IJSP_SC_EEES1V_EEESD_S1X_EEENS5_IJS20_SW_NS5_IJSC_NSA_ILi1024EEEEEEEEEEEEEEvS25_EENS_8epilogue10collective18CollectiveEpilogueINS2F_23Sm100TmaWarpSpecializedILi4ELi2ELi32ELb1ELb0EEEJNS5_IJNSA_ILi64EEESH_SH_EEENS5_IJNSN_IS2K_SD_EENSN_IS1V_NS5_IJSD_SG_EEEEEEEENS_10bfloat16_tESM_S2Q_SM_NS2F_6fusion15FusionCallbacksIS2J_NS2R_17LinearCombinationIS2Q_fS2Q_fLNS_15FloatRoundStyleE2EEES2L_S2P_JEEENS4_5SM1004TMEM4LOAD26SM100_TMEM_LOAD_32dp32b32xENS4_13SM90_TMA_LOADENS1K_INS1L_ILi2ELi4ELi3EEENS1N_ILi16EEENSN_INS5_IJS1P_SO_EEENS5_IJSO_SD_EEEEEEENS4_39AutoVectorizingCopyWithAssumedAlignmentILi128EEENS4_14SM90_TMA_STOREES37_S39_S39_EEEvvEEEEvNT_6ParamsE)
        /*0044*/ 	.word	0x00000000
.L_29:


//--------------------- .nv.compat                --------------------------
	.section	.nv.compat,"",@"SHT_CUDA_COMPAT_INFO"
	.align	4
        /*0000*/ 	.byte	0x02, 0x09, 0x01, 0x00, 0x02, 0x02, 0x02, 0x00, 0x02, 0x05, 0x05, 0x00, 0x03, 0x07, 0x01, 0x01
        /*0010*/ 	.byte	0x02, 0x03, 0x01, 0x00, 0x02, 0x06, 0x01, 0x00, 0x04, 0x0b, 0x08, 0x00, 0x09, 0x00, 0x00, 0x00
        /*0020*/ 	.byte	0x00, 0x00, 0x00, 0x00


//--------------------- .nv.info._ZN7cutlass13device_kernelINS_4gemm6kernel13GemmUniversalIN4cute5tupleIJiiiiEEENS1_10collective13CollectiveMmaINS1_46MainloopSm100TmaUmmaWarpSpecializedBlockScaledILi3ELi2ELi1ENS5_IJNS4_1CILi4EEENSA_ILi2EEENSA_ILi1EEEEEEEENS5_IJNSA_ILi128EEENSA_ILi256EEESH_EEENS5_IJNS_12float_e2m1_tENS_13float_ue8m0_tEEEENS5_IJNS5_IJlSD_lEEENS4_6LayoutINS5_IJNS5_IJNS5_IJNSA_ILi32EEESB_EEEiEEESQ_NS5_IJSD_iEEEEEENS5_IJNS5_IJNS5_IJNSA_ILi16EEESB_EEEiEEENS5_IJNS5_IJNSA_ILi0EEESD_EEENSA_ILi512EEEEEENS5_IJSW_iEEEEEEEEEEESL_S13_NS4_8TiledMMAINS4_8MMA_AtomIJNS4_17SM100_MMA_MXF4_SSISJ_SJ_fSK_Li128ELi256ELi32ELNS4_4UMMA5MajorE0ELS18_0ELNS17_7ScaleInE0ELS19_0EEEEEENSN_INS5_IJSD_SD_SD_EEENS5_IJSW_SW_SW_EEEEENS5_IJNS4_10UnderscoreES1F_S1F_EEEEENS5_IJNS4_23SM90_TMA_LOAD_MULTICASTES1I_EEENS5_IJNS4_14ComposedLayoutINS4_7SwizzleILi3ELi4ELi3EEENS4_18smem_ptr_flag_bitsILi4EEENSN_INS5_IJNSA_ILi8EEESH_EEENS5_IJSH_SD_EEEEEEENSN_INS5_IJNS5_IJNS5_IJSP_SD_EEENS5_IJSO_SC_EEEEEESD_NS5_IJSC_SC_EEEEEENS5_IJNS5_IJNS5_IJSU_SY_EEESX_EEESW_NS5_IJSC_SY_EEEEEEEEEEEvNS4_8identityES1J_NS5_IJS1T_NSN_INS5_IJNS5_IJNS5_IJSP_SC_EEES1V_EEESD_S1X_EEENS5_IJS20_SW_NS5_IJSC_NSA_ILi1024EEEEEEEEEEEEEEvS25_EENS_8epilogue10collective18CollectiveEpilogueINS2F_23Sm100TmaWarpSpecializedILi4ELi2ELi32ELb1ELb0EEEJNS5_IJNSA_ILi64EEESH_SH_EEENS5_IJNSN_IS2K_SD_EENSN_IS1V_NS5_IJSD_SG_EEEEEEEENS_10bfloat16_tESM_S2Q_SM_NS2F_6fusion15FusionCallbacksIS2J_NS2R_17LinearCombinationIS2Q_fS2Q_fLNS_15FloatRoundStyleE2EEES2L_S2P_JEEENS4_5SM1004TMEM4LOAD26SM100_TMEM_LOAD_32dp32b32xENS4_13SM90_TMA_LOADENS1K_INS1L_ILi2ELi4ELi3EEENS1N_ILi16EEENSN_INS5_IJS1P_SO_EEENS5_IJSO_SD_EEEEEEENS4_39AutoVectorizingCopyWithAssumedAlignmentILi128EEENS4_14SM90_TMA_STOREES37_S39_S39_EEEvvEEEEvNT_6ParamsE --------------------------
	.section	.nv.info._ZN7cutlass13device_kernelINS_4gemm6kernel13GemmUniversalIN4cute5tupleIJiiiiEEENS1_10collective13CollectiveMmaINS1_46MainloopSm100TmaUmmaWarpSpecializedBlockScaledILi3ELi2ELi1ENS5_IJNS4_1CILi4EEENSA_ILi2EEENSA_ILi1EEEEEEEENS5_IJNSA_ILi128EEENSA_ILi256EEESH_EEENS5_IJNS_12float_e2m1_tENS_13float_ue8m0_tEEEENS5_IJNS5_IJlSD_lEEENS4_6LayoutINS5_IJNS5_IJNS5_IJNSA_ILi32EEESB_EEEiEEESQ_NS5_IJSD_iEEEEEENS5_IJNS5_IJNS5_IJNSA_ILi16EEESB_EEEiEEENS5_IJNS5_IJNSA_ILi0EEESD_EEENSA_ILi512EEEEEENS5_IJSW_iEEEEEEEEEEESL_S13_NS4_8TiledMMAINS4_8MMA_AtomIJNS4_17SM100_MMA_MXF4_SSISJ_SJ_fSK_Li128ELi256ELi32ELNS4_4UMMA5MajorE0ELS18_0ELNS17_7ScaleInE0ELS19_0EEEEEENSN_INS5_IJSD_SD_SD_EEENS5_IJSW_SW_SW_EEEEENS5_IJNS4_10UnderscoreES1F_S1F_EEEEENS5_IJNS4_23SM90_TMA_LOAD_MULTICASTES1I_EEENS5_IJNS4_14ComposedLayoutINS4_7SwizzleILi3ELi4ELi3EEENS4_18smem_ptr_flag_bitsILi4EEENSN_INS5_IJNSA_ILi8EEESH_EEENS5_IJSH_SD_EEEEEEENSN_INS5_IJNS5_IJNS5_IJSP_SD_EEENS5_IJSO_SC_EEEEEESD_NS5_IJSC_SC_EEEEEENS5_IJNS5_IJNS5_IJSU_SY_EEESX_EEESW_NS5_IJSC_SY_EEEEEEEEEEEvNS4_8identityES1J_NS5_IJS1T_NSN_INS5_IJNS5_IJNS5_IJSP_SC_EEES1V_EEESD_S1X_EEENS5_IJS20_SW_NS5_IJSC_NSA_ILi1024EEEEEEEEEEEEEEvS25_EENS_8epilogue10collective18CollectiveEpilogueINS2F_23Sm100TmaWarpSpecializedILi4ELi2ELi32ELb1ELb0EEEJNS5_IJNSA_ILi64EEESH_SH_EEENS5_IJNSN_IS2K_SD_EENSN_IS1V_NS5_IJSD_SG_EEEEEEEENS_10bfloat16_tESM_S2Q_SM_NS2F_6fusion15FusionCallbacksIS2J_NS2R_17LinearCombinationIS2Q_fS2Q_fLNS_15FloatRoundStyleE2EEES2L_S2P_JEEENS4_5SM1004TMEM4LOAD26SM100_TMEM_LOAD_32dp32b32xENS4_13SM90_TMA_LOADENS1K_INS1L_ILi2ELi4ELi3EEENS1N_ILi16EEENSN_INS5_IJS1P_SO_EEENS5_IJSO_SD_EEEEEEENS4_39AutoVectorizingCopyWithAssumedAlignmentILi128EEENS4_14SM90_TMA_STOREES37_S39_S39_EEEvvEEEEvNT_6ParamsE,"",@"SHT_CUDA_INFO"
	.sectionflags	@""
	.align	4


	//----- nvinfo : EIATTR_CUDA_API_VERSION
	.align		4
        /*0000*/ 	.byte	0x04, 0x37
        /*0002*/ 	.short	(.L_31 - .L_30)
.L_30:
        /*0004*/ 	.word	0x00000082


	//----- nvinfo : EIATTR_KPARAM_INFO
	.align		4
.L_31:
        /*0008*/ 	.byte	0x04, 0x17
        /*000a*/ 	.short	(.L_33 - .L_32)
.L_32:
        /*000c*/ 	.word	0x00000000
        /*0010*/ 	.short	0x0000
        /*0012*/ 	.short	0x0000
        /*0014*/ 	.byte	0x00, 0xf0, 0x01, 0x30


	//----- nvinfo : EIATTR_AT_ENTRY_FRAGMENTS
	.align		4
.L_33:
        /*0018*/ 	.byte	0x04, 0x4f
        /*001a*/ 	.short	(.L_35 - .L_34)


	//   ....[0]....
.L_34:
        /*001c*/ 	.word	0x00000006


	//----- nvinfo : EIATTR_RESERVED_SMEM_USED
	.align		4
.L_35:
        /*0020*/ 	.byte	0x01, 0x41
	.zero		2


	//----- nvinfo : EIATTR_SPARSE_MMA_MASK
	.align		4
        /*0024*/ 	.byte	0x03, 0x50
        /*0026*/ 	.short	0x0000


	//----- nvinfo : EIATTR_TCGEN05_1CTA_USED
	.align		4
        /*0028*/ 	.byte	0x01, 0x51
	.zero		2


	//----- nvinfo : EIATTR_MAXREG_COUNT
	.align		4
        /*002c*/ 	.byte	0x03, 0x1b
        /*002e*/ 	.short	0x00ff


	//----- nvinfo : EIATTR_NUM_BARRIERS
	.align		4
        /*0030*/ 	.byte	0x02, 0x4c
        /*0032*/ 	.byte	0x07
	.zero		1


	//----- nvinfo : EIATTR_EXTERNS
	.align		4
        /*0034*/ 	.byte	0x04, 0x0f
        /*0036*/ 	.short	(.L_37 - .L_36)


	//   ....[0]....
	.align		4
.L_36:
        /*0038*/ 	.word	index@(__assertfail)


	//----- nvinfo : EIATTR_MERCURY_ISA_VERSION
	.align		4
.L_37:
        /*003c*/ 	.byte	0x03, 0x5f
        /*003e*/ 	.short	0x0101


	//----- nvinfo : EIATTR_INT_WARP_WIDE_INSTR_OFFSETS
	.align		4
        /*0040*/ 	.byte	0x04, 0x31
        /*0042*/ 	.short	(.L_39 - .L_38)


	//   ....[0]....
.L_38:
        /*0044*/ 	.word	0x00000d70


	//   ....[1]....
        /*0048*/ 	.word	0x00000e30


	//   ....[2]....
        /*004c*/ 	.word	0x00004880


	//   ....[3]....
        /*0050*/ 	.word	0x000048a0


	//   ....[4]....
        /*0054*/ 	.word	0x000048d0


	//   ....[5]....
        /*0058*/ 	.word	0x00005480


	//   ....[6]....
        /*005c*/ 	.word	0x00005520


	//   ....[7]....
        /*0060*/ 	.word	0x000055c0


	//   ....[8]....
        /*0064*/ 	.word	0x00005640


	//   ....[9]....
        /*0068*/ 	.word	0x00005700


	//   ....[10]....
        /*006c*/ 	.word	0x000057a0


	//   ....[11]....
        /*0070*/ 	.word	0x00005840


	//   ....[12]....
        /*0074*/ 	.word	0x00005970


	//   ....[13]....
        /*0078*/ 	.word	0x00005990


	//   ....[14]....
        /*007c*/ 	.word	0x00005a10


	//   ....[15]....
        /*0080*/ 	.word	0x00005ad0


	//   ....[16]....
        /*0084*/ 	.word	0x00005b70


	//   ....[17]....
        /*0088*/ 	.word	0x00005bf0


	//   ....[18]....
        /*008c*/ 	.word	0x00005c80


	//   ....[19]....
        /*0090*/ 	.word	0x00005d60


	//   ....[20]....
        /*0094*/ 	.word	0x00005dd0


	//   ....[21]....
        /*0098*/ 	.word	0x00005e90


	//   ....[22]....
        /*009c*/ 	.word	0x00005f30


	//   ....[23]....
        /*00a0*/ 	.word	0x00005fc0


	//   ....[24]....
        /*00a4*/ 	.word	0x00006060


	//   ....[25]....
        /*00a8*/ 	.word	0x00006120


	//   ....[26]....
        /*00ac*/ 	.word	0x000061c0


	//   ....[27]....
        /*00b0*/ 	.word	0x00006280


	//   ....[28]....
        /*00b4*/ 	.word	0x00006380


	//----- nvinfo : EIATTR_COOP_GROUP_MASK_REGIDS
	.align		4
.L_39:
        /*00b8*/ 	.byte	0x04, 0x29
        /*00ba*/ 	.short	(.L_41 - .L_40)


	//   ....[0]....
.L_40:
        /*00bc*/ 	.word	0xffffffff


	//   ....[1]....
        /*00c0*/ 	.word	0xffffffff


	//   ....[2]....
        /*00c4*/ 	.word	0xffffffff


	//   ....[3]....
        /*00c8*/ 	.word	0xffffffff


	//   ....[4]....
        /*00cc*/ 	.word	0xffffffff


	//   ....[5]....
        /*00d0*/ 	.word	0xffffffff


	//   ....[6]....
        /*00d4*/ 	.word	0xffffffff


	//   ....[7]....
        /*00d8*/ 	.word	0xffffffff


	//   ....[8]....
        /*00dc*/ 	.word	0xffffffff


	//   ....[9]....
        /*00e0*/ 	.word	0xffffffff


	//   ....[10]....
        /*00e4*/ 	.word	0xffffffff


	//   ....[11]....
        /*00e8*/ 	.word	0xffffffff


	//   ....[12]....
        /*00ec*/ 	.word	0xffffffff


	//   ....[13]....
        /*00f0*/ 	.word	0xffffffff


	//----- nvinfo : EIATTR_COOP_GROUP_INSTR_OFFSETS
	.align		4
.L_41:
        /*00f4*/ 	.byte	0x04, 0x28
        /*00f6*/ 	.short	(.L_43 - .L_42)


	//   ....[0]....
.L_42:
        /*00f8*/ 	.word	0x00000080


	//   ....[1]....
        /*00fc*/ 	.word	0x00000550


	//   ....[2]....
        /*0100*/ 	.word	0x000006e0


	//   ....[3]....
        /*0104*/ 	.word	0x00000880


	//   ....[4]....
        /*0108*/ 	.word	0x00000980


	//   ....[5]....
        /*010c*/ 	.word	0x00000af0


	//   ....[6]....
        /*0110*/ 	.word	0x00000c30


	//   ....[7]....
        /*0114*/ 	.word	0x00000ea0


	//   ....[8]....
        /*0118*/ 	.word	0x00002630


	//   ....[9]....
        /*011c*/ 	.word	0x00003490


	//   ....[10]....
        /*0120*/ 	.word	0x000036a0


	//   ....[11]....
        /*0124*/ 	.word	0x000036d0


	//   ....[12]....
        /*0128*/ 	.word	0x00004760


	//   ....[13]....
        /*012c*/ 	.word	0x00004990


	//----- nvinfo : EIATTR_VRC_CTA_INIT_COUNT
	.align		4
.L_43:
        /*0130*/ 	.byte	0x02, 0x4a
        /*0132*/ 	.byte	0x80
	.zero		1


	//----- nvinfo : EIATTR_SYSCALL_OFFSETS
	.align		4
        /*0134*/ 	.byte	0x04, 0x46
        /*0136*/ 	.short	(.L_45 - .L_44)


	//   ....[0]....
.L_44:
        /*0138*/ 	.word	0x00006f70


	//   ....[1]....
        /*013c*/ 	.word	0x00007060


	//   ....[2]....
        /*0140*/ 	.word	0x00007c30


	//   ....[3]....
        /*0144*/ 	.word	0x00007da0


	//   ....[4]....
        /*0148*/ 	.word	0x00009260


	//   ....[5]....
        /*014c*/ 	.word	0x000093d0


	//   ....[6]....
        /*0150*/ 	.word	0x0000a8f0


	//   ....[7]....
        /*0154*/ 	.word	0x0000aa60


	//   ....[8]....
        /*0158*/ 	.word	0x0000bf10


	//   ....[9]....
        /*015c*/ 	.word	0x0000c080


	//   ....[10]....
        /*0160*/ 	.word	0x0000d590


	//   ....[11]....
        /*0164*/ 	.word	0x0000d700


	//   ....[12]....
        /*0168*/ 	.word	0x0000ebd0


	//   ....[13]....
        /*016c*/ 	.word	0x0000ed40


	//   ....[14]....
        /*0170*/ 	.word	0x00010240


	//   ....[15]....
        /*0174*/ 	.word	0x000103b0


	//   ....[16]....
        /*0178*/ 	.word	0x00011810


	//   ....[17]....
        /*017c*/ 	.word	0x00011980


	//----- nvinfo : EIATTR_MBARRIER_INSTR_OFFSETS
	.align		4
.L_45:
        /*0180*/ 	.byte	0x04, 0x39
        /*0182*/ 	.short	(.L_47 - .L_46)


	//   ....[0]....
.L_46:
        /*0184*/ 	.word	0x00000670
        /*0188*/ 	.word	0x000000ff
        /*018c*/ 	.word	0x00000000
        /*0190*/ 	.short	0x0100
        /*0192*/ 	.byte	0x04
	.zero		1


	//   ....[1]....
        /*0194*/ 	.word	0x00000680
        /*0198*/ 	.word	0x000000ff
        /*019c*/ 	.word	0x00000018
        /*01a0*/ 	.short	0x0100
        /*01a2*/ 	.byte	0x04
	.zero		1


	//   ....[2]....
        /*01a4*/ 	.word	0x00000690
        /*01a8*/ 	.word	0x000000ff
        /*01ac*/ 	.word	0x00000008
        /*01b0*/ 	.short	0x0100
        /*01b2*/ 	.byte	0x04
	.zero		1


	//   ....[3]....
        /*01b4*/ 	.word	0x000006a0
        /*01b8*/ 	.word	0x000000ff
        /*01bc*/ 	.word	0x00000020
        /*01c0*/ 	.short	0x0100
        /*01c2*/ 	.byte	0x04
	.zero		1


	//   ....[4]....
        /*01c4*/ 	.word	0x000006b0
        /*01c8*/ 	.word	0x000000ff
        /*01cc*/ 	.word	0x00000010
        /*01d0*/ 	.short	0x0100
        /*01d2*/ 	.byte	0x04
	.zero		1


	//   ....[5]....
        /*01d4*/ 	.word	0x000006c0
        /*01d8*/ 	.word	0x000000ff
        /*01dc*/ 	.word	0x00000028
        /*01e0*/ 	.short	0x0100
        /*01e2*/ 	.byte	0x04
	.zero		1


	//   ....[6]....
        /*01e4*/ 	.word	0x000007f0
        /*01e8*/ 	.word	0x000000ff
        /*01ec*/ 	.word	0x00000030
        /*01f0*/ 	.short	0x0100
        /*01f2*/ 	.byte	0x04
	.zero		1


	//   ....[7]....
        /*01f4*/ 	.word	0x00000800
        /*01f8*/ 	.word	0x000000ff
        /*01fc*/ 	.word	0x00000050
        /*0200*/ 	.short	0x0100
        /*0202*/ 	.byte	0x04
	.zero		1


	//   ....[8]....
        /*0204*/ 	.word	0x00000810
        /*0208*/ 	.word	0x000000ff
        /*020c*/ 	.word	0x00000038
        /*0210*/ 	.short	0x0100
        /*0212*/ 	.byte	0x04
	.zero		1


	//   ....[9]....
        /*0214*/ 	.word	0x00000820
        /*0218*/ 	.word	0x000000ff
        /*021c*/ 	.word	0x00000058
        /*0220*/ 	.short	0x0100
        /*0222*/ 	.byte	0x04
	.zero		1


	//   ....[10]....
        /*0224*/ 	.word	0x00000830
        /*0228*/ 	.word	0x000000ff
        /*022c*/ 	.word	0x00000040
        /*0230*/ 	.short	0x0100
        /*0232*/ 	.byte	0x04
	.zero		1


	//   ....[11]....
        /*0234*/ 	.word	0x00000840
        /*0238*/ 	.word	0x000000ff
        /*023c*/ 	.word	0x00000060
        /*0240*/ 	.short	0x0100
        /*0242*/ 	.byte	0x04
	.zero		1


	//   ....[12]....
        /*0244*/ 	.word	0x00000850
        /*0248*/ 	.word	0x000000ff
        /*024c*/ 	.word	0x00000048
        /*0250*/ 	.short	0x0100
        /*0252*/ 	.byte	0x04
	.zero		1


	//   ....[13]....
        /*0254*/ 	.word	0x00000860
        /*0258*/ 	.word	0x000000ff
        /*025c*/ 	.word	0x00000068
        /*0260*/ 	.short	0x0100
        /*0262*/ 	.byte	0x04
	.zero		1


	//   ....[14]....
        /*0264*/ 	.word	0x00000950
        /*0268*/ 	.word	0x000000ff
        /*026c*/ 	.word	0x00000070
        /*0270*/ 	.short	0x0100
        /*0272*/ 	.byte	0x06
	.zero		1


	//   ....[15]....
        /*0274*/ 	.word	0x00000960
        /*0278*/ 	.word	0x000000ff
        /*027c*/ 	.word	0x00000078
        /*0280*/ 	.short	0x0100
        /*0282*/ 	.byte	0x06
	.zero		1


	//   ....[16]....
        /*0284*/ 	.word	0x00000aa0
        /*0288*/ 	.word	0x000000ff
        /*028c*/ 	.word	0x00000080
        /*0290*/ 	.short	0x0100
        /*0292*/ 	.byte	0x06
	.zero		1


	//   ....[17]....
        /*0294*/ 	.word	0x00000ab0
        /*0298*/ 	.word	0x000000ff
        /*029c*/ 	.word	0x00000090
        /*02a0*/ 	.short	0x0100
        /*02a2*/ 	.byte	0x06
	.zero		1


	//   ....[18]....
        /*02a4*/ 	.word	0x00000ac0
        /*02a8*/ 	.word	0x000000ff
        /*02ac*/ 	.word	0x00000088
        /*02b0*/ 	.short	0x0100
        /*02b2*/ 	.byte	0x06
	.zero		1


	//   ....[19]....
        /*02b4*/ 	.word	0x00000ad0
        /*02b8*/ 	.word	0x000000ff
        /*02bc*/ 	.word	0x00000098
        /*02c0*/ 	.short	0x0100
        /*02c2*/ 	.byte	0x06
	.zero		1


	//   ....[20]....
        /*02c4*/ 	.word	0x00000c00
        /*02c8*/ 	.word	0x000000ff
        /*02cc*/ 	.word	0x000000a0
        /*02d0*/ 	.short	0x0100
        /*02d2*/ 	.byte	0x04
	.zero		1


	//   ....[21]....
        /*02d4*/ 	.word	0x00000c10
        /*02d8*/ 	.word	0x000000ff
        /*02dc*/ 	.word	0x000000a8
        /*02e0*/ 	.short	0x0100
        /*02e2*/ 	.byte	0x04
	.zero		1


	//   ....[22]....
        /*02e4*/ 	.word	0x00000d10
        /*02e8*/ 	.word	0x000000ff
        /*02ec*/ 	.word	0x000000b0
        /*02f0*/ 	.short	0x0100
        /*02f2*/ 	.byte	0x04
	.zero		1


	//   ....[23]....
        /*02f4*/ 	.word	0x00000d20
        /*02f8*/ 	.word	0x000000ff
        /*02fc*/ 	.word	0x000000c0
        /*0300*/ 	.short	0x0100
        /*0302*/ 	.byte	0x04
	.zero		1


	//   ....[24]....
        /*0304*/ 	.word	0x00000d30
        /*0308*/ 	.word	0x000000ff
        /*030c*/ 	.word	0x000000b8
        /*0310*/ 	.short	0x0100
        /*0312*/ 	.byte	0x04
	.zero		1


	//   ....[25]....
        /*0314*/ 	.word	0x00000d40
        /*0318*/ 	.word	0x000000ff
        /*031c*/ 	.word	0x000000c8
        /*0320*/ 	.short	0x0100
        /*0322*/ 	.byte	0x04
	.zero		1


	//   ....[26]....
        /*0324*/ 	.word	0x00000e50
        /*0328*/ 	.word	0x000000ff
        /*032c*/ 	.word	0x000000d0
        /*0330*/ 	.short	0x0100
        /*0332*/ 	.byte	0x06
	.zero		1


	//   ....[27]....
        /*0334*/ 	.word	0x00001bc0
        /*0338*/ 	.word	0x00000000
        /*033c*/ 	.word	0x000000c0
        /*0340*/ 	.short	0x010a
        /*0342*/ 	.byte	0xff
	.zero		1


	//   ....[28]....
        /*0344*/ 	.word	0x00001be0
        /*0348*/ 	.word	0x00000000
        /*034c*/ 	.word	0x000000b0
        /*0350*/ 	.short	0x0101
        /*0352*/ 	.byte	0xff
	.zero		1


	//   ....[29]....
        /*0354*/ 	.word	0x00001ca0
        /*0358*/ 	.word	0x000000ff
        /*035c*/ 	.word	0x00000018
        /*0360*/ 	.short	0x010a
        /*0362*/ 	.byte	0x04
	.zero		1


	//   ....[30]....
        /*0364*/ 	.word	0x00001d50
        /*0368*/ 	.word	0x000000ff
        /*036c*/ 	.word	0x00000018
        /*0370*/ 	.short	0x010a
        /*0372*/ 	.byte	0x21
	.zero		1


	//   ....[31]....
        /*0374*/ 	.word	0x00001e90
        /*0378*/ 	.word	0x000000ff
        /*037c*/ 	.word	0x00000018
        /*0380*/ 	.short	0x010a
        /*0382*/ 	.byte	0x05
	.zero		1


	//   ....[32]....
        /*0384*/ 	.word	0x00002190
        /*0388*/ 	.word	0x000000ff
        /*038c*/ 	.word	0x00000078
        /*0390*/ 	.short	0x0101
        /*0392*/ 	.byte	0x0e
	.zero		1


	//   ....[33]....
        /*0394*/ 	.word	0x000021b0
        /*0398*/ 	.word	0x000000ff
        /*039c*/ 	.word	0x00000018
        /*03a0*/ 	.short	0x010a
        /*03a2*/ 	.byte	0x04
	.zero		1


	//   ....[34]....
        /*03a4*/ 	.word	0x00002230
        /*03a8*/ 	.word	0x000000ff
        /*03ac*/ 	.word	0x00000018
        /*03b0*/ 	.short	0x010a
        /*03b2*/ 	.byte	0x21
	.zero		1


	//   ....[35]....
        /*03b4*/ 	.word	0x00002370
        /*03b8*/ 	.word	0x000000ff
        /*03bc*/ 	.word	0x00000018
        /*03c0*/ 	.short	0x010a
        /*03c2*/ 	.byte	0x04
	.zero		1


	//   ....[36]....
        /*03c4*/ 	.word	0x00002660
        /*03c8*/ 	.word	0x00000003
        /*03cc*/ 	.word	0x00000080
        /*03d0*/ 	.short	0x010a
        /*03d2*/ 	.byte	0xff
	.zero		1


	//   ....[37]....
        /*03d4*/ 	.word	0x000027b0
        /*03d8*/ 	.word	0x00000000
        /*03dc*/ 	.word	0x00000000
        /*03e0*/ 	.short	0x0101
        /*03e2*/ 	.byte	0xff
	.zero		1


	//   ....[38]....
        /*03e4*/ 	.word	0x00002d70
        /*03e8*/ 	.word	0x000000ff
        /*03ec*/ 	.word	0x00000000
        /*03f0*/ 	.short	0x010a
        /*03f2*/ 	.byte	0x04
	.zero		1


	//   ....[39]....
        /*03f4*/ 	.word	0x00002e00
        /*03f8*/ 	.word	0x000000ff
        /*03fc*/ 	.word	0x00000000
        /*0400*/ 	.short	0x010a
        /*0402*/ 	.byte	0x05
	.zero		1


	//   ....[40]....
        /*0404*/ 	.word	0x00002ea0
        /*0408*/ 	.word	0x00000000
        /*040c*/ 	.word	0x00000000
        /*0410*/ 	.short	0x010a
        /*0412*/ 	.byte	0xff
	.zero		1


	//   ....[41]....
        /*0414*/ 	.word	0x00002fe0
        /*0418*/ 	.word	0x00000002
        /*041c*/ 	.word	0x000000b0
        /*0420*/ 	.short	0x010a
        /*0422*/ 	.byte	0xff
	.zero		1


	//   ....[42]....
        /*0424*/ 	.word	0x00003040
        /*0428*/ 	.word	0x00000004
        /*042c*/ 	.word	0x00000000
        /*0430*/ 	.short	0x0101
        /*0432*/ 	.byte	0xff
	.zero		1


	//   ....[43]....
        /*0434*/ 	.word	0x00003060
        /*0438*/ 	.word	0x000000ff
        /*043c*/ 	.word	0x00000090
        /*0440*/ 	.short	0x010a
        /*0442*/ 	.byte	0x04
	.zero		1


	//   ....[44]....
        /*0444*/ 	.word	0x00003180
        /*0448*/ 	.word	0x00000002
        /*044c*/ 	.word	0x00000080
        /*0450*/ 	.short	0x010a
        /*0452*/ 	.byte	0xff
	.zero		1


	//   ....[45]....
        /*0454*/ 	.word	0x00003290
        /*0458*/ 	.word	0x00000002
        /*045c*/ 	.word	0x00000000
        /*0460*/ 	.short	0x0101
        /*0462*/ 	.byte	0xff
	.zero		1


	//   ....[46]....
        /*0464*/ 	.word	0x00003320
        /*0468*/ 	.word	0x000000ff
        /*046c*/ 	.word	0x00000090
        /*0470*/ 	.short	0x0106
        /*0472*/ 	.byte	0x04
	.zero		1


	//   ....[47]....
        /*0474*/ 	.word	0x00003340
        /*0478*/ 	.word	0x000000ff
        /*047c*/ 	.word	0x00000090
        /*0480*/ 	.short	0x010a
        /*0482*/ 	.byte	0x04
	.zero		1


	//   ....[48]....
        /*0484*/ 	.word	0x000033d0
        /*0488*/ 	.word	0x000000ff
        /*048c*/ 	.word	0x00000090
        /*0490*/ 	.short	0x0106
        /*0492*/ 	.byte	0x07
	.zero		1


	//   ....[49]....
        /*0494*/ 	.word	0x00003410
        /*0498*/ 	.word	0x00000000
        /*049c*/ 	.word	0x00000090
        /*04a0*/ 	.short	0x010a
        /*04a2*/ 	.byte	0xff
	.zero		1


	//   ....[50]....
        /*04a4*/ 	.word	0x00003c30
        /*04a8*/ 	.word	0x00000000
        /*04ac*/ 	.word	0x00000080
        /*04b0*/ 	.short	0x010a
        /*04b2*/ 	.byte	0xff
	.zero		1


	//   ....[51]....
        /*04b4*/ 	.word	0x00003d40
        /*04b8*/ 	.word	0x00000000
        /*04bc*/ 	.word	0x00000000
        /*04c0*/ 	.short	0x0101
        /*04c2*/ 	.byte	0xff
	.zero		1


	//   ....[52]....
        /*04c4*/ 	.word	0x00003d90
        /*04c8*/ 	.word	0x000000ff
        /*04cc*/ 	.word	0x00000000
        /*04d0*/ 	.short	0x010a
        /*04d2*/ 	.byte	0x07
	.zero		1


	//   ....[53]....
        /*04d4*/ 	.word	0x00003db0
        /*04d8*/ 	.word	0x000000ff
        /*04dc*/ 	.word	0x00000000
        /*04e0*/ 	.short	0x010a
        /*04e2*/ 	.byte	0x07
	.zero		1


	//   ....[54]....
        /*04e4*/ 	.word	0x00003ee0
        /*04e8*/ 	.word	0x000000ff
        /*04ec*/ 	.word	0x00000000
        /*04f0*/ 	.short	0x010a
        /*04f2*/ 	.byte	0x09
	.zero		1


	//   ....[55]....
        /*04f4*/ 	.word	0x00003fb0
        /*04f8*/ 	.word	0x000000ff
        /*04fc*/ 	.word	0x000000a8
        /*0500*/ 	.short	0x010a
        /*0502*/ 	.byte	0x26
	.zero		1


	//   ....[56]....
        /*0504*/ 	.word	0x00004230
        /*0508*/ 	.word	0x000000ff
        /*050c*/ 	.word	0x00000000
        /*0510*/ 	.short	0x010a
        /*0512*/ 	.byte	0x07
	.zero		1


	//   ....[57]....
        /*0514*/ 	.word	0x00004370
        /*0518*/ 	.word	0x000000ff
        /*051c*/ 	.word	0x00000000
        /*0520*/ 	.short	0x010a
        /*0522*/ 	.byte	0x04
	.zero		1


	//   ....[58]....
        /*0524*/ 	.word	0x00004740
        /*0528*/ 	.word	0x000000ff
        /*052c*/ 	.word	0x000000d0
        /*0530*/ 	.short	0x010a
        /*0532*/ 	.byte	0x26
	.zero		1


	//   ....[59]....
        /*0534*/ 	.word	0x00004c50
        /*0538*/ 	.word	0x0000000c
        /*053c*/ 	.word	0x00000080
        /*0540*/ 	.short	0x010a
        /*0542*/ 	.byte	0xff
	.zero		1


	//   ....[60]....
        /*0544*/ 	.word	0x00004dc0
        /*0548*/ 	.word	0x00000000
        /*054c*/ 	.word	0x00000000
        /*0550*/ 	.short	0x0101
        /*0552*/ 	.byte	0xff
	.zero		1


	//   ....[61]....
        /*0554*/ 	.word	0x00005250
        /*0558*/ 	.word	0x000000ff
        /*055c*/ 	.word	0x00000078
        /*0560*/ 	.short	0x010a
        /*0562*/ 	.byte	0x15
	.zero		1


	//   ....[62]....
        /*0564*/ 	.word	0x000053d0
        /*0568*/ 	.word	0x000000ff
        /*056c*/ 	.word	0x00000050
        /*0570*/ 	.short	0x010a
        /*0572*/ 	.byte	0x15
	.zero		1


	//   ....[63]....
        /*0574*/ 	.word	0x000055e0
        /*0578*/ 	.word	0x000000ff
        /*057c*/ 	.word	0x00000030
        /*0580*/ 	.short	0x010b
        /*0582*/ 	.byte	0x15
	.zero		1


	//   ....[64]....
        /*0584*/ 	.word	0x000055f0
        /*0588*/ 	.word	0x000000ff
        /*058c*/ 	.word	0x00000000
        /*0590*/ 	.short	0x0101
        /*0592*/ 	.byte	0x2e
	.zero		1


	//   ....[65]....
        /*0594*/ 	.word	0x00005610
        /*0598*/ 	.word	0x000000ff
        /*059c*/ 	.word	0x00000058
        /*05a0*/ 	.short	0x010a
        /*05a2*/ 	.byte	0x15
	.zero		1


	//   ....[66]....
        /*05a4*/ 	.word	0x000057c0
        /*05a8*/ 	.word	0x000000ff
        /*05ac*/ 	.word	0x00000038
        /*05b0*/ 	.short	0x010b
        /*05b2*/ 	.byte	0x15
	.zero		1


	//   ....[67]....
        /*05b4*/ 	.word	0x000057d0
        /*05b8*/ 	.word	0x000000ff
        /*05bc*/ 	.word	0x00000000
        /*05c0*/ 	.short	0x0101
        /*05c2*/ 	.byte	0x27
	.zero		1


	//   ....[68]....
        /*05c4*/ 	.word	0x000057f0
        /*05c8*/ 	.word	0x000000ff
        /*05cc*/ 	.word	0x00000060
        /*05d0*/ 	.short	0x010a
        /*05d2*/ 	.byte	0x15
	.zero		1


	//   ....[69]....
        /*05d4*/ 	.word	0x000059b0
        /*05d8*/ 	.word	0x000000ff
        /*05dc*/ 	.word	0x00000040
        /*05e0*/ 	.short	0x010b
        /*05e2*/ 	.byte	0x15
	.zero		1


	//   ....[70]....
        /*05e4*/ 	.word	0x000059c0
        /*05e8*/ 	.word	0x000000ff
        /*05ec*/ 	.word	0x00000000
        /*05f0*/ 	.short	0x0101
        /*05f2*/ 	.byte	0x26
	.zero		1


	//   ....[71]....
        /*05f4*/ 	.word	0x000059e0
        /*05f8*/ 	.word	0x000000ff
        /*05fc*/ 	.word	0x00000068
        /*0600*/ 	.short	0x010a
        /*0602*/ 	.byte	0x15
	.zero		1


	//   ....[72]....
        /*0604*/ 	.word	0x00005b90
        /*0608*/ 	.word	0x000000ff
        /*060c*/ 	.word	0x00000048
        /*0610*/ 	.short	0x010b
        /*0612*/ 	.byte	0x15
	.zero		1


	//   ....[73]....
        /*0614*/ 	.word	0x00005ba0
        /*0618*/ 	.word	0x000000ff
        /*061c*/ 	.word	0x00000000
        /*0620*/ 	.short	0x0101
        /*0622*/ 	.byte	0x25
	.zero		1


	//   ....[74]....
        /*0624*/ 	.word	0x00005bb0
        /*0628*/ 	.word	0x000000ff
        /*062c*/ 	.word	0x00000050
        /*0630*/ 	.short	0x010a
        /*0632*/ 	.byte	0x15
	.zero		1


	//   ....[75]....
        /*0634*/ 	.word	0x00005d80
        /*0638*/ 	.word	0x000000ff
        /*063c*/ 	.word	0x00000030
        /*0640*/ 	.short	0x010b
        /*0642*/ 	.byte	0x15
	.zero		1


	//   ....[76]....
        /*0644*/ 	.word	0x00005d90
        /*0648*/ 	.word	0x000000ff
        /*064c*/ 	.word	0x00000000
        /*0650*/ 	.short	0x0101
        /*0652*/ 	.byte	0x2e
	.zero		1


	//   ....[77]....
        /*0654*/ 	.word	0x00005da0
        /*0658*/ 	.word	0x000000ff
        /*065c*/ 	.word	0x00000058
        /*0660*/ 	.short	0x010a
        /*0662*/ 	.byte	0x15
	.zero		1


	//   ....[78]....
        /*0664*/ 	.word	0x00005f50
        /*0668*/ 	.word	0x000000ff
        /*066c*/ 	.word	0x00000038
        /*0670*/ 	.short	0x010b
        /*0672*/ 	.byte	0x15
	.zero		1


	//   ....[79]....
        /*0674*/ 	.word	0x00005f80
        /*0678*/ 	.word	0x000000ff
        /*067c*/ 	.word	0x00000000
        /*0680*/ 	.short	0x0101
        /*0682*/ 	.byte	0x27
	.zero		1


	//   ....[80]....
        /*0684*/ 	.word	0x00005f90
        /*0688*/ 	.word	0x000000ff
        /*068c*/ 	.word	0x00000060
        /*0690*/ 	.short	0x010a
        /*0692*/ 	.byte	0x15
	.zero		1


	//   ....[81]....
        /*0694*/ 	.word	0x00006140
        /*0698*/ 	.word	0x000000ff
        /*069c*/ 	.word	0x00000040
        /*06a0*/ 	.short	0x010b
        /*06a2*/ 	.byte	0x15
	.zero		1


	//   ....[82]....
        /*06a4*/ 	.word	0x00006150
        /*06a8*/ 	.word	0x000000ff
        /*06ac*/ 	.word	0x00000000
        /*06b0*/ 	.short	0x0101
        /*06b2*/ 	.byte	0x26
	.zero		1


	//   ....[83]....
        /*06b4*/ 	.word	0x00006160
        /*06b8*/ 	.word	0x000000ff
        /*06bc*/ 	.word	0x00000068
        /*06c0*/ 	.short	0x010a
        /*06c2*/ 	.byte	0x15
	.zero		1


	//   ....[84]....
        /*06c4*/ 	.word	0x000063a0
        /*06c8*/ 	.word	0x000000ff
        /*06cc*/ 	.word	0x00000048
        /*06d0*/ 	.short	0x010b
        /*06d2*/ 	.byte	0x15
	.zero		1


	//   ....[85]....
        /*06d4*/ 	.word	0x000063b0
        /*06d8*/ 	.word	0x000000ff
        /*06dc*/ 	.word	0x00000000
        /*06e0*/ 	.short	0x0101
        /*06e2*/ 	.byte	0x25
	.zero		1


	//   ....[86]....
        /*06e4*/ 	.word	0x000063e0
        /*06e8*/ 	.word	0x000000ff
        /*06ec*/ 	.word	0x00000050
        /*06f0*/ 	.short	0x010a
        /*06f2*/ 	.byte	0x15
	.zero		1


	//   ....[87]....
        /*06f4*/ 	.word	0x00006400
        /*06f8*/ 	.word	0x000000ff
        /*06fc*/ 	.word	0x00000058
        /*0700*/ 	.short	0x010a
        /*0702*/ 	.byte	0x15
	.zero		1


	//   ....[88]....
        /*0704*/ 	.word	0x00006420
        /*0708*/ 	.word	0x000000ff
        /*070c*/ 	.word	0x00000060
        /*0710*/ 	.short	0x010a
        /*0712*/ 	.byte	0x15
	.zero		1


	//   ....[89]....
        /*0714*/ 	.word	0x00006470
        /*0718*/ 	.word	0x00000002
        /*071c*/ 	.word	0x00000068
        /*0720*/ 	.short	0x010a
        /*0722*/ 	.byte	0xff
	.zero		1


	//   ....[90]....
        /*0724*/ 	.word	0x000067e0
        /*0728*/ 	.word	0x00000000
        /*072c*/ 	.word	0x00000080
        /*0730*/ 	.short	0x010a
        /*0732*/ 	.byte	0xff
	.zero		1


	//   ....[91]....
        /*0734*/ 	.word	0x000068b0
        /*0738*/ 	.word	0x00000000
        /*073c*/ 	.word	0x00000000
        /*0740*/ 	.short	0x0101
        /*0742*/ 	.byte	0xff
	.zero		1


	//   ....[92]....
        /*0744*/ 	.word	0x00007560
        /*0748*/ 	.word	0x000000ff
        /*074c*/ 	.word	0x00000030
        /*0750*/ 	.short	0x010a
        /*0752*/ 	.byte	0x2c
	.zero		1


	//   ....[93]....
        /*0754*/ 	.word	0x00007640
        /*0758*/ 	.word	0x000000ff
        /*075c*/ 	.word	0x000000a0
        /*0760*/ 	.short	0x010a
        /*0762*/ 	.byte	0x2c
	.zero		1


	//   ....[94]....
        /*0764*/ 	.word	0x000077c0
        /*0768*/ 	.word	0x000000ff
        /*076c*/ 	.word	0x00000030
        /*0770*/ 	.short	0x010a
        /*0772*/ 	.byte	0x2c
	.zero		1


	//   ....[95]....
        /*0774*/ 	.word	0x000078e0
        /*0778*/ 	.word	0x000000ff
        /*077c*/ 	.word	0x000000a0
        /*0780*/ 	.short	0x010a
        /*0782*/ 	.byte	0x2c
	.zero		1


	//   ....[96]....
        /*0784*/ 	.word	0x00008f20
        /*0788*/ 	.word	0x00000000
        /*078c*/ 	.word	0x00000000
        /*0790*/ 	.short	0x0101
        /*0792*/ 	.byte	0xff
	.zero		1


	//   ....[97]....
        /*0794*/ 	.word	0x00008f30
        /*0798*/ 	.word	0x00000003
        /*079c*/ 	.word	0x00000030
        /*07a0*/ 	.short	0x010a
        /*07a2*/ 	.byte	0xff
	.zero		1


	//   ....[98]....
        /*07a4*/ 	.word	0x00009000
        /*07a8*/ 	.word	0x00000003
        /*07ac*/ 	.word	0x00000030
        /*07b0*/ 	.short	0x010a
        /*07b2*/ 	.byte	0xff
	.zero		1


	//   ....[99]....
        /*07b4*/ 	.word	0x00009730
        /*07b8*/ 	.word	0x000000ff
        /*07bc*/ 	.word	0x00000000
        /*07c0*/ 	.short	0x0101
        /*07c2*/ 	.byte	0x04
	.zero		1


	//   ....[100]....
        /*07c4*/ 	.word	0x0000a560
        /*07c8*/ 	.word	0x0000000d
        /*07cc*/ 	.word	0x00000000
        /*07d0*/ 	.short	0x0101
        /*07d2*/ 	.byte	0xff
	.zero		1


	//   ....[101]....
        /*07d4*/ 	.word	0x0000a5c0
        /*07d8*/ 	.word	0x0000000b
        /*07dc*/ 	.word	0x00000030
        /*07e0*/ 	.short	0x010a
        /*07e2*/ 	.byte	0xff
	.zero		1


	//   ....[102]....
        /*07e4*/ 	.word	0x0000a6c0
        /*07e8*/ 	.word	0x0000000b
        /*07ec*/ 	.word	0x00000030
        /*07f0*/ 	.short	0x010a
        /*07f2*/ 	.byte	0xff
	.zero		1


	//   ....[103]....
        /*07f4*/ 	.word	0x0000bb90
        /*07f8*/ 	.word	0x00000003
        /*07fc*/ 	.word	0x00000000
        /*0800*/ 	.short	0x0101
        /*0802*/ 	.byte	0xff
	.zero		1


	//   ....[104]....
        /*0804*/ 	.word	0x0000bbb0
        /*0808*/ 	.word	0x00000000
        /*080c*/ 	.word	0x00000030
        /*0810*/ 	.short	0x010a
        /*0812*/ 	.byte	0xff
	.zero		1


	//   ....[105]....
        /*0814*/ 	.word	0x0000bc70
        /*0818*/ 	.word	0x00000000
        /*081c*/ 	.word	0x00000030
        /*0820*/ 	.short	0x010a
        /*0822*/ 	.byte	0xff
	.zero		1


	//   ....[106]....
        /*0824*/ 	.word	0x0000d1b0
        /*0828*/ 	.word	0x00000003
        /*082c*/ 	.word	0x00000000
        /*0830*/ 	.short	0x0101
        /*0832*/ 	.byte	0xff
	.zero		1


	//   ....[107]....
        /*0834*/ 	.word	0x0000d210
        /*0838*/ 	.word	0x00000008
        /*083c*/ 	.word	0x00000030
        /*0840*/ 	.short	0x010a
        /*0842*/ 	.byte	0xff
	.zero		1


	//   ....[108]....
        /*0844*/ 	.word	0x0000d310
        /*0848*/ 	.word	0x00000008
        /*084c*/ 	.word	0x00000030
        /*0850*/ 	.short	0x010a
        /*0852*/ 	.byte	0xff
	.zero		1


	//   ....[109]....
        /*0854*/ 	.word	0x0000e840
        /*0858*/ 	.word	0x00000003
        /*085c*/ 	.word	0x00000000
        /*0860*/ 	.short	0x0101
        /*0862*/ 	.byte	0xff
	.zero		1


	//   ....[110]....
        /*0864*/ 	.word	0x0000e860
        /*0868*/ 	.word	0x00000008
        /*086c*/ 	.word	0x00000030
        /*0870*/ 	.short	0x010a
        /*0872*/ 	.byte	0xff
	.zero		1


	//   ....[111]....
        /*0874*/ 	.word	0x0000e920
        /*0878*/ 	.word	0x00000008
        /*087c*/ 	.word	0x00000030
        /*0880*/ 	.short	0x010a
        /*0882*/ 	.byte	0xff
	.zero		1


	//   ....[112]....
        /*0884*/ 	.word	0x0000fee0
        /*0888*/ 	.word	0x00000003
        /*088c*/ 	.word	0x00000000
        /*0890*/ 	.short	0x0101
        /*0892*/ 	.byte	0xff
	.zero		1


	//   ....[113]....
        /*0894*/ 	.word	0x0000ff00
        /*0898*/ 	.word	0x00000000
        /*089c*/ 	.word	0x00000030
        /*08a0*/ 	.short	0x010a
        /*08a2*/ 	.byte	0xff
	.zero		1


	//   ....[114]....
        /*08a4*/ 	.word	0x0000ffc0
        /*08a8*/ 	.word	0x00000000
        /*08ac*/ 	.word	0x00000030
        /*08b0*/ 	.short	0x010a
        /*08b2*/ 	.byte	0xff
	.zero		1


	//   ....[115]....
        /*08b4*/ 	.word	0x000114d0
        /*08b8*/ 	.word	0x00000003
        /*08bc*/ 	.word	0x00000000
        /*08c0*/ 	.short	0x0101
        /*08c2*/ 	.byte	0xff
	.zero		1


	//   ....[116]....
        /*08c4*/ 	.word	0x000114f0
        /*08c8*/ 	.word	0x00000000
        /*08cc*/ 	.word	0x00000030
        /*08d0*/ 	.short	0x010a
        /*08d2*/ 	.byte	0xff
	.zero		1


	//   ....[117]....
        /*08d4*/ 	.word	0x000115a0
        /*08d8*/ 	.word	0x00000000
        /*08dc*/ 	.word	0x00000030
        /*08e0*/ 	.short	0x010a
        /*08e2*/ 	.byte	0xff
	.zero		1


	//   ....[118]....
        /*08e4*/ 	.word	0x00012ac0
        /*08e8*/ 	.word	0x00000003
        /*08ec*/ 	.word	0x00000000
        /*08f0*/ 	.short	0x0101
        /*08f2*/ 	.byte	0xff
	.zero		1


	//   ....[119]....
        /*08f4*/ 	.word	0x00012bc0
        /*08f8*/ 	.word	0x000000ff
        /*08fc*/ 	.word	0x000000d0
        /*0900*/ 	.short	0x0101
        /*0902*/ 	.byte	0x2c
	.zero		1


	//   ....[120]....
        /*0904*/ 	.word	0x00012d60
        /*0908*/ 	.word	0x000000ff
        /*090c*/ 	.word	0x00000000
        /*0910*/ 	.short	0x0101
        /*0912*/ 	.byte	0x04
	.zero		1


	//   ....[121]....
        /*0914*/ 	.word	0x00012d80
        /*0918*/ 	.word	0x00000000
        /*091c*/ 	.word	0x000000c0
        /*0920*/ 	.short	0x010a
        /*0922*/ 	.byte	0xff
	.zero		1


	//   ....[122]....
        /*0924*/ 	.word	0x00012de0
        /*0928*/ 	.word	0x00000000
        /*092c*/ 	.word	0x00000018
        /*0930*/ 	.short	0x010a
        /*0932*/ 	.byte	0xff
	.zero		1


	//   ....[123]....
        /*0934*/ 	.word	0x00012e40
        /*0938*/ 	.word	0x00000000
        /*093c*/ 	.word	0x00000018
        /*0940*/ 	.short	0x010a
        /*0942*/ 	.byte	0xff
	.zero		1


	//   ....[124]....
        /*0944*/ 	.word	0x00012e90
        /*0948*/ 	.word	0x00000003
        /*094c*/ 	.word	0x00000080
        /*0950*/ 	.short	0x010a
        /*0952*/ 	.byte	0xff
	.zero		1


	//   ....[125]....
        /*0954*/ 	.word	0x00012ef0
        /*0958*/ 	.word	0x00000000
        /*095c*/ 	.word	0x00000000
        /*0960*/ 	.short	0x010a
        /*0962*/ 	.byte	0xff
	.zero		1


	//   ....[126]....
        /*0964*/ 	.word	0x00012f50
        /*0968*/ 	.word	0x00000000
        /*096c*/ 	.word	0x00000000
        /*0970*/ 	.short	0x010a
        /*0972*/ 	.byte	0xff
	.zero		1


	//   ....[127]....
        /*0974*/ 	.word	0x00012fa0
        /*0978*/ 	.word	0x00000002
        /*097c*/ 	.word	0x000000b0
        /*0980*/ 	.short	0x010a
        /*0982*/ 	.byte	0xff
	.zero		1


	//   ....[128]....
        /*0984*/ 	.word	0x00013000
        /*0988*/ 	.word	0x00000002
        /*098c*/ 	.word	0x00000090
        /*0990*/ 	.short	0x010a
        /*0992*/ 	.byte	0xff
	.zero		1


	//   ....[129]....
        /*0994*/ 	.word	0x00013050
        /*0998*/ 	.word	0x00000002
        /*099c*/ 	.word	0x00000080
        /*09a0*/ 	.short	0x010a
        /*09a2*/ 	.byte	0xff
	.zero		1


	//   ....[130]....
        /*09a4*/ 	.word	0x000130b0
        /*09a8*/ 	.word	0x00000000
        /*09ac*/ 	.word	0x00000090
        /*09b0*/ 	.short	0x010a
        /*09b2*/ 	.byte	0xff
	.zero		1


	//   ....[131]....
        /*09b4*/ 	.word	0x00013100
        /*09b8*/ 	.word	0x00000000
        /*09bc*/ 	.word	0x00000080
        /*09c0*/ 	.short	0x010a
        /*09c2*/ 	.byte	0xff
	.zero		1


	//   ....[132]....
        /*09c4*/ 	.word	0x00013160
        /*09c8*/ 	.word	0x00000000
        /*09cc*/ 	.word	0x00000000
        /*09d0*/ 	.short	0x010a
        /*09d2*/ 	.byte	0xff
	.zero		1


	//   ....[133]....
        /*09d4*/ 	.word	0x000131c0
        /*09d8*/ 	.word	0x00000000
        /*09dc*/ 	.word	0x000000a8
        /*09e0*/ 	.short	0x010a
        /*09e2*/ 	.byte	0xff
	.zero		1


	//   ....[134]....
        /*09e4*/ 	.word	0x00013220
        /*09e8*/ 	.word	0x00000000
        /*09ec*/ 	.word	0x00000000
        /*09f0*/ 	.short	0x010a
        /*09f2*/ 	.byte	0xff
	.zero		1


	//   ....[135]....
        /*09f4*/ 	.word	0x00013280
        /*09f8*/ 	.word	0x00000000
        /*09fc*/ 	.word	0x000000d0
        /*0a00*/ 	.short	0x010a
        /*0a02*/ 	.byte	0xff
	.zero		1


	//   ....[136]....
        /*0a04*/ 	.word	0x000132d0
        /*0a08*/ 	.word	0x0000000c
        /*0a0c*/ 	.word	0x00000080
        /*0a10*/ 	.short	0x010a
        /*0a12*/ 	.byte	0xff
	.zero		1


	//   ....[137]....
        /*0a14*/ 	.word	0x00013330
        /*0a18*/ 	.word	0x00000000
        /*0a1c*/ 	.word	0x00000078
        /*0a20*/ 	.short	0x010a
        /*0a22*/ 	.byte	0xff
	.zero		1


	//   ....[138]....
        /*0a24*/ 	.word	0x00013390
        /*0a28*/ 	.word	0x00000009
        /*0a2c*/ 	.word	0x00000050
        /*0a30*/ 	.short	0x010a
        /*0a32*/ 	.byte	0xff
	.zero		1


	//   ....[139]....
        /*0a34*/ 	.word	0x000133f0
        /*0a38*/ 	.word	0x00000009
        /*0a3c*/ 	.word	0x00000058
        /*0a40*/ 	.short	0x010a
        /*0a42*/ 	.byte	0xff
	.zero		1


	//   ....[140]....
        /*0a44*/ 	.word	0x00013450
        /*0a48*/ 	.word	0x00000009
        /*0a4c*/ 	.word	0x00000060
        /*0a50*/ 	.short	0x010a
        /*0a52*/ 	.byte	0xff
	.zero		1


	//   ....[141]....
        /*0a54*/ 	.word	0x000134b0
        /*0a58*/ 	.word	0x00000009
        /*0a5c*/ 	.word	0x00000068
        /*0a60*/ 	.short	0x010a
        /*0a62*/ 	.byte	0xff
	.zero		1


	//   ....[142]....
        /*0a64*/ 	.word	0x00013510
        /*0a68*/ 	.word	0x00000000
        /*0a6c*/ 	.word	0x00000050
        /*0a70*/ 	.short	0x010a
        /*0a72*/ 	.byte	0xff
	.zero		1


	//   ....[143]....
        /*0a74*/ 	.word	0x00013570
        /*0a78*/ 	.word	0x00000000
        /*0a7c*/ 	.word	0x00000058
        /*0a80*/ 	.short	0x010a
        /*0a82*/ 	.byte	0xff
	.zero		1


	//   ....[144]....
        /*0a84*/ 	.word	0x000135d0
        /*0a88*/ 	.word	0x00000000
        /*0a8c*/ 	.word	0x00000060
        /*0a90*/ 	.short	0x010a
        /*0a92*/ 	.byte	0xff
	.zero		1


	//   ....[145]....
        /*0a94*/ 	.word	0x00013630
        /*0a98*/ 	.word	0x00000000
        /*0a9c*/ 	.word	0x00000068
        /*0aa0*/ 	.short	0x010a
        /*0aa2*/ 	.byte	0xff
	.zero		1


	//   ....[146]....
        /*0aa4*/ 	.word	0x00013690
        /*0aa8*/ 	.word	0x00000003
        /*0aac*/ 	.word	0x00000050
        /*0ab0*/ 	.short	0x010a
        /*0ab2*/ 	.byte	0xff
	.zero		1


	//   ....[147]....
        /*0ab4*/ 	.word	0x000136f0
        /*0ab8*/ 	.word	0x00000003
        /*0abc*/ 	.word	0x00000058
        /*0ac0*/ 	.short	0x010a
        /*0ac2*/ 	.byte	0xff
	.zero		1


	//   ....[148]....
        /*0ac4*/ 	.word	0x00013750
        /*0ac8*/ 	.word	0x00000003
        /*0acc*/ 	.word	0x00000060
        /*0ad0*/ 	.short	0x010a
        /*0ad2*/ 	.byte	0xff
	.zero		1


	//   ....[149]....
        /*0ad4*/ 	.word	0x000137a0
        /*0ad8*/ 	.word	0x00000000
        /*0adc*/ 	.word	0x00000080
        /*0ae0*/ 	.short	0x010a
        /*0ae2*/ 	.byte	0xff
	.zero		1


	//   ....[150]....
        /*0ae4*/ 	.word	0x00013800
        /*0ae8*/ 	.word	0x00000003
        /*0aec*/ 	.word	0x00000030
        /*0af0*/ 	.short	0x010a
        /*0af2*/ 	.byte	0xff
	.zero		1


	//   ....[151]....
        /*0af4*/ 	.word	0x00013860
        /*0af8*/ 	.word	0x00000003
        /*0afc*/ 	.word	0x000000a0
        /*0b00*/ 	.short	0x010a
        /*0b02*/ 	.byte	0xff
	.zero		1


	//   ....[152]....
        /*0b04*/ 	.word	0x000138b0
        /*0b08*/ 	.word	0x00000003
        /*0b0c*/ 	.word	0x00000030
        /*0b10*/ 	.short	0x010a
        /*0b12*/ 	.byte	0xff
	.zero		1


	//   ....[153]....
        /*0b14*/ 	.word	0x00013900
        /*0b18*/ 	.word	0x0000000b
        /*0b1c*/ 	.word	0x00000030
        /*0b20*/ 	.short	0x010a
        /*0b22*/ 	.byte	0xff
	.zero		1


	//   ....[154]....
        /*0b24*/ 	.word	0x00013950
        /*0b28*/ 	.word	0x00000000
        /*0b2c*/ 	.word	0x00000030
        /*0b30*/ 	.short	0x010a
        /*0b32*/ 	.byte	0xff
	.zero		1


	//   ....[155]....
        /*0b34*/ 	.word	0x000139a0
        /*0b38*/ 	.word	0x00000008
        /*0b3c*/ 	.word	0x00000030
        /*0b40*/ 	.short	0x010a
        /*0b42*/ 	.byte	0xff
	.zero		1


	//   ....[156]....
        /*0b44*/ 	.word	0x000139f0
        /*0b48*/ 	.word	0x00000008
        /*0b4c*/ 	.word	0x00000030
        /*0b50*/ 	.short	0x010a
        /*0b52*/ 	.byte	0xff
	.zero		1


	//   ....[157]....
        /*0b54*/ 	.word	0x00013a40
        /*0b58*/ 	.word	0x00000000
        /*0b5c*/ 	.word	0x00000030
        /*0b60*/ 	.short	0x010a
        /*0b62*/ 	.byte	0xff
	.zero		1


	//   ....[158]....
        /*0b64*/ 	.word	0x00013a90
        /*0b68*/ 	.word	0x00000000
        /*0b6c*/ 	.word	0x00000030
        /*0b70*/ 	.short	0x010a
        /*0b72*/ 	.byte	0xff
	.zero		1


	//----- nvinfo : EIATTR_NUM_MBARRIERS
	.align		4
.L_47:
        /*0b74*/ 	.byte	0x03, 0x38
        /*0b76*/ 	.short	0x001b


	//----- nvinfo : EIATTR_EXIT_INSTR_OFFSETS
	.align		4
        /*0b78*/ 	.byte	0x04, 0x1c
        /*0b7a*/ 	.short	(.L_49 - .L_48)


	//   ....[0]....
.L_48:
        /*0b7c*/ 	.word	0x00002ed0


	//   ....[1]....
        /*0b80*/ 	.word	0x000033e0


	//   ....[2]....
        /*0b84*/ 	.word	0x00003440


	//   ....[3]....
        /*0b88*/ 	.word	0x000049a0


	//   ....[4]....
        /*0b8c*/ 	.word	0x000064a0


	//   ....[5]....
        /*0b90*/ 	.word	0x000064e0


	//   ....[6]....
        /*0b94*/ 	.word	0x00012c40


	//   ....[7]....
        /*0b98*/ 	.word	0x00012cc0


	//   ....[8]....
        /*0b9c*/ 	.word	0x00012cf0


	//   ....[9]....
        /*0ba0*/ 	.word	0x00012d70


	//----- nvinfo : EIATTR_MAX_THREADS
	.align		4
.L_49:
        /*0ba4*/ 	.byte	0x04, 0x05
        /*0ba6*/ 	.short	(.L_51 - .L_50)
.L_50:
        /*0ba8*/ 	.word	0x00000100
        /*0bac*/ 	.word	0x00000001
        /*0bb0*/ 	.word	0x00000001


	//----- nvinfo : EIATTR_CRS_STACK_SIZE
	.align		4
.L_51:
        /*0bb4*/ 	.byte	0x04, 0x1e
        /*0bb6*/ 	.short	(.L_53 - .L_52)
.L_52:
        /*0bb8*/ 	.word	0x00000000


	//----- nvinfo : EIATTR_CBANK_PARAM_SIZE
	.align		4
.L_53:
        /*0bbc*/ 	.byte	0x03, 0x19
        /*0bbe*/ 	.short	0x0c00


	//----- nvinfo : EIATTR_PARAM_CBANK
	.align		4
        /*0bc0*/ 	.byte	0x04, 0x0a
        /*0bc2*/ 	.short	(.L_55 - .L_54)
	.align		4
.L_54:
        /*0bc4*/ 	.word	index@(.nv.constant0._ZN7cutlass13device_kernelINS_4gemm6kernel13GemmUniversalIN4cute5tupleIJiiiiEEENS1_10collective13CollectiveMmaINS1_46MainloopSm100TmaUmmaWarpSpecializedBlockScaledILi3ELi2ELi1ENS5_IJNS4_1CILi4EEENSA_ILi2EEENSA_ILi1EEEEEEEENS5_IJNSA_ILi128EEENSA_ILi256EEESH_EEENS5_IJNS_12float_e2m1_tENS_13float_ue8m0_tEEEENS5_IJNS5_IJlSD_lEEENS4_6LayoutINS5_IJNS5_IJNS5_IJNSA_ILi32EEESB_EEEiEEESQ_NS5_IJSD_iEEEEEENS5_IJNS5_IJNS5_IJNSA_ILi16EEESB_EEEiEEENS5_IJNS5_IJNSA_ILi0EEESD_EEENSA_ILi512EEEEEENS5_IJSW_iEEEEEEEEEEESL_S13_NS4_8TiledMMAINS4_8MMA_AtomIJNS4_17SM100_MMA_MXF4_SSISJ_SJ_fSK_Li128ELi256ELi32ELNS4_4UMMA5MajorE0ELS18_0ELNS17_7ScaleInE0ELS19_0EEEEEENSN_INS5_IJSD_SD_SD_EEENS5_IJSW_SW_SW_EEEEENS5_IJNS4_10UnderscoreES1F_S1F_EEEEENS5_IJNS4_23SM90_TMA_LOAD_MULTICASTES1I_EEENS5_IJNS4_14ComposedLayoutINS4_7SwizzleILi3ELi4ELi3EEENS4_18smem_ptr_flag_bitsILi4EEENSN_INS5_IJNSA_ILi8EEESH_EEENS5_IJSH_SD_EEEEEEENSN_INS5_IJNS5_IJNS5_IJSP_SD_EEENS5_IJSO_SC_EEEEEESD_NS5_IJSC_SC_EEEEEENS5_IJNS5_IJNS5_IJSU_SY_EEESX_EEESW_NS5_IJSC_SY_EEEEEEEEEEEvNS4_8identityES1J_NS5_IJS1T_NSN_INS5_IJNS5_IJNS5_IJSP_SC_EEES1V_EEESD_S1X_EEENS5_IJS20_SW_NS5_IJSC_NSA_ILi1024EEEEEEEEEEEEEEvS25_EENS_8epilogue10collective18CollectiveEpilogueINS2F_23Sm100TmaWarpSpecializedILi4ELi2ELi32ELb1ELb0EEEJNS5_IJNSA_ILi64EEESH_SH_EEENS5_IJNSN_IS2K_SD_EENSN_IS1V_NS5_IJSD_SG_EEEEEEEENS_10bfloat16_tESM_S2Q_SM_NS2F_6fusion15FusionCallbacksIS2J_NS2R_17LinearCombinationIS2Q_fS2Q_fLNS_15FloatRoundStyleE2EEES2L_S2P_JEEENS4_5SM1004TMEM4LOAD26SM100_TMEM_LOAD_32dp32b32xENS4_13SM90_TMA_LOADENS1K_INS1L_ILi2ELi4ELi3EEENS1N_ILi16EEENSN_INS5_IJS1P_SO_EEENS5_IJSO_SD_EEEEEEENS4_39AutoVectorizingCopyWithAssumedAlignmentILi128EEENS4_14SM90_TMA_STOREES37_S39_S39_EEEvvEEEEvNT_6ParamsE)
        /*0bc8*/ 	.short	0x0380
        /*0bca*/ 	.short	0x0c00


	//----- nvinfo : EIATTR_SW_WAR
	.align		4
.L_55:
        /*0bcc*/ 	.byte	0x04, 0x36
        /*0bce*/ 	.short	(.L_57 - .L_56)
.L_56:
        /*0bd0*/ 	.word	0x00000008
.L_57:


//--------------------- .nv.callgraph             --------------------------
	.section	.nv.callgraph,"",@"SHT_CUDA_CALLGRAPH"
	.align	4
	.sectionentsize	8
	.align		4
        /*0000*/ 	.word	0x00000000
	.align		4
        /*0004*/ 	.word	0xffffffff
	.align		4
        /*0008*/ 	.word	index@(_ZN7cutlass13device_kernelINS_4gemm6kernel13GemmUniversalIN4cute5tupleIJiiiiEEENS1_10collective13CollectiveMmaINS1_46MainloopSm100TmaUmmaWarpSpecializedBlockScaledILi3ELi2ELi1ENS5_IJNS4_1CILi4EEENSA_ILi2EEENSA_ILi1EEEEEEEENS5_IJNSA_ILi128EEENSA_ILi256EEESH_EEENS5_IJNS_12float_e2m1_tENS_13float_ue8m0_tEEEENS5_IJNS5_IJlSD_lEEENS4_6LayoutINS5_IJNS5_IJNS5_IJNSA_ILi32EEESB_EEEiEEESQ_NS5_IJSD_iEEEEEENS5_IJNS5_IJNS5_IJNSA_ILi16EEESB_EEEiEEENS5_IJNS5_IJNSA_ILi0EEESD_EEENSA_ILi512EEEEEENS5_IJSW_iEEEEEEEEEEESL_S13_NS4_8TiledMMAINS4_8MMA_AtomIJNS4_17SM100_MMA_MXF4_SSISJ_SJ_fSK_Li128ELi256ELi32ELNS4_4UMMA5MajorE0ELS18_0ELNS17_7ScaleInE0ELS19_0EEEEEENSN_INS5_IJSD_SD_SD_EEENS5_IJSW_SW_SW_EEEEENS5_IJNS4_10UnderscoreES1F_S1F_EEEEENS5_IJNS4_23SM90_TMA_LOAD_MULTICASTES1I_EEENS5_IJNS4_14ComposedLayoutINS4_7SwizzleILi3ELi4ELi3EEENS4_18smem_ptr_flag_bitsILi4EEENSN_INS5_IJNSA_ILi8EEESH_EEENS5_IJSH_SD_EEEEEEENSN_INS5_IJNS5_IJNS5_IJSP_SD_EEENS5_IJSO_SC_EEEEEESD_NS5_IJSC_SC_EEEEEENS5_IJNS5_IJNS5_IJSU_SY_EEESX_EEESW_NS5_IJSC_SY_EEEEEEEEEEEvNS4_8identityES1J_NS5_IJS1T_NSN_INS5_IJNS5_IJNS5_IJSP_SC_EEES1V_EEESD_S1X_EEENS5_IJS20_SW_NS5_IJSC_NSA_ILi1024EEEEEEEEEEEEEEvS25_EENS_8epilogue10collective18CollectiveEpilogueINS2F_23Sm100TmaWarpSpecializedILi4ELi2ELi32ELb1ELb0EEEJNS5_IJNSA_ILi64EEESH_SH_EEENS5_IJNSN_IS2K_SD_EENSN_IS1V_NS5_IJSD_SG_EEEEEEEENS_10bfloat16_tESM_S2Q_SM_NS2F_6fusion15FusionCallbacksIS2J_NS2R_17LinearCombinationIS2Q_fS2Q_fLNS_15FloatRoundStyleE2EEES2L_S2P_JEEENS4_5SM1004TMEM4LOAD26SM100_TMEM_LOAD_32dp32b32xENS4_13SM90_TMA_LOADENS1K_INS1L_ILi2ELi4ELi3EEENS1N_ILi16EEENSN_INS5_IJS1P_SO_EEENS5_IJSO_SD_EEEEEEENS4_39AutoVectorizingCopyWithAssumedAlignmentILi128EEENS4_14SM90_TMA_STOREES37_S39_S39_EEEvvEEEEvNT_6ParamsE)
	.align		4
        /*000c*/ 	.word	index@(__assertfail)
	.align		4
        /*0010*/ 	.word	0x00000000
	.align		4
        /*0014*/ 	.word	0xfffffffe
	.align		4
        /*0018*/ 	.word	0x00000000
	.align		4
        /*001c*/ 	.word	0xfffffffd
	.align		4
        /*0020*/ 	.word	0x00000000
	.align		4
        /*0024*/ 	.word	0xfffffffc


//--------------------- .nv.constant4             --------------------------
	.section	.nv.constant4,"a",@progbits
	.align	8
	.align		8
.nv.constant4:
        /*0000*/ 	.dword	__assertfail
	.align		8
        /*0008*/ 	.dword	__unnamed_1
	.align		8
        /*0010*/ 	.dword	__unnamed_2
	.align		8
        /*0018*/ 	.dword	_ZN40_INTERNAL_309244ff_4_k_cu_a3e2b646_300164cuda3std3__45__cpo5beginE
	.align		8
        /*0020*/ 	.dword	_ZN40_INTERNAL_309244ff_4_k_cu_a3e2b646_300164cuda3std3__45__cpo3endE
	.align		8
        /*0028*/ 	.dword	_ZN40_INTERNAL_309244ff_4_k_cu_a3e2b646_300164cuda3std3__45__cpo6cbeginE
	.align		8
        /*0030*/ 	.dword	_ZN40_INTERNAL_309244ff_4_k_cu_a3e2b646_300164cuda3std3__45__cpo4cendE
	.align		8
        /*0038*/ 	.dword	_ZN40_INTERNAL_309244ff_4_k_cu_a3e2b646_300164cuda3std3__442_GLOBAL__N__309244ff_4_k_cu_a3e2b646_300166ignoreE
	.align		8
        /*0040*/ 	.dword	_ZN40_INTERNAL_309244ff_4_k_cu_a3e2b646_300164cuda3std3__419piecewise_constructE
	.align		8
        /*0048*/ 	.dword	_ZN40_INTERNAL_309244ff_4_k_cu_a3e2b646_300164cuda3std3__48in_placeE
	.align		8
        /*0050*/ 	.dword	_ZN40_INTERNAL_309244ff_4_k_cu_a3e2b646_300164cuda3std6ranges3__45__cpo4swapE
	.align		8
        /*0058*/ 	.dword	_ZN40_INTERNAL_309244ff_4_k_cu_a3e2b646_300164cuda3std6ranges3__45__cpo9iter_moveE
	.align		8
        /*0060*/ 	.dword	_ZN40_INTERNAL_309244ff_4_k_cu_a3e2b646_300164cute7productE
	.align		8
        /*0068*/ 	.dword	_ZN40_INTERNAL_309244ff_4_k_cu_a3e2b646_300164cute1_E
	.align		8
        /*0070*/ 	.dword	$str$25
	.align		8
        /*0078*/ 	.dword	$str$26
	.align		8
        /*0080*/ 	.dword	$str$29
	.align		8
        /*0088*/ 	.dword	$str$30


//--------------------- .text._ZN7cutlass13device_kernelINS_4gemm6kernel13GemmUniversalIN4cute5tupleIJiiiiEEENS1_10collective13CollectiveMmaINS1_46MainloopSm100TmaUmmaWarpSpecializedBlockScaledILi3ELi2ELi1ENS5_IJNS4_1CILi4EEENSA_ILi2EEENSA_ILi1EEEEEEEENS5_IJNSA_ILi128EEENSA_ILi256EEESH_EEENS5_IJNS_12float_e2m1_tENS_13float_ue8m0_tEEEENS5_IJNS5_IJlSD_lEEENS4_6LayoutINS5_IJNS5_IJNS5_IJNSA_ILi32EEESB_EEEiEEESQ_NS5_IJSD_iEEEEEENS5_IJNS5_IJNS5_IJNSA_ILi16EEESB_EEEiEEENS5_IJNS5_IJNSA_ILi0EEESD_EEENSA_ILi512EEEEEENS5_IJSW_iEEEEEEEEEEESL_S13_NS4_8TiledMMAINS4_8MMA_AtomIJNS4_17SM100_MMA_MXF4_SSISJ_SJ_fSK_Li128ELi256ELi32ELNS4_4UMMA5MajorE0ELS18_0ELNS17_7ScaleInE0ELS19_0EEEEEENSN_INS5_IJSD_SD_SD_EEENS5_IJSW_SW_SW_EEEEENS5_IJNS4_10UnderscoreES1F_S1F_EEEEENS5_IJNS4_23SM90_TMA_LOAD_MULTICASTES1I_EEENS5_IJNS4_14ComposedLayoutINS4_7SwizzleILi3ELi4ELi3EEENS4_18smem_ptr_flag_bitsILi4EEENSN_INS5_IJNSA_ILi8EEESH_EEENS5_IJSH_SD_EEEEEEENSN_INS5_IJNS5_IJNS5_IJSP_SD_EEENS5_IJSO_SC_EEEEEESD_NS5_IJSC_SC_EEEEEENS5_IJNS5_IJNS5_IJSU_SY_EEESX_EEESW_NS5_IJSC_SY_EEEEEEEEEEEvNS4_8identityES1J_NS5_IJS1T_NSN_INS5_IJNS5_IJNS5_IJSP_SC_EEES1V_EEESD_S1X_EEENS5_IJS20_SW_NS5_IJSC_NSA_ILi1024EEEEEEEEEEEEEEvS25_EENS_8epilogue10collective18CollectiveEpilogueINS2F_23Sm100TmaWarpSpecializedILi4ELi2ELi32ELb1ELb0EEEJNS5_IJNSA_ILi64EEESH_SH_EEENS5_IJNSN_IS2K_SD_EENSN_IS1V_NS5_IJSD_SG_EEEEEEEENS_10bfloat16_tESM_S2Q_SM_NS2F_6fusion15FusionCallbacksIS2J_NS2R_17LinearCombinationIS2Q_fS2Q_fLNS_15FloatRoundStyleE2EEES2L_S2P_JEEENS4_5SM1004TMEM4LOAD26SM100_TMEM_LOAD_32dp32b32xENS4_13SM90_TMA_LOADENS1K_INS1L_ILi2ELi4ELi3EEENS1N_ILi16EEENSN_INS5_IJS1P_SO_EEENS5_IJSO_SD_EEEEEEENS4_39AutoVectorizingCopyWithAssumedAlignmentILi128EEENS4_14SM90_TMA_STOREES37_S39_S39_EEEvvEEEEvNT_6ParamsE --------------------------
	.section	.text._ZN7cutlass13device_kernelINS_4gemm6kernel13GemmUniversalIN4cute5tupleIJiiiiEEENS1_10collective13CollectiveMmaINS1_46MainloopSm100TmaUmmaWarpSpecializedBlockScaledILi3ELi2ELi1ENS5_IJNS4_1CILi4EEENSA_ILi2EEENSA_ILi1EEEEEEEENS5_IJNSA_ILi128EEENSA_ILi256EEESH_EEENS5_IJNS_12float_e2m1_tENS_13float_ue8m0_tEEEENS5_IJNS5_IJlSD_lEEENS4_6LayoutINS5_IJNS5_IJNS5_IJNSA_ILi32EEESB_EEEiEEESQ_NS5_IJSD_iEEEEEENS5_IJNS5_IJNS5_IJNSA_ILi16EEESB_EEEiEEENS5_IJNS5_IJNSA_ILi0EEESD_EEENSA_ILi512EEEEEENS5_IJSW_iEEEEEEEEEEESL_S13_NS4_8TiledMMAINS4_8MMA_AtomIJNS4_17SM100_MMA_MXF4_SSISJ_SJ_fSK_Li128ELi256ELi32ELNS4_4UMMA5MajorE0ELS18_0ELNS17_7ScaleInE0ELS19_0EEEEEENSN_INS5_IJSD_SD_SD_EEENS5_IJSW_SW_SW_EEEEENS5_IJNS4_10UnderscoreES1F_S1F_EEEEENS5_IJNS4_23SM90_TMA_LOAD_MULTICASTES1I_EEENS5_IJNS4_14ComposedLayoutINS4_7SwizzleILi3ELi4ELi3EEENS4_18smem_ptr_flag_bitsILi4EEENSN_INS5_IJNSA_ILi8EEESH_EEENS5_IJSH_SD_EEEEEEENSN_INS5_IJNS5_IJNS5_IJSP_SD_EEENS5_IJSO_SC_EEEEEESD_NS5_IJSC_SC_EEEEEENS5_IJNS5_IJNS5_IJSU_SY_EEESX_EEESW_NS5_IJSC_SY_EEEEEEEEEEEvNS4_8identityES1J_NS5_IJS1T_NSN_INS5_IJNS5_IJNS5_IJSP_SC_EEES1V_EEESD_S1X_EEENS5_IJS20_SW_NS5_IJSC_NSA_ILi1024EEEEEEEEEEEEEEvS25_EENS_8epilogue10collective18CollectiveEpilogueINS2F_23Sm100TmaWarpSpecializedILi4ELi2ELi32ELb1ELb0EEEJNS5_IJNSA_ILi64EEESH_SH_EEENS5_IJNSN_IS2K_SD_EENSN_IS1V_NS5_IJSD_SG_EEEEEEEENS_10bfloat16_tESM_S2Q_SM_NS2F_6fusion15FusionCallbacksIS2J_NS2R_17LinearCombinationIS2Q_fS2Q_fLNS_15FloatRoundStyleE2EEES2L_S2P_JEEENS4_5SM1004TMEM4LOAD26SM100_TMEM_LOAD_32dp32b32xENS4_13SM90_TMA_LOADENS1K_INS1L_ILi2ELi4ELi3EEENS1N_ILi16EEENSN_INS5_IJS1P_SO_EEENS5_IJSO_SD_EEEEEEENS4_39AutoVectorizingCopyWithAssumedAlignmentILi128EEENS4_14SM90_TMA_STOREES37_S39_S39_EEEvvEEEEvNT_6ParamsE,"ax",@progbits
	.align	128
.text._ZN7cutlass13device_kernelINS_4gemm6kernel13GemmUniversalIN4cute5tupleIJiiiiEEENS1_10collective13CollectiveMmaINS1_46MainloopSm100TmaUmmaWarpSpecializedBlockScaledILi3ELi2ELi1ENS5_IJNS4_1CILi4EEENSA_ILi2EEENSA_ILi1EEEEEEEENS5_IJNSA_ILi128EEENSA_ILi256EEESH_EEENS5_IJNS_12float_e2m1_tENS_13float_ue8m0_tEEEENS5_IJNS5_IJlSD_lEEENS4_6LayoutINS5_IJNS5_IJNS5_IJNSA_ILi32EEESB_EEEiEEESQ_NS5_IJSD_iEEEEEENS5_IJNS5_IJNS5_IJNSA_ILi16EEESB_EEEiEEENS5_IJNS5_IJNSA_ILi0EEESD_EEENSA_ILi512EEEEEENS5_IJSW_iEEEEEEEEEEESL_S13_NS4_8TiledMMAINS4_8MMA_AtomIJNS4_17SM100_MMA_MXF4_SSISJ_SJ_fSK_Li128ELi256ELi32ELNS4_4UMMA5MajorE0ELS18_0ELNS17_7ScaleInE0ELS19_0EEEEEENSN_INS5_IJSD_SD_SD_EEENS5_IJSW_SW_SW_EEEEENS5_IJNS4_10UnderscoreES1F_S1F_EEEEENS5_IJNS4_23SM90_TMA_LOAD_MULTICASTES1I_EEENS5_IJNS4_14ComposedLayoutINS4_7SwizzleILi3ELi4ELi3EEENS4_18smem_ptr_flag_bitsILi4EEENSN_INS5_IJNSA_ILi8EEESH_EEENS5_IJSH_SD_EEEEEEENSN_INS5_IJNS5_IJNS5_IJSP_SD_EEENS5_IJSO_SC_EEEEEESD_NS5_IJSC_SC_EEEEEENS5_IJNS5_IJNS5_IJSU_SY_EEESX_EEESW_NS5_IJSC_SY_EEEEEEEEEEEvNS4_8identityES1J_NS5_IJS1T_NSN_INS5_IJNS5_IJNS5_IJSP_SC_EEES1V_EEESD_S1X_EEENS5_IJS20_SW_NS5_IJSC_NSA_ILi1024EEEEEEEEEEEEEEvS25_EENS_8epilogue10collective18CollectiveEpilogueINS2F_23Sm100TmaWarpSpecializedILi4ELi2ELi32ELb1ELb0EEEJNS5_IJNSA_ILi64EEESH_SH_EEENS5_IJNSN_IS2K_SD_EENSN_IS1V_NS5_IJSD_SG_EEEEEEEENS_10bfloat16_tESM_S2Q_SM_NS2F_6fusion15FusionCallbacksIS2J_NS2R_17LinearCombinationIS2Q_fS2Q_fLNS_15FloatRoundStyleE2EEES2L_S2P_JEEENS4_5SM1004TMEM4LOAD26SM100_TMEM_LOAD_32dp32b32xENS4_13SM90_TMA_LOADENS1K_INS1L_ILi2ELi4ELi3EEENS1N_ILi16EEENSN_INS5_IJS1P_SO_EEENS5_IJSO_SD_EEEEEEENS4_39AutoVectorizingCopyWithAssumedAlignmentILi128EEENS4_14SM90_TMA_STOREES37_S39_S39_EEEvvEEEEvNT_6ParamsE:
        .type           _ZN7cutlass13device_kernelINS_4gemm6kernel13GemmUniversalIN4cute5tupleIJiiiiEEENS1_10collective13CollectiveMmaINS1_46MainloopSm100TmaUmmaWarpSpecializedBlockScaledILi3ELi2ELi1ENS5_IJNS4_1CILi4EEENSA_ILi2EEENSA_ILi1EEEEEEEENS5_IJNSA_ILi128EEENSA_ILi256EEESH_EEENS5_IJNS_12float_e2m1_tENS_13float_ue8m0_tEEEENS5_IJNS5_IJlSD_lEEENS4_6LayoutINS5_IJNS5_IJNS5_IJNSA_ILi32EEESB_EEEiEEESQ_NS5_IJSD_iEEEEEENS5_IJNS5_IJNS5_IJNSA_ILi16EEESB_EEEiEEENS5_IJNS5_IJNSA_ILi0EEESD_EEENSA_ILi512EEEEEENS5_IJSW_iEEEEEEEEEEESL_S13_NS4_8TiledMMAINS4_8MMA_AtomIJNS4_17SM100_MMA_MXF4_SSISJ_SJ_fSK_Li128ELi256ELi32ELNS4_4UMMA5MajorE0ELS18_0ELNS17_7ScaleInE0ELS19_0EEEEEENSN_INS5_IJSD_SD_SD_EEENS5_IJSW_SW_SW_EEEEENS5_IJNS4_10UnderscoreES1F_S1F_EEEEENS5_IJNS4_23SM90_TMA_LOAD_MULTICASTES1I_EEENS5_IJNS4_14ComposedLayoutINS4_7SwizzleILi3ELi4ELi3EEENS4_18smem_ptr_flag_bitsILi4EEENSN_INS5_IJNSA_ILi8EEESH_EEENS5_IJSH_SD_EEEEEEENSN_INS5_IJNS5_IJNS5_IJSP_SD_EEENS5_IJSO_SC_EEEEEESD_NS5_IJSC_SC_EEEEEENS5_IJNS5_IJNS5_IJSU_SY_EEESX_EEESW_NS5_IJSC_SY_EEEEEEEEEEEvNS4_8identityES1J_NS5_IJS1T_NSN_INS5_IJNS5_IJNS5_IJSP_SC_EEES1V_EEESD_S1X_EEENS5_IJS20_SW_NS5_IJSC_NSA_ILi1024EEEEEEEEEEEEEEvS25_EENS_8epilogue10collective18CollectiveEpilogueINS2F_23Sm100TmaWarpSpecializedILi4ELi2ELi32ELb1ELb0EEEJNS5_IJNSA_ILi64EEESH_SH_EEENS5_IJNSN_IS2K_SD_EENSN_IS1V_NS5_IJSD_SG_EEEEEEEENS_10bfloat16_tESM_S2Q_SM_NS2F_6fusion15FusionCallbacksIS2J_NS2R_17LinearCombinationIS2Q_fS2Q_fLNS_15FloatRoundStyleE2EEES2L_S2P_JEEENS4_5SM1004TMEM4LOAD26SM100_TMEM_LOAD_32dp32b32xENS4_13SM90_TMA_LOADENS1K_INS1L_ILi2ELi4ELi3EEENS1N_ILi16EEENSN_INS5_IJS1P_SO_EEENS5_IJSO_SD_EEEEEEENS4_39AutoVectorizingCopyWithAssumedAlignmentILi128EEENS4_14SM90_TMA_STOREES37_S39_S39_EEEvvEEEEvNT_6ParamsE,@function
        .size           _ZN7cutlass13device_kernelINS_4gemm6kernel13GemmUniversalIN4cute5tupleIJiiiiEEENS1_10collective13CollectiveMmaINS1_46MainloopSm100TmaUmmaWarpSpecializedBlockScaledILi3ELi2ELi1ENS5_IJNS4_1CILi4EEENSA_ILi2EEENSA_ILi1EEEEEEEENS5_IJNSA_ILi128EEENSA_ILi256EEESH_EEENS5_IJNS_12float_e2m1_tENS_13float_ue8m0_tEEEENS5_IJNS5_IJlSD_lEEENS4_6LayoutINS5_IJNS5_IJNS5_IJNSA_ILi32EEESB_EEEiEEESQ_NS5_IJSD_iEEEEEENS5_IJNS5_IJNS5_IJNSA_ILi16EEESB_EEEiEEENS5_IJNS5_IJNSA_ILi0EEESD_EEENSA_ILi512EEEEEENS5_IJSW_iEEEEEEEEEEESL_S13_NS4_8TiledMMAINS4_8MMA_AtomIJNS4_17SM100_MMA_MXF4_SSISJ_SJ_fSK_Li128ELi256ELi32ELNS4_4UMMA5MajorE0ELS18_0ELNS17_7ScaleInE0ELS19_0EEEEEENSN_INS5_IJSD_SD_SD_EEENS5_IJSW_SW_SW_EEEEENS5_IJNS4_10UnderscoreES1F_S1F_EEEEENS5_IJNS4_23SM90_TMA_LOAD_MULTICASTES1I_EEENS5_IJNS4_14ComposedLayoutINS4_7SwizzleILi3ELi4ELi3EEENS4_18smem_ptr_flag_bitsILi4EEENSN_INS5_IJNSA_ILi8EEESH_EEENS5_IJSH_SD_EEEEEEENSN_INS5_IJNS5_IJNS5_IJSP_SD_EEENS5_IJSO_SC_EEEEEESD_NS5_IJSC_SC_EEEEEENS5_IJNS5_IJNS5_IJSU_SY_EEESX_EEESW_NS5_IJSC_SY_EEEEEEEEEEEvNS4_8identityES1J_NS5_IJS1T_NSN_INS5_IJNS5_IJNS5_IJSP_SC_EEES1V_EEESD_S1X_EEENS5_IJS20_SW_NS5_IJSC_NSA_ILi1024EEEEEEEEEEEEEEvS25_EENS_8epilogue10collective18CollectiveEpilogueINS2F_23Sm100TmaWarpSpecializedILi4ELi2ELi32ELb1ELb0EEEJNS5_IJNSA_ILi64EEESH_SH_EEENS5_IJNSN_IS2K_SD_EENSN_IS1V_NS5_IJSD_SG_EEEEEEEENS_10bfloat16_tESM_S2Q_SM_NS2F_6fusion15FusionCallbacksIS2J_NS2R_17LinearCombinationIS2Q_fS2Q_fLNS_15FloatRoundStyleE2EEES2L_S2P_JEEENS4_5SM1004TMEM4LOAD26SM100_TMEM_LOAD_32dp32b32xENS4_13SM90_TMA_LOADENS1K_INS1L_ILi2ELi4ELi3EEENS1N_ILi16EEENSN_INS5_IJS1P_SO_EEENS5_IJSO_SD_EEEEEEENS4_39AutoVectorizingCopyWithAssumedAlignmentILi128EEENS4_14SM90_TMA_STOREES37_S39_S39_EEEvvEEEEvNT_6ParamsE,(.L_x_239 - _ZN7cutlass13device_kernelINS_4gemm6kernel13GemmUniversalIN4cute5tupleIJiiiiEEENS1_10collective13CollectiveMmaINS1_46MainloopSm100TmaUmmaWarpSpecializedBlockScaledILi3ELi2ELi1ENS5_IJNS4_1CILi4EEENSA_ILi2EEENSA_ILi1EEEEEEEENS5_IJNSA_ILi128EEENSA_ILi256EEESH_EEENS5_IJNS_12float_e2m1_tENS_13float_ue8m0_tEEEENS5_IJNS5_IJlSD_lEEENS4_6LayoutINS5_IJNS5_IJNS5_IJNSA_ILi32EEESB_EEEiEEESQ_NS5_IJSD_iEEEEEENS5_IJNS5_IJNS5_IJNSA_ILi16EEESB_EEEiEEENS5_IJNS5_IJNSA_ILi0EEESD_EEENSA_ILi512EEEEEENS5_IJSW_iEEEEEEEEEEESL_S13_NS4_8TiledMMAINS4_8MMA_AtomIJNS4_17SM100_MMA_MXF4_SSISJ_SJ_fSK_Li128ELi256ELi32ELNS4_4UMMA5MajorE0ELS18_0ELNS17_7ScaleInE0ELS19_0EEEEEENSN_INS5_IJSD_SD_SD_EEENS5_IJSW_SW_SW_EEEEENS5_IJNS4_10UnderscoreES1F_S1F_EEEEENS5_IJNS4_23SM90_TMA_LOAD_MULTICASTES1I_EEENS5_IJNS4_14ComposedLayoutINS4_7SwizzleILi3ELi4ELi3EEENS4_18smem_ptr_flag_bitsILi4EEENSN_INS5_IJNSA_ILi8EEESH_EEENS5_IJSH_SD_EEEEEEENSN_INS5_IJNS5_IJNS5_IJSP_SD_EEENS5_IJSO_SC_EEEEEESD_NS5_IJSC_SC_EEEEEENS5_IJNS5_IJNS5_IJSU_SY_EEESX_EEESW_NS5_IJSC_SY_EEEEEEEEEEEvNS4_8identityES1J_NS5_IJS1T_NSN_INS5_IJNS5_IJNS5_IJSP_SC_EEES1V_EEESD_S1X_EEENS5_IJS20_SW_NS5_IJSC_NSA_ILi1024EEEEEEEEEEEEEEvS25_EENS_8epilogue10collective18CollectiveEpilogueINS2F_23Sm100TmaWarpSpecializedILi4ELi2ELi32ELb1ELb0EEEJNS5_IJNSA_ILi64EEESH_SH_EEENS5_IJNSN_IS2K_SD_EENSN_IS1V_NS5_IJSD_SG_EEEEEEEENS_10bfloat16_tESM_S2Q_SM_NS2F_6fusion15FusionCallbacksIS2J_NS2R_17LinearCombinationIS2Q_fS2Q_fLNS_15FloatRoundStyleE2EEES2L_S2P_JEEENS4_5SM1004TMEM4LOAD26SM100_TMEM_LOAD_32dp32b32xENS4_13SM90_TMA_LOADENS1K_INS1L_ILi2ELi4ELi3EEENS1N_ILi16EEENSN_INS5_IJS1P_SO_EEENS5_IJSO_SD_EEEEEEENS4_39AutoVectorizingCopyWithAssumedAlignmentILi128EEENS4_14SM90_TMA_STOREES37_S39_S39_EEEvvEEEEvNT_6ParamsE)
        .other          _ZN7cutlass13device_kernelINS_4gemm6kernel13GemmUniversalIN4cute5tupleIJiiiiEEENS1_10collective13CollectiveMmaINS1_46MainloopSm100TmaUmmaWarpSpecializedBlockScaledILi3ELi2ELi1ENS5_IJNS4_1CILi4EEENSA_ILi2EEENSA_ILi1EEEEEEEENS5_IJNSA_ILi128EEENSA_ILi256EEESH_EEENS5_IJNS_12float_e2m1_tENS_13float_ue8m0_tEEEENS5_IJNS5_IJlSD_lEEENS4_6LayoutINS5_IJNS5_IJNS5_IJNSA_ILi32EEESB_EEEiEEESQ_NS5_IJSD_iEEEEEENS5_IJNS5_IJNS5_IJNSA_ILi16EEESB_EEEiEEENS5_IJNS5_IJNSA_ILi0EEESD_EEENSA_ILi512EEEEEENS5_IJSW_iEEEEEEEEEEESL_S13_NS4_8TiledMMAINS4_8MMA_AtomIJNS4_17SM100_MMA_MXF4_SSISJ_SJ_fSK_Li128ELi256ELi32ELNS4_4UMMA5MajorE0ELS18_0ELNS17_7ScaleInE0ELS19_0EEEEEENSN_INS5_IJSD_SD_SD_EEENS5_IJSW_SW_SW_EEEEENS5_IJNS4_10UnderscoreES1F_S1F_EEEEENS5_IJNS4_23SM90_TMA_LOAD_MULTICASTES1I_EEENS5_IJNS4_14ComposedLayoutINS4_7SwizzleILi3ELi4ELi3EEENS4_18smem_ptr_flag_bitsILi4EEENSN_INS5_IJNSA_ILi8EEESH_EEENS5_IJSH_SD_EEEEEEENSN_INS5_IJNS5_IJNS5_IJSP_SD_EEENS5_IJSO_SC_EEEEEESD_NS5_IJSC_SC_EEEEEENS5_IJNS5_IJNS5_IJSU_SY_EEESX_EEESW_NS5_IJSC_SY_EEEEEEEEEEEvNS4_8identityES1J_NS5_IJS1T_NSN_INS5_IJNS5_IJNS5_IJSP_SC_EEES1V_EEESD_S1X_EEENS5_IJS20_SW_NS5_IJSC_NSA_ILi1024EEEEEEEEEEEEEEvS25_EENS_8epilogue10collective18CollectiveEpilogueINS2F_23Sm100TmaWarpSpecializedILi4ELi2ELi32ELb1ELb0EEEJNS5_IJNSA_ILi64EEESH_SH_EEENS5_IJNSN_IS2K_SD_EENSN_IS1V_NS5_IJSD_SG_EEEEEEEENS_10bfloat16_tESM_S2Q_SM_NS2F_6fusion15FusionCallbacksIS2J_NS2R_17LinearCombinationIS2Q_fS2Q_fLNS_15FloatRoundStyleE2EEES2L_S2P_JEEENS4_5SM1004TMEM4LOAD26SM100_TMEM_LOAD_32dp32b32xENS4_13SM90_TMA_LOADENS1K_INS1L_ILi2ELi4ELi3EEENS1N_ILi16EEENSN_INS5_IJS1P_SO_EEENS5_IJSO_SD_EEEEEEENS4_39AutoVectorizingCopyWithAssumedAlignmentILi128EEENS4_14SM90_TMA_STOREES37_S39_S39_EEEvvEEEEvNT_6ParamsE,@"STO_CUDA_ENTRY STV_DEFAULT"
_ZN7cutlass13device_kernelINS_4gemm6kernel13GemmUniversalIN4cute5tupleIJiiiiEEENS1_10collective13CollectiveMmaINS1_46MainloopSm100TmaUmmaWarpSpecializedBlockScaledILi3ELi2ELi1ENS5_IJNS4_1CILi4EEENSA_ILi2EEENSA_ILi1EEEEEEEENS5_IJNSA_ILi128EEENSA_ILi256EEESH_EEENS5_IJNS_12float_e2m1_tENS_13float_ue8m0_tEEEENS5_IJNS5_IJlSD_lEEENS4_6LayoutINS5_IJNS5_IJNS5_IJNSA_ILi32EEESB_EEEiEEESQ_NS5_IJSD_iEEEEEENS5_IJNS5_IJNS5_IJNSA_ILi16EEESB_EEEiEEENS5_IJNS5_IJNSA_ILi0EEESD_EEENSA_ILi512EEEEEENS5_IJSW_iEEEEEEEEEEESL_S13_NS4_8TiledMMAINS4_8MMA_AtomIJNS4_17SM100_MMA_MXF4_SSISJ_SJ_fSK_Li128ELi256ELi32ELNS4_4UMMA5MajorE0ELS18_0ELNS17_7ScaleInE0ELS19_0EEEEEENSN_INS5_IJSD_SD_SD_EEENS5_IJSW_SW_SW_EEEEENS5_IJNS4_10UnderscoreES1F_S1F_EEEEENS5_IJNS4_23SM90_TMA_LOAD_MULTICASTES1I_EEENS5_IJNS4_14ComposedLayoutINS4_7SwizzleILi3ELi4ELi3EEENS4_18smem_ptr_flag_bitsILi4EEENSN_INS5_IJNSA_ILi8EEESH_EEENS5_IJSH_SD_EEEEEEENSN_INS5_IJNS5_IJNS5_IJSP_SD_EEENS5_IJSO_SC_EEEEEESD_NS5_IJSC_SC_EEEEEENS5_IJNS5_IJNS5_IJSU_SY_EEESX_EEESW_NS5_IJSC_SY_EEEEEEEEEEEvNS4_8identityES1J_NS5_IJS1T_NSN_INS5_IJNS5_IJNS5_IJSP_SC_EEES1V_EEESD_S1X_EEENS5_IJS20_SW_NS5_IJSC_NSA_ILi1024EEEEEEEEEEEEEEvS25_EENS_8epilogue10collective18CollectiveEpilogueINS2F_23Sm100TmaWarpSpecializedILi4ELi2ELi32ELb1ELb0EEEJNS5_IJNSA_ILi64EEESH_SH_EEENS5_IJNSN_IS2K_SD_EENSN_IS1V_NS5_IJSD_SG_EEEEEEEENS_10bfloat16_tESM_S2Q_SM_NS2F_6fusion15FusionCallbacksIS2J_NS2R_17LinearCombinationIS2Q_fS2Q_fLNS_15FloatRoundStyleE2EEES2L_S2P_JEEENS4_5SM1004TMEM4LOAD26SM100_TMEM_LOAD_32dp32b32xENS4_13SM90_TMA_LOADENS1K_INS1L_ILi2ELi4ELi3EEENS1N_ILi16EEENSN_INS5_IJS1P_SO_EEENS5_IJSO_SD_EEEEEEENS4_39AutoVectorizingCopyWithAssumedAlignmentILi128EEENS4_14SM90_TMA_STOREES37_S39_S39_EEEvvEEEEvNT_6ParamsE:
[----:B------:R-:W1:Y:S01]  /*0000*/  LDC R1, c[0x0][0x37c] ;  /* 0x0000df00ff017b82 */ /* 0x000e620000000800 */
[----:B------:R-:W2:Y:S01]  /*0010*/  S2R R184, SR_TID.X ;  /* 0x0000000000b87919 */ /* 0x000ea20000002100 */
[----:B------:R-:W3:Y:S01]  /*0020*/  LDCU.64 UR12, c[0x0][0xc90] ;  /* 0x00019200ff0c77ac */ /* 0x000ee20008000a00 */
[----:B------:R-:W-:Y:S02]  /*0030*/  PRMT R176, RZ, 0x7610, R176 ;  /* 0x00007610ffb07816 */ /* 0x000fe400000000b0 */
[----:B------:R-:W-:Y:S01]  /*0040*/  ELECT P4, URZ, PT ;  /* 0x0000000000ff782f */ /* 0x000fe20003880000 */
[----:B---3--:R-:W-:-:S04]  /*0050*/  UISETP.NE.U32.AND UP0, UPT, UR12, URZ, UPT ;  /* 0x000000ff0c00728c */ /* 0x008fc8000bf05070 */
[----:B------:R-:W-:Y:S01]  /*0060*/  UISETP.NE.AND.EX UP0, UPT, UR13, URZ, UPT, UP0 ;  /* 0x000000ff0d00728c */ /* 0x000fe2000bf05300 */
[----:B--2---:R-:W-:-:S05]  /*0070*/  SHF.R.U32.HI R177, RZ, 0x5, R184 ;  /* 0x00000005ffb17819 */ /* 0x004fca00000116b8 */
[----:B------:R-:W2:Y:S02]  /*0080*/  SHFL.IDX PT, R0, R177, RZ, 0x1f ;  /* 0x00001fffb1007589 */ /* 0x000ea400000e0000 */
[----:B--2---:R-:W-:Y:S01]  /*0090*/  R2UR UR21, R0 ;  /* 0x00000000001572ca */ /* 0x004fe200000e0000 */
[----:B-1----:R-:W-:-:S14]  /*00a0*/  BRA.U UP0, `(.L_x_0) ;  /* 0x0000000100307547 */ /* 0x002fdc000b800000 */
[----:B------:R-:W1:Y:S02]  /*00b0*/  LDCU.64 UR4, c[0x0][0xc88] ;  /* 0x00019100ff0477ac */ /* 0x000e640008000a00 */
[----:B-1----:R-:W-:-:S04]  /*00c0*/  UISETP.NE.U32.AND UP0, UPT, UR4, URZ, UPT ;  /* 0x000000ff0400728c */ /* 0x002fc8000bf05070 */
[----:B------:R-:W-:-:S09]  /*00d0*/  UISETP.NE.AND.EX UP0, UPT, UR5, URZ, UPT, UP0 ;  /* 0x000000ff0500728c */ /* 0x000fd2000bf05300 */
[----:B------:R-:W-:Y:S05]  /*00e0*/  BRA.U !UP0, `(.L_x_1) ;  /* 0x0000000108147547 */ /* 0x000fea000b800000 */
[----:B------:R-:W1:Y:S01]  /*00f0*/  LDC.64 R2, c[0x0][0xc88] ;  /* 0x00032200ff027b82 */ /* 0x000e620000000a00 */
[----:B------:R-:W1:Y:S02]  /*0100*/  LDCU.64 UR4, c[0x0][0x358] ;  /* 0x00006b00ff0477ac */ /* 0x000e640008000a00 */
[----:B-1----:R1:W5:Y:S01]  /*0110*/  LDG.E R133, desc[UR4][R2.64] ;  /* 0x0000000402857981 */ /* 0x002362000c1e1900 */
[----:B------:R-:W-:Y:S01]  /*0120*/  HFMA2 R176, -RZ, RZ, 0, 5.9604644775390625e-08 ;  /* 0x00000001ffb07431 */ /* 0x000fe200000001ff */
[----:B------:R-:W-:Y:S05]  /*0130*/  BRA `(.L_x_0) ;  /* 0x00000000000c7947 */ /* 0x000fea0003800000 */
.L_x_1:
[----:B------:R-:W1:Y:S01]  /*0140*/  LDCU UR4, c[0x0][0xc80] ;  /* 0x00019000ff0477ac */ /* 0x000e620008000800 */
[----:B------:R-:W-:Y:S01]  /*0150*/  HFMA2 R176, -RZ, RZ, 0, 5.9604644775390625e-08 ;  /* 0x00000001ffb07431 */ /* 0x000fe200000001ff */
[----:B-1----:R-:W-:-:S07]  /*0160*/  MOV R133, UR4 ;  /* 0x0000000400857c02 */ /* 0x002fce0008000f00 */
.L_x_0:
[----:B------:R-:W2:Y:S02]  /*0170*/  LDCU.64 UR4, c[0x0][0xcb0] ;  /* 0x00019600ff0477ac */ /* 0x000ea40008000a00 */
[----:B--2---:R-:W-:-:S04]  /*0180*/  UISETP.NE.U32.AND UP0, UPT, UR4, URZ, UPT ;  /* 0x000000ff0400728c */ /* 0x004fc8000bf05070 */
[----:B------:R-:W-:-:S09]  /*0190*/  UISETP.NE.AND.EX UP0, UPT, UR5, URZ, UPT, UP0 ;  /* 0x000000ff0500728c */ /* 0x000fd2000bf05300 */
[----:B------:R-:W-:Y:S05]  /*01a0*/  BRA.U UP0, `(.L_x_2) ;  /* 0x0000000100287547 */ /* 0x000fea000b800000 */
[----:B------:R-:W2:Y:S02]  /*01b0*/  LDCU.64 UR4, c[0x0][0xca8] ;  /* 0x00019500ff0477ac */ /* 0x000ea40008000a00 */
[----:B--2---:R-:W-:-:S04]  /*01c0*/  UISETP.NE.U32.AND UP0, UPT, UR4, URZ, UPT ;  /* 0x000000ff0400728c */ /* 0x004fc8000bf05070 */
[----:B------:R-:W-:-:S09]  /*01d0*/  UISETP.NE.AND.EX UP0, UPT, UR5, URZ, UPT, UP0 ;  /* 0x000000ff0500728c */ /* 0x000fd2000bf05300 */
[----:B------:R-:W-:Y:S05]  /*01e0*/  BRA.U !UP0, `(.L_x_3) ;  /* 0x0000000108107547 */ /* 0x000fea000b800000 */
[----:B------:R-:W2:Y:S01]  /*01f0*/  LDC.64 R130, c[0x0][0xca8] ;  /* 0x00032a00ff827b82 */ /* 0x000ea20000000a00 */
[----:B------:R-:W2:Y:S02]  /*0200*/  LDCU.64 UR4, c[0x0][0x358] ;  /* 0x00006b00ff0477ac */ /* 0x000ea40008000a00 */
[----:B--2---:R2:W5:Y:S01]  /*0210*/  LDG.E R130, desc[UR4][R130.64] ;  /* 0x0000000482827981 */ /* 0x004562000c1e1900 */
[----:B------:R-:W-:Y:S05]  /*0220*/  BRA `(.L_x_2) ;  /* 0x0000000000087947 */ /* 0x000fea0003800000 */
.L_x_3:
[----:B------:R-:W2:Y:S02]  /*0230*/  LDCU UR4, c[0x0][0xca0] ;  /* 0x00019400ff0477ac */ /* 0x000ea40008000800 */
[----:B--2---:R-:W-:Y:S02]  /*0240*/  MOV R130, UR4 ;  /* 0x0000000400827c02 */ /* 0x004fe40008000f00 */
.L_x_2:
[----:B------:R-:W-:Y:S01]  /*0250*/  IMAD.U32 R0, RZ, RZ, UR21 ;  /* 0x00000015ff007e24 */ /* 0x000fe2000f8e00ff */
[----:B------:R-:W-:Y:S04]  /*0260*/  BSSY.RECONVERGENT B0, `(.L_x_4) ;  /* 0x0000012000007945 */ /* 0x000fe80003800200 */
[C---:B------:R-:W-:Y:S02]  /*0270*/  ISETP.NE.OR P1, PT, R0.reuse, 0x1, !P4 ;  /* 0x000000010000780c */ /* 0x040fe40006725670 */
[----:B------:R-:W-:-:S11]  /*0280*/  ISETP.NE.OR P0, PT, R0, 0x3, !P4 ;  /* 0x000000030000780c */ /* 0x000fd60006705670 */
[----:B------:R-:W-:Y:S05]  /*0290*/  @P1 BRA `(.L_x_5) ;  /* 0x0000000000381947 */ /* 0x000fea0003800000 */
[----:B------:R-:W3:Y:S02]  /*02a0*/  LDCU.64 UR4, c[0x0][0x348] ;  /* 0x00006900ff0477ac */ /* 0x000ee40008000a00 */
[----:B---3--:R-:W-:Y:S02]  /*02b0*/  UIADD3 UR10, UP3, UPT, UR4, 0x80, URZ ;  /* 0x00000080040a7890 */ /* 0x008fe4000ff7e0ff */
[----:B------:R-:W-:Y:S02]  /*02c0*/  UIADD3 UR8, UP2, UPT, UR4, 0x180, URZ ;  /* 0x0000018004087890 */ /* 0x000fe4000ff5e0ff */
[----:B------:R-:W-:Y:S02]  /*02d0*/  UIADD3 UR6, UP1, UPT, UR4, 0x280, URZ ;  /* 0x0000028004067890 */ /* 0x000fe4000ff3e0ff */
[----:B------:R-:W-:Y:S02]  /*02e0*/  UIADD3 UR4, UP0, UPT, UR4, 0x380, URZ ;  /* 0x0000038004047890 */ /* 0x000fe4000ff1e0ff */
[----:B------:R-:W-:-:S02]  /*02f0*/  UIADD3.X UR11, UPT, UPT, URZ, UR5, URZ, UP3, !UPT ;  /* 0x00000005ff0b7290 */ /* 0x000fc40009ffe4ff */
[----:B------:R-:W-:Y:S02]  /*0300*/  UIADD3.X UR9, UPT, UPT, URZ, UR5, URZ, UP2, !UPT ;  /* 0x00000005ff097290 */ /* 0x000fe400097fe4ff */
[----:B------:R-:W-:Y:S02]  /*0310*/  UIADD3.X UR7, UPT, UPT, URZ, UR5, URZ, UP1, !UPT ;  /* 0x00000005ff077290 */ /* 0x000fe40008ffe4ff */
[----:B------:R-:W-:-:S03]  /*0320*/  UIADD3.X UR5, UPT, UPT, URZ, UR5, URZ, UP0, !UPT ;  /* 0x00000005ff057290 */ /* 0x000fc600087fe4ff */
[----:B------:R3:W-:Y:S02]  /*0330*/  UTMACCTL.PF [UR10] ;  /* 0x000000000a0079b9 */ /* 0x0007e40008040000 */
[----:B------:R3:W-:Y:S02]  /*0340*/  UTMACCTL.PF [UR8] ;  /* 0x00000000080079b9 */ /* 0x0007e40008040000 */
[----:B------:R3:W-:Y:S02]  /*0350*/  UTMACCTL.PF [UR6] ;  /* 0x00000000060079b9 */ /* 0x0007e40008040000 */
[----:B------:R3:W-:Y:S02]  /*0360*/  UTMACCTL.PF [UR4] ;  /* 0x00000000040079b9 */ /* 0x0007e40008040000 */
[----:B---3--:R-:W-:Y:S01]  /*0370*/  NOP ;  /* 0x0000000000007918 */ /* 0x008fe20000000000 */
.L_x_5:
[----:B------:R-:W-:Y:S05]  /*0380*/  BSYNC.RECONVERGENT B0 ;  /* 0x0000000000007941 */ /* 0x000fea0003800200 */
.L_x_4:
[----:B------:R-:W-:Y:S04]  /*0390*/  BSSY.RECONVERGENT B0, `(.L_x_6) ;  /* 0x000000a000007945 */ /* 0x000fe80003800200 */
[----:B------:R-:W-:Y:S05]  /*03a0*/  @P0 BRA `(.L_x_7) ;  /* 0x0000000000200947 */ /* 0x000fea0003800000 */
[----:B------:R-:W3:Y:S02]  /*03b0*/  LDCU.64 UR4, c[0x0][0x348] ;  /* 0x00006900ff0477ac */ /* 0x000ee40008000a00 */
[----:B---3--:R-:W-:Y:S02]  /*03c0*/  UIADD3 UR6, UP1, UPT, UR4, 0x980, URZ ;  /* 0x0000098004067890 */ /* 0x008fe4000ff3e0ff */
[----:B------:R-:W-:Y:S02]  /*03d0*/  UIADD3 UR4, UP0, UPT, UR4, 0xa80, URZ ;  /* 0x00000a8004047890 */ /* 0x000fe4000ff1e0ff */
[----:B------:R-:W-:Y:S02]  /*03e0*/  UIADD3.X UR7, UPT, UPT, URZ, UR5, URZ, UP1, !UPT ;  /* 0x00000005ff077290 */ /* 0x000fe40008ffe4ff */
[----:B------:R-:W-:-:S07]  /*03f0*/  UIADD3.X UR5, UPT, UPT, URZ, UR5, URZ, UP0, !UPT ;  /* 0x00000005ff057290 */ /* 0x000fce00087fe4ff */
[----:B------:R3:W-:Y:S02]  /*0400*/  UTMACCTL.PF [UR6] ;  /* 0x00000000060079b9 */ /* 0x0007e40008040000 */
[----:B------:R3:W-:Y:S02]  /*0410*/  UTMACCTL.PF [UR4] ;  /* 0x00000000040079b9 */ /* 0x0007e40008040000 */
[----:B---3--:R-:W-:Y:S01]  /*0420*/  NOP ;  /* 0x0000000000007918 */ /* 0x008fe20000000000 */
.L_x_7:
[----:B------:R-:W-:Y:S05]  /*0430*/  BSYNC.RECONVERGENT B0 ;  /* 0x0000000000007941 */ /* 0x000fea0003800200 */
.L_x_6:
[----:B------:R-:W3:Y:S01]  /*0440*/  LDCU.64 UR4, c[0x0][0xc88] ;  /* 0x00019100ff0477ac */ /* 0x000ee20008000a00 */
[----:B------:R-:W-:Y:S02]  /*0450*/  UISETP.EQ.U32.AND UP1, UPT, UR12, URZ, UPT ;  /* 0x000000ff0c00728c */ /* 0x000fe4000bf22070 */
[----:B------:R-:W-:Y:S02]  /*0460*/  UPLOP3.LUT UP4, UPT, UPT, UPT, UPT, 0x80, 0x8 ;  /* 0x000000000008789c */ /* 0x000fe40003f8f070 */
[----:B---3--:R-:W-:-:S04]  /*0470*/  UISETP.NE.U32.AND UP0, UPT, UR4, URZ, UPT ;  /* 0x000000ff0400728c */ /* 0x008fc8000bf05070 */
[----:B------:R-:W-:-:S04]  /*0480*/  UISETP.NE.AND.EX UP0, UPT, UR5, URZ, UPT, UP0 ;  /* 0x000000ff0500728c */ /* 0x000fc8000bf05300 */
[----:B------:R-:W-:-:S04]  /*0490*/  UISETP.EQ.OR.EX UP2, UPT, UR13, URZ, !UP0, UP1 ;  /* 0x000000ff0d00728c */ /* 0x000fc8000c742710 */
[----:B------:R-:W-:-:S06]  /*04a0*/  UP2UR UR4, UPR, URZ, 0x4 ;  /* 0x00000004ff047883 */ /* 0x000fcc0008000000 */
[----:B------:R-:W-:Y:S01]  /*04b0*/  MOV R180, UR4 ;  /* 0x0000000400b47c02 */ /* 0x000fe20008000f00 */
[----:B------:R-:W-:Y:S06]  /*04c0*/  BRA.U !UP2, `(.L_x_8) ;  /* 0x000000010a207547 */ /* 0x000fec000b800000 */
[----:B------:R-:W-:Y:S01]  /*04d0*/  UISETP.NE.U32.AND UP1, UPT, UR12, URZ, UPT ;  /* 0x000000ff0c00728c */ /* 0x000fe2000bf25070 */
[----:B-----5:R-:W-:Y:S01]  /*04e0*/  FSETP.NEU.AND P0, PT, R133, RZ, PT ;  /* 0x000000ff8500720b */ /* 0x020fe20003f0d000 */
[----:B------:R-:W-:Y:S02]  /*04f0*/  USEL UR4, URZ, 0xffffffff, UP0 ;  /* 0xffffffffff047887 */ /* 0x000fe40008000000 */
[----:B------:R-:W-:-:S10]  /*0500*/  UISETP.NE.AND.EX UP1, UPT, UR13, URZ, UPT, UP1 ;  /* 0x000000ff0d00728c */ /* 0x000fd4000bf25310 */
[----:B------:R-:W-:Y:S01]  /*0510*/  VOTEU.ANY UP0, P0 ;  /* 0x0000000000ff7886 */ /* 0x000fe20000000100 */
[----:B------:R-:W-:-:S04]  /*0520*/  @!UP1 USEL UR4, URZ, 0xffffffff, UP0 ;  /* 0xffffffffff049887 */ /* 0x000fc80008000000 */
[----:B------:R-:W-:-:S04]  /*0530*/  ULOP3.LUT UR4, UR4, 0x1, URZ, 0xc0, !UPT ;  /* 0x0000000104047892 */ /* 0x000fc8000f8ec0ff */
[----:B------:R-:W-:-:S11]  /*0540*/  UISETP.NE.U32.AND UP4, UPT, UR4, 0x1, UPT ;  /* 0x000000010400788c */ /* 0x000fd6000bf85070 */
.L_x_8:
[----:B-1----:R-:W1:Y:S01]  /*0550*/  SHFL.IDX PT, R2, R177, RZ, 0x1f ;  /* 0x00001fffb1027589 */ /* 0x002e6200000e0000 */
[----:B------:R-:W-:-:S04]  /*0560*/  UISETP.NE.AND UP0, UPT, UR21, 0x2, UPT ;  /* 0x000000021500788c */ /* 0x000fc8000bf05270 */
[----:B------:R-:W-:Y:S01]  /*0570*/  USEL UR63, URZ, 0x1, UP0 ;  /* 0x00000001ff3f7887 */ /* 0x000fe20008000000 */
[----:B-1----:R-:W-:-:S13]  /*0580*/  ISETP.NE.AND P0, PT, R2, RZ, PT ;  /* 0x000000ff0200720c */ /* 0x002fda0003f05270 */
[----:B------:R-:W-:Y:S05]  /*0590*/  @P0 BRA `(.L_x_9) ;  /* 0x0000000000500947 */ /* 0x000fea0003800000 */
[----:B------:R-:W1:Y:S01]  /*05a0*/  S2UR UR4, SR_CgaCtaId ;  /* 0x00000000000479c3 */ /* 0x000e620000008800 */
[----:B------:R-:W-:Y:S01]  /*05b0*/  UMOV UR5, 0x400 ;  /* 0x0000040000057882 */ /* 0x000fe20000000000 */
[----:B------:R-:W-:Y:S01]  /*05c0*/  UMOV UR8, 0x1 ;  /* 0x0000000100087882 */ /* 0x000fe20000000000 */
[----:B------:R-:W-:Y:S01]  /*05d0*/  UMOV UR6, 0x5 ;  /* 0x0000000500067882 */ /* 0x000fe20000000000 */
[----:B------:R-:W-:-:S04]  /*05e0*/  UIADD3 UR8, UPT, UPT, -UR8, 0x100000, URZ ;  /* 0x0010000008087890 */ /* 0x000fc8000fffe1ff */
[----:B------:R-:W-:Y:S02]  /*05f0*/  USHF.L.U32 UR9, UR8, 0xb, URZ ;  /* 0x0000000b08097899 */ /* 0x000fe400080006ff */
[----:B------:R-:W-:Y:S02]  /*0600*/  USHF.L.U32 UR8, UR8, 0x1, URZ ;  /* 0x0000000108087899 */ /* 0x000fe400080006ff */
[----:B------:R-:W-:-:S04]  /*0610*/  UIADD3 UR6, UPT, UPT, -UR6, 0x100000, URZ ;  /* 0x0010000006067890 */ /* 0x000fc8000fffe1ff */
[----:B------:R-:W-:Y:S02]  /*0620*/  USHF.L.U32 UR7, UR6, 0xb, URZ ;  /* 0x0000000b06077899 */ /* 0x000fe400080006ff */
[----:B------:R-:W-:Y:S01]  /*0630*/  USHF.L.U32 UR6, UR6, 0x1, URZ ;  /* 0x0000000106067899 */ /* 0x000fe200080006ff */
[----:B------:R-:W-:Y:S01]  /*0640*/  ELECT P0, URZ, PT ;  /* 0x0000000000ff782f */ /* 0x000fe20003800000 */
[----:B-1----:R-:W-:Y:S01]  /*0650*/  ULEA UR4, UR4, UR5, 0x18 ;  /* 0x0000000504047291 */ /* 0x002fe2000f8ec0ff */
[----:B------:R-:W1:Y:S11]  /*0660*/  FENCE.VIEW.ASYNC.S ;  /* 0x00000000000073c6 */ /* 0x000e760000000000 */
[----:B-1----:R1:W3:Y:S01]  /*0670*/  SYNCS.EXCH.64 URZ, [UR4], UR8 ;  /* 0x0000000804ff75b2 */ /* 0x0022e20008000100 */
[----:B------:R1:W4:Y:S01]  /*0680*/  SYNCS.EXCH.64 URZ, [UR4+0x18], UR6 ;  /* 0x0000180604ff75b2 */ /* 0x0003220008000100 */
[----:B------:R1:W1:Y:S01]  /*0690*/  SYNCS.EXCH.64 URZ, [UR4+0x8], UR8 ;  /* 0x0000080804ff75b2 */ /* 0x0002620008000100 */
[----:B------:R1:W1:Y:S01]  /*06a0*/  SYNCS.EXCH.64 URZ, [UR4+0x20], UR6 ;  /* 0x0000200604ff75b2 */ /* 0x0002620008000100 */
[----:B------:R1:W1:Y:S01]  /*06b0*/  SYNCS.EXCH.64 URZ, [UR4+0x10], UR8 ;  /* 0x0000100804ff75b2 */ /* 0x0002620008000100 */
[----:B------:R1:W1:Y:S01]  /*06c0*/  SYNCS.EXCH.64 URZ, [UR4+0x28], UR6 ;  /* 0x0000280604ff75b2 */ /* 0x0002620008000100 */
[----:B------:R-:W-:Y:S01]  /*06d0*/  NOP ;  /* 0x0000000000007918 */ /* 0x000fe20000000000 */
.L_x_9:
[----:B------:R-:W2:Y:S01]  /*06e0*/  SHFL.IDX PT, R2, R177, RZ, 0x1f ;  /* 0x00001fffb1027589 */ /* 0x000ea200000e0000 */
[----:B------:R-:W-:Y:S01]  /*06f0*/  NOP ;  /* 0x0000000000007918 */ /* 0x000fe20000000000 */
[----:B--2---:R-:W-:-:S13]  /*0700*/  ISETP.NE.AND P0, PT, R2, 0x1, PT ;  /* 0x000000010200780c */ /* 0x004fda0003f05270 */
[----:B------:R-:W-:Y:S05]  /*0710*/  @P0 BRA `(.L_x_10) ;  /* 0x0000000000580947 */ /* 0x000fea0003800000 */
[----:B-1----:R-:W1:Y:S01]  /*0720*/  S2UR UR4, SR_CgaCtaId ;  /* 0x00000000000479c3 */ /* 0x002e620000008800 */
        /* <DEDUP_REMOVED lines=12> */
[----:B-1----:R2:W1:Y:S01]  /*07f0*/  SYNCS.EXCH.64 URZ, [UR4+0x30], UR8 ;  /* 0x0000300804ff75b2 */ /* 0x0024620008000100 */
[----:B------:R2:W1:Y:S01]  /*0800*/  SYNCS.EXCH.64 URZ, [UR4+0x50], UR6 ;  /* 0x0000500604ff75b2 */ /* 0x0004620008000100 */
[----:B------:R2:W1:Y:S01]  /*0810*/  SYNCS.EXCH.64 URZ, [UR4+0x38], UR8 ;  /* 0x0000380804ff75b2 */ /* 0x0004620008000100 */
[----:B------:R2:W1:Y:S01]  /*0820*/  SYNCS.EXCH.64 URZ, [UR4+0x58], UR6 ;  /* 0x0000580604ff75b2 */ /* 0x0004620008000100 */
[----:B------:R2:W1:Y:S01]  /*0830*/  SYNCS.EXCH.64 URZ, [UR4+0x40], UR8 ;  /* 0x0000400804ff75b2 */ /* 0x0004620008000100 */
[----:B------:R2:W1:Y:S01]  /*0840*/  SYNCS.EXCH.64 URZ, [UR4+0x60], UR6 ;  /* 0x0000600604ff75b2 */ /* 0x0004620008000100 */
[----:B------:R2:W1:Y:S01]  /*0850*/  SYNCS.EXCH.64 URZ, [UR4+0x48], UR8 ;  /* 0x0000480804ff75b2 */ /* 0x0004620008000100 */
[----:B------:R2:W1:Y:S02]  /*0860*/  SYNCS.EXCH.64 URZ, [UR4+0x68], UR6 ;  /* 0x0000680604ff75b2 */ /* 0x0004640008000100 */
[----:B--2---:R-:W-:Y:S01]  /*0870*/  NOP ;  /* 0x0000000000007918 */ /* 0x004fe20000000000 */
.L_x_10:
[----:B------:R-:W2:Y:S01]  /*0880*/  SHFL.IDX PT, R2, R177, RZ, 0x1f ;  /* 0x00001fffb1027589 */ /* 0x000ea200000e0000 */
[----:B------:R-:W-:Y:S01]  /*0890*/  NOP ;  /* 0x0000000000007918 */ /* 0x000fe20000000000 */
[----:B--2---:R-:W-:-:S13]  /*08a0*/  ISETP.NE.AND P0, PT, R2, 0x3, PT ;  /* 0x000000030200780c */ /* 0x004fda0003f05270 */
[----:B------:R-:W-:Y:S05]  /*08b0*/  @P0 BRA `(.L_x_11) ;  /* 0x0000000000300947 */ /* 0x000fea0003800000 */
[----:B-1----:R-:W1:Y:S01]  /*08c0*/  S2UR UR4, SR_CgaCtaId ;  /* 0x00000000000479c3 */ /* 0x002e620000008800 */
[----:B------:R-:W-:Y:S01]  /*08d0*/  UMOV UR6, 0x400 ;  /* 0x0000040000067882 */ /* 0x000fe20000000000 */
[----:B------:R-:W-:Y:S01]  /*08e0*/  UMOV UR5, 0x20 ;  /* 0x0000002000057882 */ /* 0x000fe20000000000 */
[----:B------:R-:W-:Y:S01]  /*08f0*/  ELECT P0, URZ, PT ;  /* 0x0000000000ff782f */ /* 0x000fe20003800000 */
[----:B-1----:R-:W-:Y:S02]  /*0900*/  ULEA UR6, UR4, UR6, 0x18 ;  /* 0x0000000604067291 */ /* 0x002fe4000f8ec0ff */
[----:B------:R-:W-:-:S04]  /*0910*/  UIADD3 UR4, UPT, UPT, -UR5, 0x100000, URZ ;  /* 0x0010000005047890 */ /* 0x000fc8000fffe1ff */
[----:B------:R-:W-:Y:S02]  /*0920*/  USHF.L.U32 UR5, UR4, 0xb, URZ ;  /* 0x0000000b04057899 */ /* 0x000fe400080006ff */
[----:B------:R-:W-:Y:S01]  /*0930*/  USHF.L.U32 UR4, UR4, 0x1, URZ ;  /* 0x0000000104047899 */ /* 0x000fe200080006ff */
[----:B------:R-:W1:Y:S11]  /*0940*/  FENCE.VIEW.ASYNC.S ;  /* 0x00000000000073c6 */ /* 0x000e760000000000 */
[----:B-1----:R2:W1:Y:S01]  /*0950*/  SYNCS.EXCH.64 URZ, [UR6+0x70], UR4 ;  /* 0x0000700406ff75b2 */ /* 0x0024620008000100 */
[----:B------:R2:W1:Y:S02]  /*0960*/  SYNCS.EXCH.64 URZ, [UR6+0x78], UR4 ;  /* 0x0000780406ff75b2 */ /* 0x0004640008000100 */
[----:B--2---:R-:W-:Y:S01]  /*0970*/  NOP ;  /* 0x0000000000007918 */ /* 0x004fe20000000000 */
.L_x_11:
[----:B------:R-:W2:Y:S01]  /*0980*/  SHFL.IDX PT, R2, R177, RZ, 0x1f ;  /* 0x00001fffb1027589 */ /* 0x000ea200000e0000 */
[----:B------:R-:W-:Y:S01]  /*0990*/  NOP ;  /* 0x0000000000007918 */ /* 0x000fe20000000000 */
[----:B--2---:R-:W-:-:S13]  /*09a0*/  ISETP.NE.AND P0, PT, R2, 0x4, PT ;  /* 0x000000040200780c */ /* 0x004fda0003f05270 */
[----:B------:R-:W-:Y:S05]  /*09b0*/  @P0 BRA `(.L_x_12) ;  /* 0x00000000004c0947 */ /* 0x000fea0003800000 */
[----:B-1----:R-:W1:Y:S01]  /*09c0*/  S2UR UR6, SR_CgaCtaId ;  /* 0x00000000000679c3 */ /* 0x002e620000008800 */
[----:B------:R-:W-:Y:S01]  /*09d0*/  UMOV UR4, 0x720 ;  /* 0x0000072000047882 */ /* 0x000fe20000000000 */
[----:B------:R-:W-:Y:S01]  /*09e0*/  UMOV UR5, 0x400 ;  /* 0x0000040000057882 */ /* 0x000fe20000000000 */
[----:B------:R-:W-:Y:S01]  /*09f0*/  USEL UR4, UR4, 0x620, UP4 ;  /* 0x0000062004047887 */ /* 0x000fe2000a000000 */
[----:B------:R-:W-:Y:S01]  /*0a00*/  UMOV UR8, 0x1 ;  /* 0x0000000100087882 */ /* 0x000fe20000000000 */
[----:B------:R-:W-:Y:S01]  /*0a10*/  ELECT P0, URZ, PT ;  /* 0x0000000000ff782f */ /* 0x000fe20003800000 */
[----:B------:R-:W-:-:S04]  /*0a20*/  UIADD3 UR8, UPT, UPT, -UR8, 0x100000, URZ ;  /* 0x0010000008087890 */ /* 0x000fc8000fffe1ff */
[----:B------:R-:W-:Y:S02]  /*0a30*/  USHF.L.U32 UR9, UR8, 0xb, URZ ;  /* 0x0000000b08097899 */ /* 0x000fe400080006ff */
[----:B------:R-:W-:Y:S02]  /*0a40*/  USHF.L.U32 UR8, UR8, 0x1, URZ ;  /* 0x0000000108087899 */ /* 0x000fe400080006ff */
[----:B-1----:R-:W-:Y:S02]  /*0a50*/  ULEA UR6, UR6, UR5, 0x18 ;  /* 0x0000000506067291 */ /* 0x002fe4000f8ec0ff */
[----:B------:R-:W-:-:S04]  /*0a60*/  UIADD3 UR4, UPT, UPT, -UR4, 0x100000, URZ ;  /* 0x0010000004047890 */ /* 0x000fc8000fffe1ff */
[----:B------:R-:W-:Y:S02]  /*0a70*/  USHF.L.U32 UR5, UR4, 0xb, URZ ;  /* 0x0000000b04057899 */ /* 0x000fe400080006ff */
[----:B------:R-:W-:Y:S01]  /*0a80*/  USHF.L.U32 UR4, UR4, 0x1, URZ ;  /* 0x0000000104047899 */ /* 0x000fe200080006ff */
[----:B------:R-:W1:Y:S03]  /*0a90*/  FENCE.VIEW.ASYNC.S ;  /* 0x00000000000073c6 */ /* 0x000e660000000000 */
[----:B-1----:R2:W1:Y:S08]  /*0aa0*/  SYNCS.EXCH.64 URZ, [UR6+0x80], UR8 ;  /* 0x0000800806ff75b2 */ /* 0x0024700008000100 */
[----:B------:R2:W1:Y:S01]  /*0ab0*/  SYNCS.EXCH.64 URZ, [UR6+0x90], UR4 ;  /* 0x0000900406ff75b2 */ /* 0x0004620008000100 */
[----:B------:R2:W1:Y:S01]  /*0ac0*/  SYNCS.EXCH.64 URZ, [UR6+0x88], UR8 ;  /* 0x0000880806ff75b2 */ /* 0x0004620008000100 */
[----:B------:R2:W1:Y:S02]  /*0ad0*/  SYNCS.EXCH.64 URZ, [UR6+0x98], UR4 ;  /* 0x0000980406ff75b2 */ /* 0x0004640008000100 */
[----:B--2---:R-:W-:Y:S01]  /*0ae0*/  NOP ;  /* 0x0000000000007918 */ /* 0x004fe20000000000 */
.L_x_12:
        /* <DEDUP_REMOVED lines=18> */
[----:B------:R2:W1:Y:S02]  /*0c10*/  SYNCS.EXCH.64 URZ, [UR4+0xa8], UR6 ;  /* 0x0000a80604ff75b2 */ /* 0x0004640008000100 */
[----:B--2---:R-:W-:Y:S01]  /*0c20*/  NOP ;  /* 0x0000000000007918 */ /* 0x004fe20000000000 */
.L_x_13:
[----:B------:R-:W2:Y:S01]  /*0c30*/  SHFL.IDX PT, R2, R177, RZ, 0x1f ;  /* 0x00001fffb1027589 */ /* 0x000ea200000e0000 */
[----:B------:R-:W-:Y:S01]  /*0c40*/  ISETP.NE.OR P1, PT, RZ, UR21, !P4 ;  /* 0x00000015ff007c0c */ /* 0x000fe2000e725670 */
[----:B------:R-:W-:Y:S01]  /*0c50*/  NOP ;  /* 0x0000000000007918 */ /* 0x000fe20000000000 */
[----:B--2---:R-:W-:-:S13]  /*0c60*/  ISETP.NE.AND P0, PT, R2, 0x3, PT ;  /* 0x000000030200780c */ /* 0x004fda0003f05270 */
[----:B------:R-:W-:Y:S05]  /*0c70*/  @P0 BRA `(.L_x_14) ;  /* 0x0000000000380947 */ /* 0x000fea0003800000 */
[----:B-1----:R-:W1:Y:S01]  /*0c80*/  S2UR UR4, SR_CgaCtaId ;  /* 0x00000000000479c3 */ /* 0x002e620000008800 */
[----:B------:R-:W-:Y:S01]  /*0c90*/  UMOV UR5, 0x400 ;  /* 0x0000040000057882 */ /* 0x000fe20000000000 */
[----:B------:R-:W-:Y:S01]  /*0ca0*/  UMOV UR6, 0x20 ;  /* 0x0000002000067882 */ /* 0x000fe20000000000 */
[----:B------:R-:W-:Y:S01]  /*0cb0*/  ELECT P0, URZ, PT ;  /* 0x0000000000ff782f */ /* 0x000fe20003800000 */
[----:B------:R-:W-:-:S04]  /*0cc0*/  UIADD3 UR6, UPT, UPT, -UR6, 0x100000, URZ ;  /* 0x0010000006067890 */ /* 0x000fc8000fffe1ff */
[----:B------:R-:W-:Y:S02]  /*0cd0*/  USHF.L.U32 UR7, UR6, 0xb, URZ ;  /* 0x0000000b06077899 */ /* 0x000fe400080006ff */
[----:B------:R-:W-:Y:S02]  /*0ce0*/  USHF.L.U32 UR6, UR6, 0x1, URZ ;  /* 0x0000000106067899 */ /* 0x000fe400080006ff */
[----:B-1----:R-:W-:Y:S01]  /*0cf0*/  ULEA UR4, UR4, UR5, 0x18 ;  /* 0x0000000504047291 */ /* 0x002fe2000f8ec0ff */
[----:B------:R-:W1:Y:S11]  /*0d00*/  FENCE.VIEW.ASYNC.S ;  /* 0x00000000000073c6 */ /* 0x000e760000000000 */
[----:B-1----:R2:W1:Y:S01]  /*0d10*/  SYNCS.EXCH.64 URZ, [UR4+0xb0], UR6 ;  /* 0x0000b00604ff75b2 */ /* 0x0024620008000100 */
[----:B------:R2:W1:Y:S01]  /*0d20*/  SYNCS.EXCH.64 URZ, [UR4+0xc0], UR6 ;  /* 0x0000c00604ff75b2 */ /* 0x0004620008000100 */
[----:B------:R2:W1:Y:S01]  /*0d30*/  SYNCS.EXCH.64 URZ, [UR4+0xb8], UR6 ;  /* 0x0000b80604ff75b2 */ /* 0x0004620008000100 */
[----:B------:R2:W1:Y:S02]  /*0d40*/  SYNCS.EXCH.64 URZ, [UR4+0xc8], UR6 ;  /* 0x0000c80604ff75b2 */ /* 0x0004640008000100 */
[----:B--2---:R-:W-:Y:S01]  /*0d50*/  NOP ;  /* 0x0000000000007918 */ /* 0x004fe20000000000 */
.L_x_14:
[----:B-1----:R-:W1:Y:S01]  /*0d60*/  S2UR UR7, SR_CgaCtaId ;  /* 0x00000000000779c3 */ /* 0x002e620000008800 */
[----:B------:R-:W-:Y:S01]  /*0d70*/  VOTEU.ALL UP0, P1 ;  /* 0x0000000000ff7886 */ /* 0x000fe20000800000 */
[----:B------:R-:W-:Y:S01]  /*0d80*/  UMOV UR4, 0x80 ;  /* 0x0000008000047882 */ /* 0x000fe20000000000 */
[----:B------:R-:W-:Y:S01]  /*0d90*/  NOP ;  /* 0x0000000000007918 */ /* 0x000fe20000000000 */
[----:B------:R-:W-:Y:S01]  /*0da0*/  ISETP.NE.OR P4, PT, R0, 0x2, !P4 ;  /* 0x000000020000780c */ /* 0x000fe20006785670 */
[----:B------:R-:W-:Y:S01]  /*0db0*/  UISETP.NE.AND UP5, UPT, UR21, URZ, UPT ;  /* 0x000000ff1500728c */ /* 0x000fe2000bfa5270 */
[----:B------:R-:W-:Y:S01]  /*0dc0*/  LOP3.LUT R0, R184, 0x1f, RZ, 0xc0, !PT ;  /* 0x0000001fb8007812 */ /* 0x000fe200078ec0ff */
[----:B------:R-:W-:Y:S01]  /*0dd0*/  @!UP0 UMOV UR6, 0x400 ;  /* 0x0000040000068882 */ /* 0x000fe20000000000 */
[----:B------:R-:W-:-:S04]  /*0de0*/  @!UP0 UIADD3 UR4, UPT, UPT, -UR4, 0x100000, URZ ;  /* 0x0010000004048890 */ /* 0x000fc8000fffe1ff */
[----:B------:R-:W-:Y:S02]  /*0df0*/  @!UP0 USHF.L.U32 UR5, UR4, 0xb, URZ ;  /* 0x0000000b04058899 */ /* 0x000fe400080006ff */
[----:B------:R-:W-:Y:S02]  /*0e00*/  @!UP0 USHF.L.U32 UR4, UR4, 0x1, URZ ;  /* 0x0000000104048899 */ /* 0x000fe400080006ff */
[----:B-1----:R-:W-:Y:S01]  /*0e10*/  @!UP0 ULEA UR6, UR7, UR6, 0x18 ;  /* 0x0000000607068291 */ /* 0x002fe2000f8ec0ff */
[----:B------:R-:W1:Y:S01]  /*0e20*/  LDCU UR7, c[0x0][0x36c] ;  /* 0x00006d80ff0777ac */ /* 0x000e620008000800 */
[----:B------:R-:W-:Y:S01]  /*0e30*/  VOTEU.ALL UP0, P1 ;  /* 0x0000000000ff7886 */ /* 0x000fe20000800000 */
[----:B------:R-:W2:Y:S09]  /*0e40*/  FENCE.VIEW.ASYNC.S ;  /* 0x00000000000073c6 */ /* 0x000eb20000000000 */
[----:B--2---:R2:W2:Y:S01]  /*0e50*/  @!UP0 SYNCS.EXCH.64 URZ, [UR6+0xd0], UR4 ;  /* 0x0000d00406ff85b2 */ /* 0x0044a20008000100 */
[----:B-1----:R-:W-:-:S09]  /*0e60*/  UISETP.EQ.U32.AND UP6, UPT, UR7, 0x1, UPT ;  /* 0x000000010700788c */ /* 0x002fd2000bfc2070 */
[----:B------:R-:W-:Y:S05]  /*0e70*/  BRA.U !UP6, `(.L_x_15) ;  /* 0x000000010e087547 */ /* 0x000fea000b800000 */
[----:B--234-:R-:W-:Y:S01]  /*0e80*/  UCGABAR_ARV ;  /* 0x00000000000079c7 */ /* 0x01cfe20008000000 */
[----:B------:R-:W-:Y:S05]  /*0e90*/  BRA `(.L_x_16) ;  /* 0x0000000000047947 */ /* 0x000fea0003800000 */
.L_x_15:
[----:B--234-:R-:W-:Y:S01]  /*0ea0*/  NOP ;  /* 0x0000000000007918 */ /* 0x01cfe20000000000 */
.L_x_16:
[----:B------:R-:W1:Y:S01]  /*0eb0*/  S2UR UR20, SR_CTAID.X ;  /* 0x00000000001479c3 */ /* 0x000e620000002500 */
[----:B------:R-:W-:-:S05]  /*0ec0*/  CS2R.32 R179, SR_CgaSize ;  /* 0x0000000000b37805 */ /* 0x000fca0000008a00 */
[----:B------:R-:W-:-:S05]  /*0ed0*/  IMAD R179, R179, -0xa0, RZ ;  /* 0xffffff60b3b37824 */ /* 0x000fca00078e02ff */
[----:B------:R-:W-:-:S14]  /*0ee0*/  R2UR UR5, R179 ;  /* 0x00000000b30572ca */ /* 0x000fdc00000e0000 */
[----:B------:R-:W2:Y:S01]  /*0ef0*/  LDCU UR5, c[0x0][UR5+0x2b0] ;  /* 0x00005600050577ac */ /* 0x000ea20008000800 */
[----:B------:R-:W-:-:S05]  /*0f00*/  CS2R.32 R179, SR_CgaSize ;  /* 0x0000000000b37805 */ /* 0x000fca0000008a00 */
[----:B------:R-:W-:-:S05]  /*0f10*/  IMAD R179, R179, -0xa0, RZ ;  /* 0xffffff60b3b37824 */ /* 0x000fca00078e02ff */
[----:B------:R-:W-:-:S14]  /*0f20*/  R2UR UR4, R179 ;  /* 0x00000000b30472ca */ /* 0x000fdc00000e0000 */
[----:B------:R-:W3:Y:S01]  /*0f30*/  LDCU UR4, c[0x0][UR4+0x2b4] ;  /* 0x00005680040477ac */ /* 0x000ee20008000800 */
[----:B------:R-:W4:Y:S01]  /*0f40*/  S2UR UR24, SR_CTAID.Y ;  /* 0x00000000001879c3 */ /* 0x000f220000002600 */
[----:B------:R-:W-:-:S05]  /*0f50*/  CS2R.32 R179, SR_CgaSize ;  /* 0x0000000000b37805 */ /* 0x000fca0000008a00 */
[----:B------:R-:W-:-:S05]  /*0f60*/  IMAD R179, R179, -0xa0, RZ ;  /* 0xffffff60b3b37824 */ /* 0x000fca00078e02ff */
[----:B------:R-:W-:-:S14]  /*0f70*/  R2UR UR7, R179 ;  /* 0x00000000b30772ca */ /* 0x000fdc00000e0000 */
[----:B------:R-:W3:Y:S01]  /*0f80*/  LDCU UR7, c[0x0][UR7+0x2a0] ;  /* 0x00005400070777ac */ /* 0x000ee20008000800 */
[----:B------:R-:W-:-:S05]  /*0f90*/  CS2R.32 R179, SR_CgaSize ;  /* 0x0000000000b37805 */ /* 0x000fca0000008a00 */
[----:B------:R-:W-:-:S05]  /*0fa0*/  IMAD R179, R179, -0xa0, RZ ;  /* 0xffffff60b3b37824 */ /* 0x000fca00078e02ff */
[----:B------:R-:W-:-:S14]  /*0fb0*/  R2UR UR8, R179 ;  /* 0x00000000b30872ca */ /* 0x000fdc00000e0000 */
[----:B------:R-:W3:Y:S01]  /*0fc0*/  LDCU UR8, c[0x0][UR8+0x2a4] ;  /* 0x00005480080877ac */ /* 0x000ee20008000800 */
[----:B------:R-:W3:Y:S01]  /*0fd0*/  S2UR UR9, SR_CgaCtaId ;  /* 0x00000000000979c3 */ /* 0x000ee20000008800 */
[----:B------:R-:W3:Y:S01]  /*0fe0*/  LDCU UR25, c[0x0][0xf24] ;  /* 0x0001e480ff1977ac */ /* 0x000ee20008000800 */
[----:B------:R-:W3:Y:S01]  /*0ff0*/  LDCU UR45, c[0x0][0xf24] ;  /* 0x0001e480ff2d77ac */ /* 0x000ee20008000800 */
[----:B-1----:R-:W-:Y:S01]  /*1000*/  I2FP.F32.U32 R3, UR20 ;  /* 0x0000001400037c45 */ /* 0x002fe20008201000 */
[----:B------:R-:W1:Y:S04]  /*1010*/  LDCU UR27, c[0x0][0xf30] ;  /* 0x0001e600ff1b77ac */ /* 0x000e680008000800 */
[----:B--2---:R-:W-:Y:S01]  /*1020*/  FMUL R3, R3, UR5 ;  /* 0x0000000503037c20 */ /* 0x004fe20008400000 */
[----:B------:R-:W-:Y:S01]  /*1030*/  UMOV UR30, 0x11 ;  /* 0x00000011001e7882 */ /* 0x000fe20000000000 */
[----:B----4-:R-:W-:-:S04]  /*1040*/  I2FP.F32.U32 R2, UR24 ;  /* 0x0000001800027c45 */ /* 0x010fc80008201000 */
[----:B------:R-:W2:Y:S01]  /*1050*/  F2I.U32.TRUNC.NTZ R3, R3 ;  /* 0x0000000300037305 */ /* 0x000ea2000020f000 */
[----:B---3--:R-:W-:Y:S01]  /*1060*/  FMUL R2, R2, UR4 ;  /* 0x0000000402027c20 */ /* 0x008fe20008400000 */
[----:B------:R-:W-:Y:S02]  /*1070*/  ULOP3.LUT UR5, UR9, 0x4, URZ, 0xc0, !UPT ;  /* 0x0000000409057892 */ /* 0x000fe4000f8ec0ff */
[----:B------:R-:W-:-:S04]  /*1080*/  ULOP3.LUT UR66, UR9, 0x3, URZ, 0xc0, !UPT ;  /* 0x0000000309427892 */ /* 0x000fc8000f8ec0ff */
[----:B------:R-:W3:Y:S01]  /*1090*/  F2I.U32.TRUNC.NTZ R2, R2 ;  /* 0x0000000200027305 */ /* 0x000ee2000020f000 */
[----:B------:R-:W-:Y:S02]  /*10a0*/  UISETP.GT.U32.AND UP0, UPT, UR5, 0xffff, UPT ;  /* 0x0000ffff0500788c */ /* 0x000fe4000bf04070 */
[----:B------:R-:W-:Y:S02]  /*10b0*/  UISETP.GT.U32.AND UP1, UPT, UR66, 0xffff, UPT ;  /* 0x0000ffff4200788c */ /* 0x000fe4000bf24070 */
[----:B------:R-:W-:Y:S01]  /*10c0*/  USEL UR47, UR5, 0xffff, !UP0 ;  /* 0x0000ffff052f7887 */ /* 0x000fe2000c000000 */
[----:B--2---:R-:W-:Y:S01]  /*10d0*/  R2UR UR4, R3 ;  /* 0x00000000030472ca */ /* 0x004fe200000e0000 */
[----:B------:R-:W-:Y:S02]  /*10e0*/  USHF.R.U32.HI UR44, URZ, 0x2, UR9 ;  /* 0x00000002ff2c7899 */ /* 0x000fe40008011609 */
[----:B------:R-:W-:Y:S02]  /*10f0*/  USHF.L.U32 UR50, UR9, 0xb, URZ ;  /* 0x0000000b09327899 */ /* 0x000fe400080006ff */
[----:B------:R-:W-:-:S02]  /*1100*/  USHF.L.U32 UR49, UR9, 0xd, URZ ;  /* 0x0000000d09317899 */ /* 0x000fc400080006ff */
[----:B------:R-:W-:Y:S01]  /*1110*/  USHF.L.U32 UR54, UR9, 0x7, URZ ;  /* 0x0000000709367899 */ /* 0x000fe200080006ff */
[----:B---3--:R-:W-:Y:S01]  /*1120*/  R2UR UR6, R2 ;  /* 0x00000000020672ca */ /* 0x008fe200000e0000 */
[----:B------:R-:W-:Y:S01]  /*1130*/  USHF.L.U32 UR29, UR9, 0x9, URZ ;  /* 0x00000009091d7899 */ /* 0x000fe200080006ff */
[----:B------:R-:W-:Y:S01]  /*1140*/  PRMT R2, RZ, 0x7610, R2 ;  /* 0x00007610ff027816 */ /* 0x000fe20000000002 */
[----:B------:R-:W-:Y:S02]  /*1150*/  USEL UR48, UR66, 0xffff, !UP1 ;  /* 0x0000ffff42307887 */ /* 0x000fe4000c800000 */
[----:B------:R-:W-:-:S04]  /*1160*/  UIADD3 UR5, UPT, UPT, -UR4, URZ, URZ ;  /* 0x000000ff04057290 */ /* 0x000fc8000fffe1ff */
[----:B------:R-:W-:-:S04]  /*1170*/  UIMAD UR5, UR7, UR5, UR20 ;  /* 0x00000005070572a4 */ /* 0x000fc8000f8e0214 */
[----:B------:R-:W-:Y:S02]  /*1180*/  UIADD3 UR4, UPT, UPT, -UR6, URZ, URZ ;  /* 0x000000ff06047290 */ /* 0x000fe4000fffe1ff */
[----:B------:R-:W-:Y:S02]  /*1190*/  IMAD.U32 R179, RZ, RZ, UR5 ;  /* 0x00000005ffb37e24 */ /* 0x000fe4000f8e00ff */
[----:B------:R-:W-:-:S06]  /*11a0*/  UIMAD UR4, UR8, UR4, UR24 ;  /* 0x00000004080472a4 */ /* 0x000fcc000f8e0218 */
[----:B------:R-:W-:Y:S01]  /*11b0*/  IMAD.U32 R178, RZ, RZ, UR4 ;  /* 0x00000004ffb27e24 */ /* 0x000fe2000f8e00ff */
[----:B-1----:R-:W-:Y:S06]  /*11c0*/  BRA.U UP5, `(.L_x_17) ;  /* 0x0000000105747547 */ /* 0x002fec000b800000 */
[----:B------:R-:W-:Y:S02]  /*11d0*/  R2UR UR4, R178 ;  /* 0x00000000b20472ca */ /* 0x000fe400000e0000 */
[----:B------:R-:W-:-:S11]  /*11e0*/  R2UR UR8, R179 ;  /* 0x00000000b30872ca */ /* 0x000fd600000e0000 */
[----:B------:R-:W-:Y:S02]  /*11f0*/  UISETP.NE.AND UP2, UPT, UR4, URZ, UPT ;  /* 0x000000ff0400728c */ /* 0x000fe4000bf45270 */
[----:B------:R-:W-:Y:S02]  /*1200*/  UISETP.NE.AND UP3, UPT, UR4, 0x1, UPT ;  /* 0x000000010400788c */ /* 0x000fe4000bf65270 */
[----:B------:R-:W-:Y:S02]  /*1210*/  UISETP.NE.AND UP0, UPT, UR8, URZ, UP2 ;  /* 0x000000ff0800728c */ /* 0x000fe40009705270 */
[----:B------:R-:W-:Y:S02]  /*1220*/  USEL UR4, URZ, 0x10, UP3 ;  /* 0x00000010ff047887 */ /* 0x000fe40009800000 */
[----:B------:R-:W-:Y:S02]  /*1230*/  USEL UR11, URZ, 0x1, UP0 ;  /* 0x00000001ff0b7887 */ /* 0x000fe40008000000 */
[----:B------:R-:W-:-:S02]  /*1240*/  UISETP.NE.AND UP0, UPT, UR8, URZ, UPT ;  /* 0x000000ff0800728c */ /* 0x000fc4000bf05270 */
[----:B------:R-:W-:Y:S02]  /*1250*/  USEL UR5, URZ, 0x2, UP2 ;  /* 0x00000002ff057887 */ /* 0x000fe40009000000 */
[----:B------:R-:W-:Y:S02]  /*1260*/  USEL UR9, UR4, 0x10, UP0 ;  /* 0x0000001004097887 */ /* 0x000fe40008000000 */
[----:B------:R-:W-:Y:S02]  /*1270*/  UISETP.NE.AND UP0, UPT, UR8, 0x1, UPT ;  /* 0x000000010800788c */ /* 0x000fe4000bf05270 */
[----:B------:R-:W-:Y:S02]  /*1280*/  USEL UR4, URZ, 0x20, UP3 ;  /* 0x00000020ff047887 */ /* 0x000fe40009800000 */
[----:B------:R-:W-:Y:S02]  /*1290*/  UISETP.NE.AND UP1, UPT, UR8, 0x2, UPT ;  /* 0x000000020800788c */ /* 0x000fe4000bf25270 */
[----:B------:R-:W-:-:S02]  /*12a0*/  USEL UR6, URZ, 0x4, UP2 ;  /* 0x00000004ff067887 */ /* 0x000fc40009000000 */
[----:B------:R-:W-:Y:S02]  /*12b0*/  USEL UR7, UR5, 0x2, UP0 ;  /* 0x0000000205077887 */ /* 0x000fe40008000000 */
[----:B------:R-:W-:Y:S02]  /*12c0*/  USEL UR10, UR4, 0x20, UP0 ;  /* 0x00000020040a7887 */ /* 0x000fe40008000000 */
[----:B------:R-:W-:Y:S02]  /*12d0*/  UISETP.NE.AND UP0, UPT, UR8, 0x3, UPT ;  /* 0x000000030800788c */ /* 0x000fe4000bf05270 */
[----:B------:R-:W-:Y:S02]  /*12e0*/  USEL UR5, URZ, 0x40, UP3 ;  /* 0x00000040ff057887 */ /* 0x000fe40009800000 */
[----:B------:R-:W-:Y:S02]  /*12f0*/  USEL UR8, UR6, 0x4, UP1 ;  /* 0x0000000406087887 */ /* 0x000fe40008800000 */
[----:B------:R-:W-:-:S02]  /*1300*/  USEL UR4, URZ, 0x8, UP2 ;  /* 0x00000008ff047887 */ /* 0x000fc40009000000 */
[----:B------:R-:W-:Y:S02]  /*1310*/  UIADD3 UR6, UPT, UPT, UR7, UR9, UR11 ;  /* 0x0000000907067290 */ /* 0x000fe4000fffe00b */
[----:B------:R-:W-:Y:S02]  /*1320*/  USEL UR7, UR5, 0x40, UP1 ;  /* 0x0000004005077887 */ /* 0x000fe40008800000 */
[----:B------:R-:W-:Y:S02]  /*1330*/  USEL UR12, URZ, 0x80, UP3 ;  /* 0x00000080ff0c7887 */ /* 0x000fe40009800000 */
[----:B------:R-:W-:Y:S02]  /*1340*/  USEL UR4, UR4, 0x8, UP0 ;  /* 0x0000000804047887 */ /* 0x000fe40008000000 */
[----:B------:R-:W-:Y:S02]  /*1350*/  UIADD3 UR5, UPT, UPT, UR8, UR10, UR6 ;  /* 0x0000000a08057290 */ /* 0x000fe4000fffe006 */
[----:B------:R-:W-:-:S02]  /*1360*/  USEL UR6, UR12, 0x80, UP0 ;  /* 0x000000800c067887 */ /* 0x000fc40008000000 */
[----:B------:R-:W-:-:S04]  /*1370*/  UIADD3 UR4, UPT, UPT, UR4, UR7, UR5 ;  /* 0x0000000704047290 */ /* 0x000fc8000fffe005 */
[----:B------:R-:W-:-:S06]  /*1380*/  UIADD3 UR4, UPT, UPT, UR4, UR6, URZ ;  /* 0x0000000604047290 */ /* 0x000fcc000fffe0ff */
[----:B------:R-:W-:-:S07]  /*1390*/  IMAD.U32 R2, RZ, RZ, UR4 ;  /* 0x00000004ff027e24 */ /* 0x000fce000f8e00ff */
.L_x_17:
[----:B------:R-:W1:Y:S01]  /*13a0*/  S2UR UR36, SR_CTAID.Z ;  /* 0x00000000002479c3 */ /* 0x000e620000002700 */
[----:B------:R-:W-:Y:S01]  /*13b0*/  UISETP.GE.AND UP0, UPT, UR25, 0x1, UPT ;  /* 0x000000011900788c */ /* 0x000fe2000bf06270 */
[----:B------:R-:W-:-:S08]  /*13c0*/  UMOV UR28, 0xf ;  /* 0x0000000f001c7882 */ /* 0x000fd00000000000 */
[----:B------:R-:W-:Y:S05]  /*13d0*/  BRA.U !UP0, `(.L_x_18) ;  /* 0x0000000108d47547 */ /* 0x000fea000b800000 */
[----:B------:R-:W2:Y:S01]  /*13e0*/  LDCU.128 UR12, c[0x0][0xf10] ;  /* 0x0001e200ff0c77ac */ /* 0x000ea20008000c00 */
[----:B------:R-:W3:Y:S01]  /*13f0*/  LDCU UR6, c[0x0][0x370] ;  /* 0x00006e00ff0677ac */ /* 0x000ee20008000800 */
[----:B------:R-:W4:Y:S01]  /*1400*/  LDCU UR5, c[0x0][0x374] ;  /* 0x00006e80ff0577ac */ /* 0x000f220008000800 */
[----:B------:R-:W1:Y:S01]  /*1410*/  LDCU UR26, c[0x0][0xf0c] ;  /* 0x0001e180ff1a77ac */ /* 0x000e620008000800 */
[----:B------:R-:W1:Y:S01]  /*1420*/  LDCU UR4, c[0x0][0xf20] ;  /* 0x0001e400ff0477ac */ /* 0x000e620008000800 */
[----:B------:R-:W1:Y:S01]  /*1430*/  LDCU.64 UR8, c[0x0][0xf28] ;  /* 0x0001e500ff0877ac */ /* 0x000e620008000a00 */
[----:B--2---:R-:W-:Y:S02]  /*1440*/  UISETP.NE.AND UP0, UPT, UR14, 0x1, UPT ;  /* 0x000000010e00788c */ /* 0x004fe4000bf05270 */
[----:B----4-:R-:W-:Y:S02]  /*1450*/  UIMAD.WIDE.U32 UR10, UR5, UR15, URZ ;  /* 0x0000000f050a72a5 */ /* 0x010fe4000f8e00ff */
[----:B---3--:R-:W-:-:S02]  /*1460*/  UIMAD.WIDE.U32 UR18, UR6, UR12, URZ ;  /* 0x0000000c061272a5 */ /* 0x008fc4000f8e00ff */
[----:B-1----:R-:W-:Y:S02]  /*1470*/  UISETP.NE.AND UP1, UPT, UR26, 0x1, UPT ;  /* 0x000000011a00788c */ /* 0x002fe4000bf25270 */
[----:B------:R-:W-:Y:S01]  /*1480*/  UISETP.NE.AND UP2, UPT, UR25, 0x1, UPT ;  /* 0x000000011900788c */ /* 0x000fe2000bf45270 */
[----:B------:R-:W-:Y:S02]  /*1490*/  UMOV UR10, UR11 ;  /* 0x0000000b000a7c82 */ /* 0x000fe40008000000 */
[----:B------:R-:W-:Y:S01]  /*14a0*/  UMOV UR18, UR19 ;  /* 0x0000001300127c82 */ /* 0x000fe20008000000 */
[----:B------:R-:W-:Y:S02]  /*14b0*/  @UP0 USHF.R.U32.HI UR5, URZ, UR4, UR10 ;  /* 0x00000004ff050299 */ /* 0x000fe4000801160a */
[----:B------:R-:W-:Y:S02]  /*14c0*/  UIMAD.WIDE.U32 UR22, UR24, UR15, URZ ;  /* 0x0000000f181672a5 */ /* 0x000fe4000f8e00ff */
[----:B------:R-:W-:-:S02]  /*14d0*/  UIMAD.WIDE.U32 UR10, UR5, UR8, URZ ;  /* 0x00000008050a72a5 */ /* 0x000fc4000f8e00ff */
[----:B------:R-:W-:Y:S02]  /*14e0*/  @UP1 USHF.R.U32.HI UR6, URZ, UR13, UR18 ;  /* 0x0000000dff061299 */ /* 0x000fe40008011612 */
[----:B------:R-:W-:Y:S02]  /*14f0*/  UIMAD.WIDE.U32 UR16, UR20, UR12, URZ ;  /* 0x0000000c141072a5 */ /* 0x000fe4000f8e00ff */
[----:B------:R-:W-:Y:S01]  /*1500*/  UIMAD.WIDE.U32 UR18, UR6, UR8, URZ ;  /* 0x00000008061272a5 */ /* 0x000fe2000f8e00ff */
[----:B------:R-:W-:Y:S01]  /*1510*/  UMOV UR22, UR23 ;  /* 0x0000001700167c82 */ /* 0x000fe20008000000 */
[----:B------:R-:W-:Y:S01]  /*1520*/  UMOV UR10, UR11 ;  /* 0x0000000b000a7c82 */ /* 0x000fe20008000000 */
[----:B------:R-:W-:Y:S02]  /*1530*/  USHF.R.U32.HI UR22, URZ, UR4, UR22 ;  /* 0x00000004ff167299 */ /* 0x000fe40008011616 */
[----:B------:R-:W-:Y:S02]  /*1540*/  @UP2 USHF.R.U32.HI UR5, URZ, UR9, UR10 ;  /* 0x00000009ff052299 */ /* 0x000fe4000801160a */
[----:B------:R-:W-:Y:S01]  /*1550*/  UMOV UR7, UR19 ;  /* 0x0000001300077c82 */ /* 0x000fe20008000000 */
[----:B------:R-:W-:Y:S01]  /*1560*/  UMOV UR16, UR17 ;  /* 0x0000001100107c82 */ /* 0x000fe20008000000 */
[----:B------:R-:W-:-:S02]  /*1570*/  @UP2 USHF.R.U32.HI UR6, URZ, UR9, UR7 ;  /* 0x00000009ff062299 */ /* 0x000fc40008011607 */
[----:B------:R-:W-:Y:S02]  /*1580*/  USHF.R.U32.HI UR16, URZ, UR13, UR16 ;  /* 0x0000000dff107299 */ /* 0x000fe40008011610 */
[----:B------:R-:W-:Y:S02]  /*1590*/  USEL UR4, UR24, UR22, !UP0 ;  /* 0x0000001618047287 */ /* 0x000fe4000c000000 */
[----:B------:R-:W-:Y:S02]  /*15a0*/  UIMAD UR7, UR5, UR25, URZ ;  /* 0x00000019050772a4 */ /* 0x000fe4000f8e02ff */
[----:B------:R-:W-:Y:S02]  /*15b0*/  USEL UR5, UR20, UR16, !UP1 ;  /* 0x0000001014057287 */ /* 0x000fe4000c800000 */
[----:B------:R-:W-:Y:S02]  /*15c0*/  UIMAD UR12, UR6, UR25, URZ ;  /* 0x00000019060c72a4 */ /* 0x000fe4000f8e02ff */
[----:B------:R-:W-:-:S02]  /*15d0*/  UISETP.GE.AND UP0, UPT, UR4, UR7, UPT ;  /* 0x000000070400728c */ /* 0x000fc4000bf06270 */
[----:B------:R-:W-:Y:S02]  /*15e0*/  UIMAD.WIDE.U32 UR10, UR4, UR8, URZ ;  /* 0x00000008040a72a5 */ /* 0x000fe4000f8e00ff */
[----:B------:R-:W-:Y:S02]  /*15f0*/  UISETP.GE.OR UP0, UPT, UR5, UR12, UP0 ;  /* 0x0000000c0500728c */ /* 0x000fe40008706670 */
[----:B------:R-:W-:Y:S02]  /*1600*/  UIMAD.WIDE.U32 UR12, UR5, UR8, URZ ;  /* 0x00000008050c72a5 */ /* 0x000fe4000f8e00ff */
[----:B------:R-:W-:Y:S01]  /*1610*/  UIADD3 UR10, UPT, UPT, -UR4, URZ, URZ ;  /* 0x000000ff040a7290 */ /* 0x000fe2000fffe1ff */
[----:B------:R-:W-:Y:S01]  /*1620*/  UMOV UR8, UR11 ;  /* 0x0000000b00087c82 */ /* 0x000fe20008000000 */
[----:B------:R-:W-:Y:S02]  /*1630*/  UIADD3 UR11, UPT, UPT, -UR5, URZ, URZ ;  /* 0x000000ff050b7290 */ /* 0x000fe4000fffe1ff */
[----:B------:R-:W-:-:S03]  /*1640*/  USHF.R.U32.HI UR8, URZ, UR9, UR8 ;  /* 0x00000009ff087299 */ /* 0x000fc60008011608 */
[----:B------:R-:W-:Y:S01]  /*1650*/  @!UP0 UMOV UR7, UR13 ;  /* 0x0000000d00078c82 */ /* 0x000fe20008000000 */
[----:B------:R-:W-:Y:S02]  /*1660*/  UIMAD UR24, UR14, UR10, UR24 ;  /* 0x0000000a0e1872a4 */ /* 0x000fe4000f8e0218 */
[----:B------:R-:W-:Y:S02]  /*1670*/  USEL UR8, UR4, UR8, !UP2 ;  /* 0x0000000804087287 */ /* 0x000fe4000d000000 */
[----:B------:R-:W-:Y:S02]  /*1680*/  @!UP0 USHF.R.U32.HI UR7, URZ, UR9, UR7 ;  /* 0x00000009ff078299 */ /* 0x000fe40008011607 */
[----:B------:R-:W-:Y:S02]  /*1690*/  UIADD3 UR9, UPT, UPT, -UR8, URZ, URZ ;  /* 0x000000ff08097290 */ /* 0x000fe4000fffe1ff */
[----:B------:R-:W-:Y:S02]  /*16a0*/  @!UP0 USEL UR7, UR5, UR7, !UP2 ;  /* 0x0000000705078287 */ /* 0x000fe4000d000000 */
[----:B------:R-:W-:-:S02]  /*16b0*/  UIMAD UR9, UR25, UR9, UR4 ;  /* 0x00000009190972a4 */ /* 0x000fc4000f8e0204 */
[----:B------:R-:W-:Y:S02]  /*16c0*/  @!UP0 UIADD3 UR8, UPT, UPT, UR8, -UR7, URZ ;  /* 0x8000000708088290 */ /* 0x000fe4000fffe0ff */
[----:B------:R-:W-:Y:S02]  /*16d0*/  @!UP0 UIMAD UR6, UR9, UR6, UR7 ;  /* 0x00000006090682a4 */ /* 0x000fe4000f8e0207 */
[----:B------:R-:W-:Y:S02]  /*16e0*/  @!UP0 UIMAD UR4, UR8, UR25, UR5 ;  /* 0x00000019080482a4 */ /* 0x000fe4000f8e0205 */
[----:B------:R-:W-:Y:S02]  /*16f0*/  UIMAD UR20, UR26, UR11, UR20 ;  /* 0x0000000b1a1472a4 */ /* 0x000fe4000f8e0214 */
[----:B------:R-:W-:Y:S01]  /*1700*/  UIMAD UR24, UR4, UR14, UR24 ;  /* 0x0000000e041872a4 */ /* 0x000fe2000f8e0218 */
[----:B------:R-:W-:Y:S02]  /*1710*/  @!UP0 UMOV UR5, UR6 ;  /* 0x0000000600058c82 */ /* 0x000fe40008000000 */
[----:B------:R-:W-:-:S12]  /*1720*/  UIMAD UR20, UR5, UR26, UR20 ;  /* 0x0000001a051472a4 */ /* 0x000fd8000f8e0214 */
.L_x_18:
[----:B------:R-:W-:Y:S02]  /*1730*/  UISETP.NE.AND UP0, UPT, UR27, 0x1, UPT ;  /* 0x000000011b00788c */ /* 0x000fe4000bf05270 */
[----:B------:R-:W-:Y:S02]  /*1740*/  ULOP3.LUT UR48, UR48, 0xffff, URZ, 0xc0, !UPT ;  /* 0x0000ffff30307892 */ /* 0x000fe4000f8ec0ff */
[----:B------:R-:W-:Y:S02]  /*1750*/  ULOP3.LUT UR47, UR47, 0xffff, URZ, 0xc0, !UPT ;  /* 0x0000ffff2f2f7892 */ /* 0x000fe4000f8ec0ff */
[----:B------:R-:W-:Y:S02]  /*1760*/  UISETP.NE.AND UP1, UPT, UR21, 0x2, UPT ;  /* 0x000000021500788c */ /* 0x000fe4000bf25270 */
[----:B------:R-:W-:Y:S02]  /*1770*/  ULOP3.LUT UR44, UR44, 0x1, URZ, 0xc0, !UPT ;  /* 0x000000012c2c7892 */ /* 0x000fe4000f8ec0ff */
[----:B------:R-:W-:-:S02]  /*1780*/  ULOP3.LUT UR50, UR50, 0x2000, URZ, 0xc0, !UPT ;  /* 0x0000200032327892 */ /* 0x000fc4000f8ec0ff */
[----:B------:R-:W-:Y:S02]  /*1790*/  ULOP3.LUT UR49, UR49, 0x6000, URZ, 0xc0, !UPT ;  /* 0x0000600031317892 */ /* 0x000fe4000f8ec0ff */
[----:B------:R-:W-:Y:S02]  /*17a0*/  ULOP3.LUT UR54, UR54, 0x200, URZ, 0xc0, !UPT ;  /* 0x0000020036367892 */ /* 0x000fe4000f8ec0ff */
[----:B------:R-:W-:Y:S02]  /*17b0*/  ULOP3.LUT UR29, UR29, 0x600, URZ, 0xc0, !UPT ;  /* 0x000006001d1d7892 */ /* 0x000fe4000f8ec0ff */
[----:B------:R-:W-:Y:S02]  /*17c0*/  USHF.L.U32 UR48, UR30, UR48, URZ ;  /* 0x000000301e307299 */ /* 0x000fe400080006ff */
[----:B------:R-:W-:Y:S01]  /*17d0*/  USHF.L.U32 UR47, UR28, UR47, URZ ;  /* 0x0000002f1c2f7299 */ /* 0x000fe200080006ff */
[----:B------:R-:W-:Y:S11]  /*17e0*/  BRA.U UP0, `(.L_x_19) ;  /* 0x0000000100447547 */ /* 0x000ff6000b800000 */
[----:B------:R-:W2:Y:S01]  /*17f0*/  LDCU.128 UR8, c[0x0][0xf10] ;  /* 0x0001e200ff0877ac */ /* 0x000ea20008000c00 */
[----:B------:R-:W3:Y:S01]  /*1800*/  LDCU UR12, c[0x0][0xf0c] ;  /* 0x0001e180ff0c77ac */ /* 0x000ee20008000800 */
[----:B------:R-:W4:Y:S01]  /*1810*/  LDCU UR13, c[0x0][0xf20] ;  /* 0x0001e400ff0d77ac */ /* 0x000f220008000800 */
[----:B--2---:R-:W-:Y:S02]  /*1820*/  UIMAD.WIDE.U32 UR6, UR20, UR8, URZ ;  /* 0x00000008140672a5 */ /* 0x004fe4000f8e00ff */
[----:B------:R-:W-:Y:S02]  /*1830*/  UIMAD.WIDE.U32 UR4, UR24, UR11, URZ ;  /* 0x0000000b180472a5 */ /* 0x000fe4000f8e00ff */
[----:B---3--:R-:W-:Y:S02]  /*1840*/  UISETP.NE.AND UP2, UPT, UR12, 0x1, UPT ;  /* 0x000000010c00788c */ /* 0x008fe4000bf45270 */
[----:B------:R-:W-:Y:S01]  /*1850*/  UISETP.NE.AND UP0, UPT, UR10, 0x1, UPT ;  /* 0x000000010a00788c */ /* 0x000fe2000bf05270 */
[----:B------:R-:W-:-:S02]  /*1860*/  UMOV UR6, UR7 ;  /* 0x0000000700067c82 */ /* 0x000fc40008000000 */
[----:B------:R-:W-:Y:S01]  /*1870*/  UMOV UR4, UR5 ;  /* 0x0000000500047c82 */ /* 0x000fe20008000000 */
[----:B------:R-:W-:Y:S02]  /*1880*/  USHF.R.U32.HI UR9, URZ, UR9, UR6 ;  /* 0x00000009ff097299 */ /* 0x000fe40008011606 */
[----:B----4-:R-:W-:Y:S02]  /*1890*/  USHF.R.U32.HI UR4, URZ, UR13, UR4 ;  /* 0x0000000dff047299 */ /* 0x010fe40008011604 */
[----:B------:R-:W-:Y:S02]  /*18a0*/  USEL UR5, UR20, UR9, !UP2 ;  /* 0x0000000914057287 */ /* 0x000fe4000d000000 */
[----:B------:R-:W-:-:S04]  /*18b0*/  USEL UR4, UR24, UR4, !UP0 ;  /* 0x0000000418047287 */ /* 0x000fc8000c000000 */
[----:B------:R-:W-:Y:S02]  /*18c0*/  UIADD3 UR6, UPT, UPT, UR5, -UR4, URZ ;  /* 0x8000000405067290 */ /* 0x000fe4000fffe0ff */
[----:B------:R-:W-:Y:S02]  /*18d0*/  UIADD3 UR4, UPT, UPT, -UR5, UR4, URZ ;  /* 0x0000000405047290 */ /* 0x000fe4000fffe1ff */
[----:B------:R-:W-:Y:S02]  /*18e0*/  UIMAD UR24, UR6, UR10, UR24 ;  /* 0x0000000a061872a4 */ /* 0x000fe4000f8e0218 */
[----:B------:R-:W-:-:S12]  /*18f0*/  UIMAD UR20, UR4, UR12, UR20 ;  /* 0x0000000c041472a4 */ /* 0x000fd8000f8e0214 */
.L_x_19:
[----:B------:R-:W-:Y:S05]  /*1900*/  BRA.U !UP6, `(.L_x_20) ;  /* 0x000000010e0c7547 */ /* 0x000fea000b800000 */
[----:B------:R-:W-:Y:S01]  /*1910*/  UCGABAR_WAIT ;  /* 0x0000000000007dc7 */ /* 0x000fe20008000000 */
[----:B------:R-:W-:Y:S01]  /*1920*/  CCTL.IVALL ;  /* 0x00000000ff00798f */ /* 0x000fe20002000000 */
[----:B------:R-:W-:Y:S05]  /*1930*/  BRA `(.L_x_21) ;  /* 0x0000000000047947 */ /* 0x000fea0003800000 */
.L_x_20:
[----:B------:R-:W-:Y:S06]  /*1940*/  BAR.SYNC.DEFER_BLOCKING 0x0 ;  /* 0x0000000000007b1d */ /* 0x000fec0000010000 */
.L_x_21:
[----:B------:R-:W-:Y:S05]  /*1950*/  BRA.U UP1, `(.L_x_22) ;  /* 0x0000001501647547 */ /* 0x000fea000b800000 */
[----:B------:R-:W2:Y:S01]  /*1960*/  LDCU UR6, c[0x0][0x38c] ;  /* 0x00007180ff0677ac */ /* 0x000ea20008000800 */
[----:B------:R-:W3:Y:S01]  /*1970*/  S2UR UR7, SR_CgaCtaId ;  /* 0x00000000000779c3 */ /* 0x000ee20000008800 */
[----:B------:R-:W-:Y:S01]  /*1980*/  PLOP3.LUT P2, PT, PT, PT, UP4, 0x80, 0x8 ;  /* 0x000000000008781c */ /* 0x000fe20003f4f048 */
[----:B------:R-:W-:Y:S01]  /*1990*/  IMAD.MOV.U32 R12, RZ, RZ, 0x1 ;  /* 0x00000001ff0c7424 */ /* 0x000fe200078e00ff */
[----:B------:R-:W-:Y:S01]  /*19a0*/  UMOV UR14, 0x400 ;  /* 0x00000400000e7882 */ /* 0x000fe20000000000 */
[----:B------:R-:W-:Y:S01]  /*19b0*/  UISETP.NE.AND UP1, UPT, UR21, URZ, UPT ;  /* 0x000000ff1500728c */ /* 0x000fe2000bf25270 */
[----:B------:R-:W-:Y:S02]  /*19c0*/  ISETP.EQ.OR P3, PT, R0, RZ, P4 ;  /* 0x000000ff0000720c */ /* 0x000fe40002762670 */
[----:B------:R-:W-:Y:S02]  /*19d0*/  CS2R R10, SRZ ;  /* 0x00000000000a7805 */ /* 0x000fe4000001ff00 */
[----:B------:R-:W-:Y:S01]  /*19e0*/  PLOP3.LUT P2, PT, P2, PT, PT, 0x8, 0x80 ;  /* 0x000000000080781c */ /* 0x000fe2000174e170 */
[----:B------:R-:W-:Y:S01]  /*19f0*/  IMAD.MOV.U32 R9, RZ, RZ, RZ ;  /* 0x000000ffff097224 */ /* 0x000fe200078e00ff */
[----:B------:R-:W4:Y:S01]  /*1a00*/  LDCU UR60, c[0x0][0x370] ;  /* 0x00006e00ff3c77ac */ /* 0x000f220008000800 */
[----:B------:R-:W-:Y:S01]  /*1a10*/  IMAD.MOV.U32 R8, RZ, RZ, 0x1 ;  /* 0x00000001ff087424 */ /* 0x000fe200078e00ff */
[----:B------:R-:W-:Y:S01]  /*1a20*/  USEL UR46, UR63, 0x2, UP1 ;  /* 0x000000023f2e7887 */ /* 0x000fe20008800000 */
[----:B------:R-:W1:Y:S01]  /*1a30*/  LDCU.64 UR42, c[0x0][0x348] ;  /* 0x00006900ff2a77ac */ /* 0x000e620008000a00 */
[----:B--2---:R-:W-:-:S02]  /*1a40*/  UIADD3 UR5, UPT, UPT, UR6, 0xff, URZ ;  /* 0x000000ff06057890 */ /* 0x004fc4000fffe0ff */
[----:B------:R-:W-:Y:S02]  /*1a50*/  UIADD3 UR64, UPT, UPT, UR6, 0x1fe, URZ ;  /* 0x000001fe06407890 */ /* 0x000fe4000fffe0ff */
[----:B------:R-:W-:Y:S02]  /*1a60*/  USHF.R.S32.HI UR4, URZ, 0x1f, UR5 ;  /* 0x0000001fff047899 */ /* 0x000fe40008011405 */
[----:B---3--:R-:W-:Y:S02]  /*1a70*/  ULEA UR14, UR7, UR14, 0x18 ;  /* 0x0000000e070e7291 */ /* 0x008fe4000f8ec0ff */
[----:B------:R-:W-:Y:S02]  /*1a80*/  ULEA.HI UR4, UR4, UR5, URZ, 0x8 ;  /* 0x0000000504047291 */ /* 0x000fe4000f8f40ff */
[----:B------:R-:W-:Y:S02]  /*1a90*/  UIADD3 UR5, UPT, UPT, UR6, -0x1, URZ ;  /* 0xffffffff06057890 */ /* 0x000fe4000fffe0ff */
[----:B------:R-:W-:-:S02]  /*1aa0*/  USHF.R.S32.HI UR62, URZ, 0x8, UR4 ;  /* 0x00000008ff3e7899 */ /* 0x000fc40008011404 */
[----:B------:R-:W-:Y:S02]  /*1ab0*/  UISETP.GE.U32.AND UP2, UPT, UR5, -0x1ff, UPT ;  /* 0xfffffe010500788c */ /* 0x000fe4000bf46070 */
[----:B------:R-:W-:Y:S02]  /*1ac0*/  UISETP.LT.U32.AND UP0, UPT, UR62, 0x3, UPT ;  /* 0x000000033e00788c */ /* 0x000fe4000bf01070 */
[----:B------:R-:W-:Y:S02]  /*1ad0*/  ULOP3.LUT UR65, UR7, 0x1, URZ, 0xc0, !UPT ;  /* 0x0000000107417892 */ /* 0x000fe4000f8ec0ff */
[----:B------:R-:W-:Y:S01]  /*1ae0*/  USEL UR61, UR62, 0x3, UP0 ;  /* 0x000000033e3d7887 */ /* 0x000fe20008000000 */
[----:B------:R-:W2:Y:S03]  /*1af0*/  LDCU UR59, c[0x0][0x374] ;  /* 0x00006e80ff3b77ac */ /* 0x000ea60008000800 */
[----:B------:R-:W-:-:S02]  /*1b00*/  UIADD3 UR37, UPT, UPT, UR61, -0x1, URZ ;  /* 0xffffffff3d257890 */ /* 0x000fc4000fffe0ff */
[----:B------:R-:W-:Y:S02]  /*1b10*/  @UP2 UIADD3 UR37, UPT, UPT, UR61, URZ, URZ ;  /* 0x000000ff3d252290 */ /* 0x000fe4000fffe0ff */
[----:B------:R-:W-:Y:S02]  /*1b20*/  UIADD3 UR56, UPT, UPT, UR14, 0x2c400, UR54 ;  /* 0x0002c4000e387890 */ /* 0x000fe4000fffe036 */
[----:B------:R-:W-:Y:S02]  /*1b30*/  UIADD3 UR55, UPT, UPT, UR14, 0x2d000, UR29 ;  /* 0x0002d0000e377890 */ /* 0x000fe4000fffe01d */
[----:B------:R-:W-:Y:S02]  /*1b40*/  UIADD3 UR63, UPT, UPT, UR62, -UR61, URZ ;  /* 0x8000003d3e3f7290 */ /* 0x000fe4000fffe0ff */
[----:B------:R-:W-:Y:S01]  /*1b50*/  UIADD3 UR37, UPT, UPT, UR37, 0x1, URZ ;  /* 0x0000000125257890 */ /* 0x000fe2000fffe0ff */
[----:B-1--4-:R-:W-:-:S11]  /*1b60*/  UMOV UR15, URZ ;  /* 0x000000ff000f7c82 */ /* 0x012fd60008000000 */
.L_x_46:
[----:B-1----:R-:W1:Y:S02]  /*1b70*/  S2UR UR4, SR_CgaCtaId ;  /* 0x00000000000479c3 */ /* 0x002e640000008800 */
[----:B-1----:R-:W-:-:S09]  /*1b80*/  UISETP.NE.AND UP0, UPT, UR4, URZ, UPT ;  /* 0x000000ff0400728c */ /* 0x002fd2000bf05270 */
[----:B---3--:R-:W-:Y:S05]  /*1b90*/  BRA.U UP0, `(.L_x_23) ;  /* 0x0000000100287547 */ /* 0x008fea000b800000 */
[----:B------:R-:W-:Y:S02]  /*1ba0*/  LEA R0, R9, UR14, 0x3 ;  /* 0x0000000e09007c11 */ /* 0x000fe4000f8e18ff */
[----:B------:R-:W-:-:S04]  /*1bb0*/  SHF.L.U32 R3, R8, 0x1f, RZ ;  /* 0x0000001f08037819 */ /* 0x000fc800000006ff */
[----:B------:R-:W1:Y:S02]  /*1bc0*/  SYNCS.PHASECHK.TRANS64.TRYWAIT P0, [R0+URZ+0xc0], R3 ;  /* 0x0000c003000075a7 */ /* 0x000e6400080011ff */
[----:B-1----:R-:W-:Y:S05]  /*1bd0*/  @!P0 BRA `(.L_x_24) ;  /* 0x0000011000688947 */ /* 0x002fea0003800000 */
.L_x_193:
[----:B------:R3:W-:Y:S01]  /*1be0*/  SYNCS.ARRIVE.TRANS64.A1T0 RZ, [R0+URZ+0xb0], RZ ;  /* 0x0000b0ff00ff79a7 */ /* 0x0007e200081000ff */
[----:B------:R-:W-:-:S05]  /*1bf0*/  VIADD R9, R9, 0x1 ;  /* 0x0000000109097836 */ /* 0x000fca0000000000 */
[----:B------:R-:W-:-:S04]  /*1c00*/  ISETP.NE.AND P0, PT, R9, 0x2, PT ;  /* 0x000000020900780c */ /* 0x000fc80003f05270 */
[----:B-1----:R-:W-:Y:S02]  /*1c10*/  SEL R3, RZ, 0x1, P0 ;  /* 0x00000001ff037807 */ /* 0x002fe40000000000 */
[----:B------:R-:W-:Y:S02]  /*1c20*/  SEL R9, R9, RZ, P0 ;  /* 0x000000ff09097207 */ /* 0x000fe40000000000 */
[----:B------:R-:W-:Y:S02]  /*1c30*/  LOP3.LUT R8, R8, R3, RZ, 0x3c, !PT ;  /* 0x0000000308087212 */ /* 0x000fe400078e3cff */
.L_x_23:
[----:B------:R-:W-:Y:S01]  /*1c40*/  ULEA UR4, UR15, UR14, 0x3 ;  /* 0x0000000e0f047291 */ /* 0x000fe2000f8e18ff */
[----:B---3--:R-:W-:Y:S01]  /*1c50*/  SHF.L.U32 R0, R12, 0x1f, RZ ;  /* 0x0000001f0c007819 */ /* 0x008fe200000006ff */
[----:B------:R-:W-:Y:S02]  /*1c60*/  UISETP.GE.U32.AND UP0, UPT, UR64, 0x1ff, UPT ;  /* 0x000001ff4000788c */ /* 0x000fe4000bf06070 */
[----:B------:R-:W-:Y:S02]  /*1c70*/  ULEA UR35, UR20, UR44, 0x1 ;  /* 0x0000002c14237291 */ /* 0x000fe4000f8e08ff */
[----:B------:R-:W-:Y:S02]  /*1c80*/  ULEA UR27, UR24, UR66, 0x2 ;  /* 0x00000042181b7291 */ /* 0x000fe4000f8e10ff */
[----:B------:R-:W-:Y:S01]  /*1c90*/  ULEA UR11, UR24, UR65, 0x1 ;  /* 0x00000041180b7291 */ /* 0x000fe2000f8e08ff */
[----:B------:R1:W3:Y:S01]  /*1ca0*/  SYNCS.PHASECHK.TRANS64.TRYWAIT P1, [UR4+0x18], R0 ;  /* 0x00001800ff0075a7 */ /* 0x0002e20008021104 */
[----:B------:R-:W-:-:S02]  /*1cb0*/  USHF.L.U32 UR35, UR35, 0x6, URZ ;  /* 0x0000000623237899 */ /* 0x000fc400080006ff */
[----:B------:R-:W-:Y:S01]  /*1cc0*/  USHF.L.U32 UR27, UR27, 0x6, URZ ;  /* 0x000000061b1b7899 */ /* 0x000fe200080006ff */
[----:B------:R-:W-:Y:S01]  /*1cd0*/  UMOV UR7, URZ ;  /* 0x000000ff00077c82 */ /* 0x000fe20008000000 */
[----:B------:R-:W-:Y:S10]  /*1ce0*/  BRA.U !UP0, `(.L_x_25) ;  /* 0x0000000508207547 */ /* 0x000ff4000b800000 */
[----:B------:R-:W-:Y:S01]  /*1cf0*/  UMOV UR6, URZ ;  /* 0x000000ff00067c82 */ /* 0x000fe20008000000 */
[----:B------:R-:W-:-:S05]  /*1d00*/  UMOV UR4, UR15 ;  /* 0x0000000f00047c82 */ /* 0x000fca0008000000 */
.L_x_33:
[----:B------:R-:W-:Y:S01]  /*1d10*/  ULEA UR33, UR4, UR14, 0x3 ;  /* 0x0000000e04217291 */ /* 0x000fe2000f8e18ff */
[----:B---3--:R-:W-:Y:S01]  /*1d20*/  @!P4 MOV R2, 0xcc00 ;  /* 0x0000cc000002c802 */ /* 0x008fe20000000f00 */
[----:B--23--:R-:W-:Y:S10]  /*1d30*/  @P1 BRA `(.L_x_26) ;  /* 0x00000000000c1947 */ /* 0x00cff40003800000 */
[----:B------:R-:W-:-:S04]  /*1d40*/  SHF.L.U32 R3, R12, 0x1f, RZ ;  /* 0x0000001f0c037819 */ /* 0x000fc800000006ff */
[----:B------:R-:W3:Y:S02]  /*1d50*/  SYNCS.PHASECHK.TRANS64.TRYWAIT P0, [UR33+0x18], R3 ;  /* 0x00001803ff0075a7 */ /* 0x000ee40008001121 */
[----:B---3--:R-:W-:Y:S05]  /*1d60*/  @!P0 BRA `(.L_x_27) ;  /* 0x0000011000188947 */ /* 0x008fea0003800000 */
.L_x_26:
[----:B------:R3:W-:Y:S01]  /*1d70*/  @!P4 SYNCS.ARRIVE.TRANS64 RZ, [UR33], R2 ;  /* 0x00000002ffffc9a7 */ /* 0x0007e20008000021 */
[----:B------:R-:W-:-:S04]  /*1d80*/  ULOP3.LUT UR5, UR46, 0x2, URZ, 0xfc, !UPT ;  /* 0x000000022e057892 */ /* 0x000fc8000f8efcff */
[----:B------:R-:W-:-:S09]  /*1d90*/  UISETP.NE.AND UP0, UPT, UR5, 0x2, UPT ;  /* 0x000000020500788c */ /* 0x000fd2000bf05270 */
[----:B------:R-:W-:Y:S05]  /*1da0*/  BRA.U UP0, `(.L_x_28) ;  /* 0x0000000100047547 */ /* 0x000fea000b800000 */
[----:B--2---:R-:W-:Y:S05]  /*1db0*/  BPT.TRAP 0x1 ;  /* 0x000000040000795c */ /* 0x004fea0000300000 */
.L_x_28:
[----:B------:R-:W-:Y:S04]  /*1dc0*/  BSSY.RECONVERGENT B0, `(.L_x_29) ;  /* 0x0000003000007945 */ /* 0x000fe80003800200 */
[----:B------:R-:W-:Y:S05]  /*1dd0*/  @P3 BRA `(.L_x_30) ;  /* 0x0000000000043947 */ /* 0x000fea0003800000 */
[----:B--2---:R-:W-:Y:S05]  /*1de0*/  BPT.TRAP 0x1 ;  /* 0x000000040000795c */ /* 0x004fea0000300000 */
.L_x_30:
[----:B--2---:R-:W-:Y:S05]  /*1df0*/  BSYNC.RECONVERGENT B0 ;  /* 0x0000000000007941 */ /* 0x004fea0003800200 */
.L_x_29:
[----:B------:R-:W-:Y:S01]  /*1e00*/  UIADD3 UR5, UPT, UPT, UR4, 0x1, URZ ;  /* 0x0000000104057890 */ /* 0x000fe2000fffe0ff */
[----:B------:R-:W-:Y:S01]  /*1e10*/  BSSY.RECONVERGENT B0, `(.L_x_31) ;  /* 0x0000030000007945 */ /* 0x000fe20003800200 */
[----:B------:R-:W-:Y:S02]  /*1e20*/  ELECT P0, URZ, PT ;  /* 0x0000000000ff782f */ /* 0x000fe40003800000 */
[----:B------:R-:W-:-:S04]  /*1e30*/  UISETP.NE.AND UP0, UPT, UR5, 0x3, UPT ;  /* 0x000000030500788c */ /* 0x000fc8000bf05270 */
[----:B------:R-:W-:Y:S02]  /*1e40*/  USEL UR7, URZ, 0x1, UP0 ;  /* 0x00000001ff077887 */ /* 0x000fe40008000000 */
[----:B------:R-:W-:-:S04]  /*1e50*/  USEL UR15, UR5, URZ, UP0 ;  /* 0x000000ff050f7287 */ /* 0x000fc80008000000 */
[----:B------:R-:W-:Y:S01]  /*1e60*/  ULEA UR5, UR15, UR14, 0x3 ;  /* 0x0000000e0f057291 */ /* 0x000fe2000f8e18ff */
[----:B------:R-:W-:-:S04]  /*1e70*/  LOP3.LUT R12, R12, UR7, RZ, 0x3c, !PT ;  /* 0x000000070c0c7c12 */ /* 0x000fc8000f8e3cff */
[----:B-1----:R-:W-:-:S04]  /*1e80*/  SHF.L.U32 R0, R12, 0x1f, RZ ;  /* 0x0000001f0c007819 */ /* 0x002fc800000006ff */
[----:B------:R1:W2:Y:S01]  /*1e90*/  SYNCS.PHASECHK.TRANS64.TRYWAIT P1, [UR5+0x18], R0 ;  /* 0x00001800ff0075a7 */ /* 0x0002a20008021105 */
[----:B------:R-:W-:Y:S05]  /*1ea0*/  @!P0 BRA `(.L_x_32) ;  /* 0x0000000000988947 */ /* 0x000fea0003800000 */
[----:B------:R-:W-:Y:S02]  /*1eb0*/  ULEA UR32, UR4, UR50, 0xe ;  /* 0x0000003204207291 */ /* 0x000fe4000f8e70ff */
[----:B------:R-:W-:Y:S02]  /*1ec0*/  UIADD3 UR40, UP3, UPT, UR42, 0x80, URZ ;  /* 0x000000802a287890 */ /* 0x000fe4000ff7e0ff */
[----:B------:R-:W-:Y:S02]  /*1ed0*/  ULEA UR24, UR4, UR49, 0xf ;  /* 0x0000003104187291 */ /* 0x000fe4000f8e78ff */
[----:B------:R-:W-:Y:S02]  /*1ee0*/  UIADD3 UR38, UP2, UPT, UR42, 0x180, URZ ;  /* 0x000001802a267890 */ /* 0x000fe4000ff5e0ff */
[----:B------:R-:W-:Y:S02]  /*1ef0*/  USHF.L.U32 UR12, UR6, 0x1, URZ ;  /* 0x00000001060c7899 */ /* 0x000fe400080006ff */
[----:B------:R-:W-:-:S02]  /*1f00*/  ULEA UR16, UR4, UR54, 0xa ;  /* 0x0000003604107291 */ /* 0x000fc4000f8e50ff */
[----:B------:R-:W-:Y:S02]  /*1f10*/  UIADD3 UR30, UP1, UPT, UR42, 0x280, URZ ;  /* 0x000002802a1e7890 */ /* 0x000fe4000ff3e0ff */
[----:B------:R-:W-:Y:S02]  /*1f20*/  ULEA UR8, UR4, UR29, 0xb ;  /* 0x0000001d04087291 */ /* 0x000fe4000f8e58ff */
[----:B------:R-:W-:Y:S02]  /*1f30*/  UIADD3 UR22, UP0, UPT, UR42, 0x380, URZ ;  /* 0x000003802a167890 */ /* 0x000fe4000ff1e0ff */
[----:B------:R-:W-:Y:S02]  /*1f40*/  USHF.L.U32 UR34, UR6, 0x8, URZ ;  /* 0x0000000806227899 */ /* 0x000fe400080006ff */
[----:B------:R-:W-:Y:S02]  /*1f50*/  UIADD3.X UR41, UPT, UPT, URZ, UR43, URZ, UP3, !UPT ;  /* 0x0000002bff297290 */ /* 0x000fe40009ffe4ff */
[----:B------:R-:W-:-:S02]  /*1f60*/  UIADD3 UR32, UPT, UPT, UR14, 0x8400, UR32 ;  /* 0x000084000e207890 */ /* 0x000fc4000fffe020 */
[----:B------:R-:W-:Y:S02]  /*1f70*/  UPRMT UR7, URZ, 0x5410, UR48 ;  /* 0x00005410ff077896 */ /* 0x000fe40008000030 */
[----:B------:R-:W-:Y:S02]  /*1f80*/  UIADD3.X UR39, UPT, UPT, URZ, UR43, URZ, UP2, !UPT ;  /* 0x0000002bff277290 */ /* 0x000fe400097fe4ff */
[----:B------:R-:W-:Y:S02]  /*1f90*/  UIADD3 UR24, UPT, UPT, UR14, 0x14400, UR24 ;  /* 0x000144000e187890 */ /* 0x000fe4000fffe018 */
[----:B------:R-:W-:Y:S02]  /*1fa0*/  UPRMT UR5, URZ, 0x5410, UR47 ;  /* 0x00005410ff057896 */ /* 0x000fe4000800002f */
[----:B------:R-:W-:Y:S02]  /*1fb0*/  UIADD3.X UR31, UPT, UPT, URZ, UR43, URZ, UP1, !UPT ;  /* 0x0000002bff1f7290 */ /* 0x000fe40008ffe4ff */
[----:B------:R-:W-:-:S02]  /*1fc0*/  ULOP3.LUT UR19, UR12, UR44, URZ, 0xfc, !UPT ;  /* 0x0000002c0c137292 */ /* 0x000fc4000f8efcff */
[----:B------:R-:W-:Y:S02]  /*1fd0*/  UIADD3 UR16, UPT, UPT, UR14, 0x2c400, UR16 ;  /* 0x0002c4000e107890 */ /* 0x000fe4000fffe010 */
[----:B------:R-:W-:Y:S02]  /*1fe0*/  UIADD3.X UR23, UPT, UPT, URZ, UR43, URZ, UP0, !UPT ;  /* 0x0000002bff177290 */ /* 0x000fe400087fe4ff */
[----:B------:R-:W-:Y:S02]  /*1ff0*/  ULEA.HI UR12, UR29, UR12, URZ, 0x16 ;  /* 0x0000000c1d0c7291 */ /* 0x000fe4000f8fb0ff */
[----:B------:R-:W-:Y:S01]  /*2000*/  UIADD3 UR8, UPT, UPT, UR14, 0x2d000, UR8 ;  /* 0x0002d0000e087890 */ /* 0x000fe2000fffe008 */
[----:B------:R-:W-:Y:S01]  /*2010*/  UMOV UR52, 0x0 ;  /* 0x0000000000347882 */ /* 0x000fe20000000000 */
[----:B------:R-:W-:Y:S01]  /*2020*/  UMOV UR53, 0x10000000 ;  /* 0x1000000000357882 */ /* 0x000fe20000000000 */
[----:B------:R-:W-:Y:S01]  /*2030*/  UMOV UR25, UR33 ;  /* 0x0000002100197c82 */ /* 0x000fe20008000000 */
[----:B------:R-:W-:Y:S01]  /*2040*/  UMOV UR28, UR36 ;  /* 0x00000024001c7c82 */ /* 0x000fe20008000000 */
[----:B------:R-:W-:Y:S01]  /*2050*/  UMOV UR18, URZ ;  /* 0x000000ff00127c82 */ /* 0x000fe20008000000 */
[----:B------:R-:W-:Y:S01]  /*2060*/  UMOV UR26, UR34 ;  /* 0x00000022001a7c82 */ /* 0x000fe20008000000 */
[----:B------:R-:W-:Y:S01]  /*2070*/  UMOV UR17, UR33 ;  /* 0x0000002100117c82 */ /* 0x000fe20008000000 */
[----:B------:R-:W-:Y:S01]  /*2080*/  UMOV UR21, UR36 ;  /* 0x0000002400157c82 */ /* 0x000fe20008000000 */
[----:B------:R4:W-:Y:S01]  /*2090*/  UTMALDG.3D.MULTICAST [UR32], [UR40], UR7, desc[UR52] ;  /* 0x00003420280073b4 */ /* 0x0009e20008011807 */
[----:B------:R-:W-:Y:S01]  /*20a0*/  UMOV UR9, UR33 ;  /* 0x0000002100097c82 */ /* 0x000fe20008000000 */
[----:B------:R-:W-:Y:S01]  /*20b0*/  UMOV UR13, UR36 ;  /* 0x00000024000d7c82 */ /* 0x000fe20008000000 */
[----:B------:R-:W-:Y:S01]  /*20c0*/  UMOV UR10, UR18 ;  /* 0x00000012000a7c82 */ /* 0x000fe20008000000 */
[----:B------:R4:W-:Y:S01]  /*20d0*/  UTMALDG.3D.MULTICAST [UR24], [UR38], UR5, desc[UR52] ;  /* 0x00003418260073b4 */ /* 0x0009e20008011805 */
[----:B------:R4:W-:Y:S01]  /*20e0*/  UTMALDG.4D.MULTICAST [UR16], [UR30], UR7, desc[UR52] ;  /* 0x000034101e0073b4 */ /* 0x0009e20008019807 */
[----:B------:R4:W-:Y:S02]  /*20f0*/  UTMALDG.4D.MULTICAST [UR8], [UR22], UR5, desc[UR52] ;  /* 0x00003408160073b4 */ /* 0x0009e40008019805 */
[----:B----4-:R-:W-:Y:S01]  /*2100*/  NOP ;  /* 0x0000000000007918 */ /* 0x010fe20000000000 */
.L_x_32:
[----:B------:R-:W-:Y:S05]  /*2110*/  BSYNC.RECONVERGENT B0 ;  /* 0x0000000000007941 */ /* 0x000fea0003800200 */
.L_x_31:
[----:B------:R-:W-:Y:S01]  /*2120*/  UIADD3 UR6, UPT, UPT, UR6, 0x1, URZ ;  /* 0x0000000106067890 */ /* 0x000fe2000fffe0ff */
[----:B------:R-:W-:Y:S01]  /*2130*/  UMOV UR4, UR15 ;  /* 0x0000000f00047c82 */ /* 0x000fe20008000000 */
[----:B------:R-:W-:Y:S02]  /*2140*/  UMOV UR7, UR37 ;  /* 0x0000002500077c82 */ /* 0x000fe40008000000 */
[----:B------:R-:W-:-:S09]  /*2150*/  UISETP.NE.AND UP0, UPT, UR6, UR37, UPT ;  /* 0x000000250600728c */ /* 0x000fd2000bf05270 */
[----:B------:R-:W-:Y:S05]  /*2160*/  BRA.U UP0, `(.L_x_33) ;  /* 0xfffffff900e87547 */ /* 0x000fea000b83ffff */
.L_x_25:
[----:B------:R-:W-:Y:S01]  /*2170*/  ULEA UR4, UR15, UR14, 0x3 ;  /* 0x0000000e0f047291 */ /* 0x000fe2000f8e18ff */
[----:B-1----:R-:W-:Y:S01]  /*2180*/  SHF.L.U32 R0, R12, 0x1f, RZ ;  /* 0x0000001f0c007819 */ /* 0x002fe200000006ff */
[----:B------:R-:W-:Y:S01]  /*2190*/  @!P2 SYNCS.ARRIVE.TRANS64.A1T0 RZ, [UR14+0x78], RZ ;  /* 0x000078ffffffa9a7 */ /* 0x000fe2000810000e */
[----:B------:R-:W-:-:S06]  /*21a0*/  UISETP.GT.AND UP0, UPT, UR62, UR61, UPT ;  /* 0x0000003d3e00728c */ /* 0x000fcc000bf04270 */
[----:B--23--:R1:W2:Y:S03]  /*21b0*/  SYNCS.PHASECHK.TRANS64.TRYWAIT P1, [UR4+0x18], R0 ;  /* 0x00001800ff0075a7 */ /* 0x00c2a60008021104 */
[----:B------:R-:W-:Y:S05]  /*21c0*/  BRA.U !UP0, `(.L_x_34) ;  /* 0x0000000508147547 */ /* 0x000fea000b800000 */
[----:B------:R-:W-:Y:S01]  /*21d0*/  UIADD3 UR51, UPT, UPT, UR63, UR7, URZ ;  /* 0x000000073f337290 */ /* 0x000fe2000fffe0ff */
[----:B------:R-:W-:-:S11]  /*21e0*/  UMOV UR5, UR15 ;  /* 0x0000000f00057c82 */ /* 0x000fd60008000000 */
.L_x_42:
[----:B------:R-:W-:Y:S01]  /*21f0*/  ULEA UR33, UR5, UR14, 0x3 ;  /* 0x0000000e05217291 */ /* 0x000fe2000f8e18ff */
[----:B--2---:R-:W-:Y:S01]  /*2200*/  @!P4 MOV R2, 0xcc00 ;  /* 0x0000cc000002c802 */ /* 0x004fe20000000f00 */
[----:B--23--:R-:W-:Y:S10]  /*2210*/  @P1 BRA `(.L_x_35) ;  /* 0x00000000000c1947 */ /* 0x00cff40003800000 */
[----:B------:R-:W-:-:S04]  /*2220*/  SHF.L.U32 R3, R12, 0x1f, RZ ;  /* 0x0000001f0c037819 */ /* 0x000fc800000006ff */
[----:B------:R-:W2:Y:S02]  /*2230*/  SYNCS.PHASECHK.TRANS64.TRYWAIT P0, [UR33+0x18], R3 ;  /* 0x00001803ff0075a7 */ /* 0x000ea40008001121 */
[----:B--2---:R-:W-:Y:S05]  /*2240*/  @!P0 BRA `(.L_x_36) ;  /* 0x0000010800f88947 */ /* 0x004fea0003800000 */
.L_x_35:
[----:B------:R2:W-:Y:S01]  /*2250*/  @!P4 SYNCS.ARRIVE.TRANS64 RZ, [UR33], R2 ;  /* 0x00000002ffffc9a7 */ /* 0x0005e20008000021 */
[----:B------:R-:W-:-:S04]  /*2260*/  ULOP3.LUT UR4, UR46, 0x2, URZ, 0xfc, !UPT ;  /* 0x000000022e047892 */ /* 0x000fc8000f8efcff */
[----:B------:R-:W-:-:S09]  /*2270*/  UISETP.NE.AND UP0, UPT, UR4, 0x2, UPT ;  /* 0x000000020400788c */ /* 0x000fd2000bf05270 */
[----:B------:R-:W-:Y:S05]  /*2280*/  BRA.U UP0, `(.L_x_37) ;  /* 0x0000000100047547 */ /* 0x000fea000b800000 */
[----:B------:R-:W-:Y:S05]  /*2290*/  BPT.TRAP 0x1 ;  /* 0x000000040000795c */ /* 0x000fea0000300000 */
.L_x_37:
[----:B------:R-:W-:Y:S04]  /*22a0*/  BSSY.RECONVERGENT B0, `(.L_x_38) ;  /* 0x0000003000007945 */ /* 0x000fe80003800200 */
[----:B------:R-:W-:Y:S05]  /*22b0*/  @P3 BRA `(.L_x_39) ;  /* 0x0000000000043947 */ /* 0x000fea0003800000 */
[----:B------:R-:W-:Y:S05]  /*22c0*/  BPT.TRAP 0x1 ;  /* 0x000000040000795c */ /* 0x000fea0000300000 */
.L_x_39:
[----:B------:R-:W-:Y:S05]  /*22d0*/  BSYNC.RECONVERGENT B0 ;  /* 0x0000000000007941 */ /* 0x000fea0003800200 */
.L_x_38:
        /* <DEDUP_REMOVED lines=9> */
[----:B------:R1:W3:Y:S01]  /*2370*/  SYNCS.PHASECHK.TRANS64.TRYWAIT P1, [UR4+0x18], R0 ;  /* 0x00001800ff0075a7 */ /* 0x0002e20008021104 */
[----:B------:R-:W-:Y:S05]  /*2380*/  @!P0 BRA `(.L_x_41) ;  /* 0x0000000000908947 */ /* 0x000fea0003800000 */
[----:B------:R-:W-:Y:S02]  /*2390*/  ULEA UR32, UR5, UR50, 0xe ;  /* 0x0000003205207291 */ /* 0x000fe4000f8e70ff */
[----:B------:R-:W-:Y:S02]  /*23a0*/  UIADD3 UR30, UP3, UPT, UR42, 0x80, URZ ;  /* 0x000000802a1e7890 */ /* 0x000fe4000ff7e0ff */
[----:B------:R-:W-:Y:S02]  /*23b0*/  ULEA UR24, UR5, UR49, 0xf ;  /* 0x0000003105187291 */ /* 0x000fe4000f8e78ff */
[----:B------:R-:W-:Y:S02]  /*23c0*/  UIADD3 UR22, UP2, UPT, UR42, 0x180, URZ ;  /* 0x000001802a167890 */ /* 0x000fe4000ff5e0ff */
[----:B------:R-:W-:Y:S02]  /*23d0*/  USHF.L.U32 UR12, UR7, 0x1, URZ ;  /* 0x00000001070c7899 */ /* 0x000fe400080006ff */
[----:B------:R-:W-:-:S02]  /*23e0*/  UIADD3 UR38, UP1, UPT, UR42, 0x280, URZ ;  /* 0x000002802a267890 */ /* 0x000fc4000ff3e0ff */
[----:B------:R-:W-:Y:S02]  /*23f0*/  UIADD3 UR40, UP0, UPT, UR42, 0x380, URZ ;  /* 0x000003802a287890 */ /* 0x000fe4000ff1e0ff */
[----:B------:R-:W-:Y:S02]  /*2400*/  USHF.L.U32 UR34, UR7, 0x8, URZ ;  /* 0x0000000807227899 */ /* 0x000fe400080006ff */
[----:B------:R-:W-:Y:S02]  /*2410*/  UIADD3.X UR31, UPT, UPT, URZ, UR43, URZ, UP3, !UPT ;  /* 0x0000002bff1f7290 */ /* 0x000fe40009ffe4ff */
[----:B------:R-:W-:Y:S02]  /*2420*/  UIADD3 UR32, UPT, UPT, UR14, 0x8400, UR32 ;  /* 0x000084000e207890 */ /* 0x000fe4000fffe020 */
[----:B------:R-:W-:Y:S02]  /*2430*/  UPRMT UR4, URZ, 0x5410, UR48 ;  /* 0x00005410ff047896 */ /* 0x000fe40008000030 */
[----:B------:R-:W-:-:S02]  /*2440*/  UIADD3.X UR23, UPT, UPT, URZ, UR43, URZ, UP2, !UPT ;  /* 0x0000002bff177290 */ /* 0x000fc400097fe4ff */
[----:B------:R-:W-:Y:S02]  /*2450*/  UIADD3 UR24, UPT, UPT, UR14, 0x14400, UR24 ;  /* 0x000144000e187890 */ /* 0x000fe4000fffe018 */
[----:B------:R-:W-:Y:S02]  /*2460*/  UPRMT UR6, URZ, 0x5410, UR47 ;  /* 0x00005410ff067896 */ /* 0x000fe4000800002f */
[----:B------:R-:W-:Y:S02]  /*2470*/  ULEA UR16, UR5, UR56, 0xa ;  /* 0x0000003805107291 */ /* 0x000fe4000f8e50ff */
[----:B------:R-:W-:Y:S02]  /*2480*/  UIADD3.X UR39, UPT, UPT, URZ, UR43, URZ, UP1, !UPT ;  /* 0x0000002bff277290 */ /* 0x000fe40008ffe4ff */
[----:B------:R-:W-:Y:S02]  /*2490*/  ULOP3.LUT UR19, UR12, UR44, URZ, 0xfc, !UPT ;  /* 0x0000002c0c137292 */ /* 0x000fe4000f8efcff */
[----:B------:R-:W-:-:S02]  /*24a0*/  ULEA UR8, UR5, UR55, 0xb ;  /* 0x0000003705087291 */ /* 0x000fc4000f8e58ff */
[----:B------:R-:W-:Y:S02]  /*24b0*/  ULEA.HI UR12, UR29, UR12, URZ, 0x16 ;  /* 0x0000000c1d0c7291 */ /* 0x000fe4000f8fb0ff */
[----:B------:R-:W-:Y:S01]  /*24c0*/  UIADD3.X UR41, UPT, UPT, URZ, UR43, URZ, UP0, !UPT ;  /* 0x0000002bff297290 */ /* 0x000fe200087fe4ff */
        /* <DEDUP_REMOVED lines=16> */
.L_x_41:
[----:B------:R-:W-:Y:S05]  /*25d0*/  BSYNC.RECONVERGENT B0 ;  /* 0x0000000000007941 */ /* 0x000fea0003800200 */
.L_x_40:
[----:B------:R-:W-:Y:S01]  /*25e0*/  UIADD3 UR7, UPT, UPT, UR7, 0x1, URZ ;  /* 0x0000000107077890 */ /* 0x000fe2000fffe0ff */
[----:B------:R-:W-:-:S03]  /*25f0*/  UMOV UR5, UR15 ;  /* 0x0000000f00057c82 */ /* 0x000fc60008000000 */
[----:B------:R-:W-:-:S09]  /*2600*/  UISETP.NE.AND UP0, UPT, UR7, UR51, UPT ;  /* 0x000000330700728c */ /* 0x000fd2000bf05270 */
[----:B------:R-:W-:Y:S05]  /*2610*/  BRA.U UP0, `(.L_x_42) ;  /* 0xfffffff900f47547 */ /* 0x000fea000b83ffff */
.L_x_34:
[C---:B------:R-:W-:Y:S01]  /*2620*/  LEA R3, R11.reuse, UR14, 0x3 ;  /* 0x0000000e0b037c11 */ /* 0x040fe2000f8e18ff */
[----:B------:R-:W-:Y:S01]  /*2630*/  NOP ;  /* 0x0000000000007918 */ /* 0x000fe20000000000 */
[----:B-1----:R-:W-:Y:S02]  /*2640*/  SHF.L.U32 R0, R10, 0x1f, RZ ;  /* 0x0000001f0a007819 */ /* 0x002fe400000006ff */
[----:B------:R-:W-:Y:S02]  /*2650*/  LEA R5, R11, UR14, 0x4 ;  /* 0x0000000e0b057c11 */ /* 0x000fe4000f8e20ff */
[----:B------:R-:W1:Y:S02]  /*2660*/  SYNCS.PHASECHK.TRANS64.TRYWAIT P0, [R3+URZ+0x80], R0 ;  /* 0x00008000030075a7 */ /* 0x000e6400080011ff */
[----:B-1----:R-:W-:Y:S05]  /*2670*/  @!P0 BRA `(.L_x_43) ;  /* 0x0000010800048947 */ /* 0x002fea0003800000 */
.L_x_196:
[----:B------:R-:W4:Y:S01]  /*2680*/  LDS.128 R4, [R5+0xe0] ;  /* 0x0000e00005047984 */ /* 0x000f220000000c00 */
[----:B------:R-:W-:Y:S01]  /*2690*/  UISETP.GE.AND UP0, UPT, UR45, 0x1, UPT ;  /* 0x000000012d00788c */ /* 0x000fe2000bf06270 */
[----:B------:R-:W-:Y:S01]  /*26a0*/  @!PT LDS RZ, [RZ] ;  /* 0x00000000fffff984 */ /* 0x000fe20000000800 */
[----:B------:R-:W-:Y:S01]  /*26b0*/  @!PT LDS RZ, [RZ] ;  /* 0x00000000fffff984 */ /* 0x000fe20000000800 */
[----:B------:R-:W-:Y:S01]  /*26c0*/  @!PT LDS RZ, [RZ] ;  /* 0x00000000fffff984 */ /* 0x000fe20000000800 */
[----:B------:R-:W-:Y:S01]  /*26d0*/  @!PT LDS RZ, [RZ] ;  /* 0x00000000fffff984 */ /* 0x000fe20000000800 */
[----:B------:R1:W-:Y:S06]  /*26e0*/  MEMBAR.ALL.CTA ;  /* 0x0000000000007992 */ /* 0x0003ec0000008000 */
[----:B-1----:R-:W1:Y:S01]  /*26f0*/  FENCE.VIEW.ASYNC.S ;  /* 0x00000000000073c6 */ /* 0x002e620000000000 */
[----:B----4-:R-:W-:-:S13]  /*2700*/  LOP3.LUT P0, RZ, R6, 0x1, RZ, 0xc0, !PT ;  /* 0x0000000106ff7812 */ /* 0x010fda000780c0ff */
[----:B-1----:R-:W-:Y:S01]  /*2710*/  VOTEU.ANY UP1, P0 ;  /* 0x0000000000ff7886 */ /* 0x002fe20000020100 */
[----:B------:R-:W-:-:S13]  /*2720*/  PLOP3.LUT P0, PT, PT, PT, UP1, 0x80, 0x8 ;  /* 0x000000000008781c */ /* 0x000fda0003f0f018 */
[----:B------:R-:W-:Y:S02]  /*2730*/  @P0 LOP3.LUT R0, R5, 0xffff, RZ, 0xc0, !PT ;  /* 0x0000ffff05000812 */ /* 0x000fe400078ec0ff */
[----:B--2---:R-:W-:Y:S02]  /*2740*/  @P0 MOV R2, R4 ;  /* 0x0000000400020202 */ /* 0x004fe40000000f00 */
[----:B------:R-:W-:Y:S01]  /*2750*/  @P0 R2UR UR5, R0 ;  /* 0x00000000000502ca */ /* 0x000fe200000e0000 */
[----:B------:R-:W-:Y:S01]  /*2760*/  VIADD R0, R3, 0x90 ;  /* 0x0000009003007836 */ /* 0x000fe20000000000 */
[----:B------:R-:W-:Y:S02]  /*2770*/  @P0 SHF.R.U32.HI R4, RZ, 0x10, R5 ;  /* 0x00000010ff040819 */ /* 0x000fe40000011605 */
[----:B------:R-:W-:Y:S02]  /*2780*/  @P0 R2UR UR6, R2 ;  /* 0x00000000020602ca */ /* 0x000fe400000e0000 */
[----:B------:R-:W-:-:S02]  /*2790*/  PRMT R0, RZ, 0x654, R0 ;  /* 0x00000654ff007816 */ /* 0x000fc40000000000 */
[----:B------:R-:W-:Y:S02]  /*27a0*/  @P0 R2UR UR4, R4 ;  /* 0x00000000040402ca */ /* 0x000fe400000e0000 */
[----:B------:R1:W-:Y:S03]  /*27b0*/  SYNCS.ARRIVE.TRANS64.RED.A1T0 RZ, [R0+URZ], RZ ;  /* 0x000000ff00ff79a7 */ /* 0x0003e600081004ff */
[----:B------:R-:W-:-:S04]  /*27c0*/  @UP1 UMOV UR57, UR5 ;  /* 0x0000000500391c82 */ /* 0x000fc80008000000 */
[----:B------:R-:W-:-:S04]  /*27d0*/  @UP1 UMOV UR58, UR6 ;  /* 0x00000006003a1c82 */ /* 0x000fc80008000000 */
[----:B------:R-:W-:Y:S01]  /*27e0*/  @UP1 UMOV UR36, UR4 ;  /* 0x0000000400241c82 */ /* 0x000fe20008000000 */
[----:B------:R-:W-:Y:S05]  /*27f0*/  BRA.U !UP0, `(.L_x_44) ;  /* 0x0000000108d47547 */ /* 0x000fea000b800000 */
[----:B------:R-:W2:Y:S01]  /*2800*/  LDCU.128 UR16, c[0x0][0xf10] ;  /* 0x0001e200ff1077ac */ /* 0x000ea20008000c00 */
[----:B------:R-:W4:Y:S01]  /*2810*/  LDCU UR23, c[0x0][0xf20] ;  /* 0x0001e400ff1777ac */ /* 0x000f220008000800 */
[----:B------:R-:W3:Y:S01]  /*2820*/  LDCU UR22, c[0x0][0xf0c] ;  /* 0x0001e180ff1677ac */ /* 0x000ee20008000800 */
[----:B------:R-:W1:Y:S01]  /*2830*/  LDCU.64 UR8, c[0x0][0xf28] ;  /* 0x0001e500ff0877ac */ /* 0x000e620008000a00 */
[----:B------:R-:W-:Y:S02]  /*2840*/  UISETP.NE.AND UP3, UPT, UR45, 0x1, UPT ;  /* 0x000000012d00788c */ /* 0x000fe4000bf65270 */
[----:B--2---:R-:W-:Y:S02]  /*2850*/  UIMAD.WIDE.U32 UR6, UR59, UR19, URZ ;  /* 0x000000133b0672a5 */ /* 0x004fe4000f8e00ff */
[----:B------:R-:W-:Y:S02]  /*2860*/  UIMAD.WIDE.U32 UR4, UR60, UR16, URZ ;  /* 0x000000103c0472a5 */ /* 0x000fe4000f8e00ff */
[----:B------:R-:W-:-:S02]  /*2870*/  UISETP.NE.AND UP0, UPT, UR18, 0x1, UPT ;  /* 0x000000011200788c */ /* 0x000fc4000bf05270 */
[----:B------:R-:W-:Y:S01]  /*2880*/  UIMAD.WIDE.U32 UR20, UR57, UR19, URZ ;  /* 0x00000013391472a5 */ /* 0x000fe2000f8e00ff */
[----:B------:R-:W-:Y:S02]  /*2890*/  UMOV UR6, UR7 ;  /* 0x0000000700067c82 */ /* 0x000fe40008000000 */
[----:B------:R-:W-:Y:S01]  /*28a0*/  UMOV UR4, UR5 ;  /* 0x0000000500047c82 */ /* 0x000fe20008000000 */
[----:B----4-:R-:W-:Y:S02]  /*28b0*/  USHF.R.U32.HI UR6, URZ, UR23, UR6 ;  /* 0x00000017ff067299 */ /* 0x010fe40008011606 */
[----:B---3--:R-:W-:Y:S02]  /*28c0*/  UISETP.NE.AND UP2, UPT, UR22, 0x1, UPT ;  /* 0x000000011600788c */ /* 0x008fe4000bf45270 */
[----:B------:R-:W-:Y:S02]  /*28d0*/  USHF.R.U32.HI UR4, URZ, UR17, UR4 ;  /* 0x00000011ff047299 */ /* 0x000fe40008011604 */
[----:B------:R-:W-:-:S02]  /*28e0*/  USEL UR5, UR59, UR6, !UP0 ;  /* 0x000000063b057287 */ /* 0x000fc4000c000000 */
[----:B------:R-:W-:Y:S02]  /*28f0*/  USEL UR6, UR60, UR4, !UP2 ;  /* 0x000000043c067287 */ /* 0x000fe4000d000000 */
[----:B-1----:R-:W-:Y:S01]  /*2900*/  UIMAD.WIDE.U32 UR10, UR5, UR8, URZ ;  /* 0x00000008050a72a5 */ /* 0x002fe2000f8e00ff */
[----:B------:R-:W-:Y:S01]  /*2910*/  UMOV UR4, UR21 ;  /* 0x0000001500047c82 */ /* 0x000fe20008000000 */
[----:B------:R-:W-:Y:S02]  /*2920*/  UIMAD.WIDE.U32 UR12, UR58, UR16, URZ ;  /* 0x000000103a0c72a5 */ /* 0x000fe4000f8e00ff */
[----:B------:R-:W-:-:S03]  /*2930*/  UIMAD.WIDE.U32 UR20, UR6, UR8, URZ ;  /* 0x00000008061472a5 */ /* 0x000fc6000f8e00ff */
[----:B------:R-:W-:Y:S01]  /*2940*/  UMOV UR10, UR11 ;  /* 0x0000000b000a7c82 */ /* 0x000fe20008000000 */
[----:B------:R-:W-:Y:S02]  /*2950*/  USHF.R.U32.HI UR4, URZ, UR23, UR4 ;  /* 0x00000017ff047299 */ /* 0x000fe40008011604 */
[----:B------:R-:W-:Y:S01]  /*2960*/  @UP3 USHF.R.U32.HI UR5, URZ, UR9, UR10 ;  /* 0x00000009ff053299 */ /* 0x000fe2000801160a */
[----:B------:R-:W-:Y:S01]  /*2970*/  UMOV UR12, UR13 ;  /* 0x0000000d000c7c82 */ /* 0x000fe20008000000 */
[----:B------:R-:W-:Y:S01]  /*2980*/  UMOV UR20, UR21 ;  /* 0x0000001500147c82 */ /* 0x000fe20008000000 */
[----:B------:R-:W-:Y:S02]  /*2990*/  USHF.R.U32.HI UR17, URZ, UR17, UR12 ;  /* 0x00000011ff117299 */ /* 0x000fe4000801160c */
[----:B------:R-:W-:Y:S02]  /*29a0*/  USEL UR4, UR57, UR4, !UP0 ;  /* 0x0000000439047287 */ /* 0x000fe4000c000000 */
[----:B------:R-:W-:-:S02]  /*29b0*/  @UP3 USHF.R.U32.HI UR6, URZ, UR9, UR20 ;  /* 0x00000009ff063299 */ /* 0x000fc40008011614 */
[----:B------:R-:W-:Y:S02]  /*29c0*/  UIMAD UR7, UR45, UR5, URZ ;  /* 0x000000052d0772a4 */ /* 0x000fe4000f8e02ff */
[----:B------:R-:W-:Y:S02]  /*29d0*/  USEL UR5, UR58, UR17, !UP2 ;  /* 0x000000113a057287 */ /* 0x000fe4000d000000 */
[----:B------:R-:W-:Y:S02]  /*29e0*/  UIMAD UR10, UR45, UR6, URZ ;  /* 0x000000062d0a72a4 */ /* 0x000fe4000f8e02ff */
[----:B------:R-:W-:Y:S02]  /*29f0*/  UISETP.GE.AND UP0, UPT, UR4, UR7, UPT ;  /* 0x000000070400728c */ /* 0x000fe4000bf06270 */
[----:B------:R-:W-:Y:S02]  /*2a00*/  UIMAD.WIDE.U32 UR12, UR4, UR8, URZ ;  /* 0x00000008040c72a5 */ /* 0x000fe4000f8e00ff */
[----:B------:R-:W-:-:S02]  /*2a10*/  UISETP.GE.OR UP0, UPT, UR5, UR10, UP0 ;  /* 0x0000000a0500728c */ /* 0x000fc40008706670 */
        /* <DEDUP_REMOVED lines=19> */
.L_x_44:
[----:B------:R-:W2:Y:S02]  /*2b50*/  LDCU UR4, c[0x0][0xf30] ;  /* 0x0001e600ff0477ac */ /* 0x000ea40008000800 */
[----:B--2---:R-:W-:-:S09]  /*2b60*/  UISETP.NE.AND UP0, UPT, UR4, 0x1, UPT ;  /* 0x000000010400788c */ /* 0x004fd2000bf05270 */
[----:B------:R-:W-:Y:S05]  /*2b70*/  BRA.U UP0, `(.L_x_45) ;  /* 0x0000000100447547 */ /* 0x000fea000b800000 */
[----:B------:R-:W2:Y:S01]  /*2b80*/  LDCU.128 UR8, c[0x0][0xf10] ;  /* 0x0001e200ff0877ac */ /* 0x000ea20008000c00 */
[----:B------:R-:W4:Y:S01]  /*2b90*/  LDCU UR12, c[0x0][0xf0c] ;  /* 0x0001e180ff0c77ac */ /* 0x000f220008000800 */
[----:B------:R-:W1:Y:S01]  /*2ba0*/  LDCU UR13, c[0x0][0xf20] ;  /* 0x0001e400ff0d77ac */ /* 0x000e620008000800 */
[----:B--2---:R-:W-:Y:S02]  /*2bb0*/  UIMAD.WIDE.U32 UR6, UR58, UR8, URZ ;  /* 0x000000083a0672a5 */ /* 0x004fe4000f8e00ff */
[----:B------:R-:W-:Y:S02]  /*2bc0*/  UIMAD.WIDE.U32 UR4, UR57, UR11, URZ ;  /* 0x0000000b390472a5 */ /* 0x000fe4000f8e00ff */
[----:B----4-:R-:W-:Y:S02]  /*2bd0*/  UISETP.NE.AND UP2, UPT, UR12, 0x1, UPT ;  /* 0x000000010c00788c */ /* 0x010fe4000bf45270 */
[----:B------:R-:W-:Y:S01]  /*2be0*/  UISETP.NE.AND UP0, UPT, UR10, 0x1, UPT ;  /* 0x000000010a00788c */ /* 0x000fe2000bf05270 */
[----:B------:R-:W-:-:S02]  /*2bf0*/  UMOV UR6, UR7 ;  /* 0x0000000700067c82 */ /* 0x000fc40008000000 */
[----:B------:R-:W-:Y:S01]  /*2c00*/  UMOV UR4, UR5 ;  /* 0x0000000500047c82 */ /* 0x000fe20008000000 */
[----:B------:R-:W-:Y:S02]  /*2c10*/  USHF.R.U32.HI UR9, URZ, UR9, UR6 ;  /* 0x00000009ff097299 */ /* 0x000fe40008011606 */
[----:B-1----:R-:W-:Y:S02]  /*2c20*/  USHF.R.U32.HI UR4, URZ, UR13, UR4 ;  /* 0x0000000dff047299 */ /* 0x002fe40008011604 */
[----:B------:R-:W-:Y:S02]  /*2c30*/  USEL UR5, UR58, UR9, !UP2 ;  /* 0x000000093a057287 */ /* 0x000fe4000d000000 */
[----:B------:R-:W-:-:S04]  /*2c40*/  USEL UR4, UR57, UR4, !UP0 ;  /* 0x0000000439047287 */ /* 0x000fc8000c000000 */
[----:B------:R-:W-:Y:S02]  /*2c50*/  UIADD3 UR6, UPT, UPT, UR5, -UR4, URZ ;  /* 0x8000000405067290 */ /* 0x000fe4000fffe0ff */
[----:B------:R-:W-:Y:S02]  /*2c60*/  UIADD3 UR4, UPT, UPT, -UR5, UR4, URZ ;  /* 0x0000000405047290 */ /* 0x000fe4000fffe1ff */
[----:B------:R-:W-:Y:S02]  /*2c70*/  UIMAD UR57, UR6, UR10, UR57 ;  /* 0x0000000a063972a4 */ /* 0x000fe4000f8e0239 */
[----:B------:R-:W-:-:S12]  /*2c80*/  UIMAD UR58, UR4, UR12, UR58 ;  /* 0x0000000c043a72a4 */ /* 0x000fd8000f8e023a */
.L_x_45:
[----:B------:R-:W-:Y:S01]  /*2c90*/  VIADD R11, R11, 0x1 ;  /* 0x000000010b0b7836 */ /* 0x000fe20000000000 */
[----:B------:R-:W-:Y:S02]  /*2ca0*/  R2UR UR5, R178 ;  /* 0x00000000b20572ca */ /* 0x000fe400000e0000 */
[----:B------:R-:W-:Y:S02]  /*2cb0*/  R2UR UR4, R179 ;  /* 0x00000000b30472ca */ /* 0x000fe400000e0000 */
[C---:B------:R-:W-:Y:S02]  /*2cc0*/  ISETP.NE.AND P0, PT, R11.reuse, 0x2, PT ;  /* 0x000000020b00780c */ /* 0x040fe40003f05270 */
[----:B------:R-:W-:Y:S02]  /*2cd0*/  PLOP3.LUT P2, PT, PT, PT, PT, 0x80, 0x8 ;  /* 0x000000000008781c */ /* 0x000fe40003f4f070 */
[----:B------:R-:W-:Y:S02]  /*2ce0*/  SEL R3, RZ, 0x1, P0 ;  /* 0x00000001ff037807 */ /* 0x000fe40000000000 */
[----:B------:R-:W-:-:S02]  /*2cf0*/  SEL R11, R11, RZ, P0 ;  /* 0x000000ff0b0b7207 */ /* 0x000fc40000000000 */
[----:B------:R-:W-:Y:S01]  /*2d00*/  LOP3.LUT R10, R10, R3, RZ, 0x3c, !PT ;  /* 0x000000030a0a7212 */ /* 0x000fe200078e3cff */
[----:B------:R-:W-:Y:S02]  /*2d10*/  UIADD3 UR24, UPT, UPT, UR57, UR5, URZ ;  /* 0x0000000539187290 */ /* 0x000fe4000fffe0ff */
[----:B------:R-:W-:Y:S01]  /*2d20*/  UIADD3 UR20, UPT, UPT, UR58, UR4, URZ ;  /* 0x000000043a147290 */ /* 0x000fe2000fffe0ff */
[----:B------:R-:W-:Y:S11]  /*2d30*/  BRA.U UP1, `(.L_x_46) ;  /* 0xffffffed018c7547 */ /* 0x000ff6000b83ffff */
[----:B------:R-:W-:Y:S01]  /*2d40*/  UIADD3 UR14, UPT, UPT, UR14, 0x18, URZ ;  /* 0x000000180e0e7890 */ /* 0x000fe2000fffe0ff */
[----:B------:R-:W-:-:S03]  /*2d50*/  SHF.L.U32 R3, R12, 0x1f, RZ ;  /* 0x0000001f0c037819 */ /* 0x000fc600000006ff */
[----:B------:R-:W-:-:S09]  /*2d60*/  ULEA UR4, UR15, UR14, 0x3 ;  /* 0x0000000e0f047291 */ /* 0x000fd2000f8e18ff */
[----:B------:R-:W2:Y:S02]  /*2d70*/  SYNCS.PHASECHK.TRANS64.TRYWAIT P0, [UR4], R3 ;  /* 0x00000003ff0075a7 */ /* 0x000ea40008001104 */
[----:B--2---:R-:W-:Y:S05]  /*2d80*/  @!P0 BRA `(.L_x_47) ;  /* 0x0000010000548947 */ /* 0x004fea0003800000 */
.L_x_198:
[----:B------:R-:W-:-:S04]  /*2d90*/  UIADD3 UR4, UPT, UPT, UR15, 0x1, URZ ;  /* 0x000000010f047890 */ /* 0x000fc8000fffe0ff */
[----:B------:R-:W-:-:S04]  /*2da0*/  UISETP.NE.AND UP0, UPT, UR4, 0x3, UPT ;  /* 0x000000030400788c */ /* 0x000fc8000bf05270 */
[----:B------:R-:W-:Y:S02]  /*2db0*/  USEL UR6, URZ, 0x1, UP0 ;  /* 0x00000001ff067887 */ /* 0x000fe40008000000 */
[----:B------:R-:W-:-:S04]  /*2dc0*/  USEL UR4, UR4, URZ, UP0 ;  /* 0x000000ff04047287 */ /* 0x000fc80008000000 */
[----:B------:R-:W-:Y:S01]  /*2dd0*/  ULEA UR5, UR4, UR14, 0x3 ;  /* 0x0000000e04057291 */ /* 0x000fe2000f8e18ff */
[----:B------:R-:W-:-:S04]  /*2de0*/  LOP3.LUT R12, R12, UR6, RZ, 0x3c, !PT ;  /* 0x000000060c0c7c12 */ /* 0x000fc8000f8e3cff */
[----:B-1----:R-:W-:-:S04]  /*2df0*/  SHF.L.U32 R3, R12, 0x1f, RZ ;  /* 0x0000001f0c037819 */ /* 0x002fc800000006ff */
[----:B------:R-:W1:Y:S02]  /*2e00*/  SYNCS.PHASECHK.TRANS64.TRYWAIT P0, [UR5], R3 ;  /* 0x00000003ff0075a7 */ /* 0x000e640008001105 */
[----:B-1----:R-:W-:Y:S05]  /*2e10*/  @!P0 BRA `(.L_x_48) ;  /* 0x0000010000488947 */ /* 0x002fea0003800000 */
.L_x_200:
[----:B------:R-:W-:-:S04]  /*2e20*/  UIADD3 UR4, UPT, UPT, UR4, 0x1, URZ ;  /* 0x0000000104047890 */ /* 0x000fc8000fffe0ff */
[----:B------:R-:W-:-:S04]  /*2e30*/  UISETP.NE.AND UP0, UPT, UR4, 0x3, UPT ;  /* 0x000000030400788c */ /* 0x000fc8000bf05270 */
[----:B------:R-:W-:Y:S02]  /*2e40*/  USEL UR5, URZ, 0x1, UP0 ;  /* 0x00000001ff057887 */ /* 0x000fe40008000000 */
[----:B------:R-:W-:-:S04]  /*2e50*/  USEL UR4, UR4, URZ, UP0 ;  /* 0x000000ff04047287 */ /* 0x000fc80008000000 */
[----:B------:R-:W-:Y:S01]  /*2e60*/  ULEA UR4, UR4, UR14, 0x3 ;  /* 0x0000000e04047291 */ /* 0x000fe2000f8e18ff */
[----:B-1----:R-:W-:-:S04]  /*2e70*/  LOP3.LUT R3, R12, UR5, RZ, 0x3c, !PT ;  /* 0x000000050c037c12 */ /* 0x002fc8000f8e3cff */
[----:B------:R-:W-:Y:S01]  /*2e80*/  SHF.L.U32 R3, R3, 0x1f, RZ ;  /* 0x0000001f03037819 */ /* 0x000fe200000006ff */
[----:B------:R-:W-:-:S07]  /*2e90*/  IMAD.U32 R0, RZ, RZ, UR4 ;  /* 0x00000004ff007e24 */ /* 0x000fce000f8e00ff */
.L_x_49:
[----:B-1----:R1:W2:Y:S02]  /*2ea0*/  SYNCS.PHASECHK.TRANS64.TRYWAIT P0, [R0+URZ], R3 ;  /* 0x00000003000075a7 */ /* 0x0022a400080011ff */
[----:B--2---:R-:W-:Y:S05]  /*2eb0*/  @!P0 NANOSLEEP.SYNCS 0x989680 ;  /* 0x009896800000895d */ /* 0x004fea0003900000 */
[----:B------:R-:W2:Y:S02]  /*2ec0*/  @!P0 SYNCS.PHASECHK.TRANS64 P0, [R0+URZ], R3 ;  /* 0x00000003000085a7 */ /* 0x000ea400080010ff */
[----:B--2---:R-:W-:Y:S05]  /*2ed0*/  @P0 EXIT ;  /* 0x000000000000094d */ /* 0x004fea0003800000 */
[----:B------:R-:W-:Y:S05]  /*2ee0*/  BRA `(.L_x_49) ;  /* 0xfffffffc00ec7947 */ /* 0x000fea000383ffff */
.L_x_22:
[----:B------:R-:W2:Y:S02]  /*2ef0*/  S2UR UR4, SR_CgaCtaId ;  /* 0x00000000000479c3 */ /* 0x000ea40000008800 */
[----:B--2---:R-:W-:-:S04]  /*2f00*/  UISETP.NE.AND UP0, UPT, UR4, URZ, UPT ;  /* 0x000000ff0400728c */ /* 0x004fc8000bf05270 */
[----:B------:R-:W-:-:S09]  /*2f10*/  UISETP.NE.OR UP0, UPT, UR21, 0x1, UP0 ;  /* 0x000000011500788c */ /* 0x000fd20008705670 */
[----:B------:R-:W-:Y:S05]  /*2f20*/  BRA.U UP0, `(.L_x_50) ;  /* 0x00000005004c7547 */ /* 0x000fea000b800000 */
[----:B------:R-:W2:Y:S01]  /*2f30*/  S2UR UR5, SR_CgaCtaId ;  /* 0x00000000000579c3 */ /* 0x000ea20000008800 */
[----:B------:R-:W-:Y:S01]  /*2f40*/  UMOV UR4, 0x400 ;  /* 0x0000040000047882 */ /* 0x000fe20000000000 */
[----:B------:R-:W-:Y:S01]  /*2f50*/  ISETP.GE.U32.AND P2, PT, R0, 0x8, PT ;  /* 0x000000080000780c */ /* 0x000fe20003f46070 */
[----:B------:R-:W-:Y:S01]  /*2f60*/  IMAD.MOV.U32 R12, RZ, RZ, 0x1 ;  /* 0x00000001ff0c7424 */ /* 0x000fe200078e00ff */
[----:B------:R-:W-:Y:S02]  /*2f70*/  CS2R R10, SRZ ;  /* 0x00000000000a7805 */ /* 0x000fe4000001ff00 */
[----:B------:R-:W-:Y:S01]  /*2f80*/  CS2R R8, SRZ ;  /* 0x0000000000087805 */ /* 0x000fe2000001ff00 */
[----:B--2---:R-:W-:-:S03]  /*2f90*/  ULEA UR6, UR5, UR4, 0x18 ;  /* 0x0000000405067291 */ /* 0x004fc6000f8ec0ff */
[----:B------:R-:W-:-:S09]  /*2fa0*/  UMOV UR5, URZ ;  /* 0x000000ff00057c82 */ /* 0x000fd20008000000 */
.L_x_54:
[----:B------:R-:W-:Y:S02]  /*2fb0*/  LEA R2, R8, UR6, 0x3 ;  /* 0x0000000608027c11 */ /* 0x000fe4000f8e18ff */
[----:B------:R-:W-:-:S03]  /*2fc0*/  SHF.L.U32 R5, R9, 0x1f, RZ ;  /* 0x0000001f09057819 */ /* 0x000fc600000006ff */
[----:B------:R-:W-:Y:S01]  /*2fd0*/  VIADD R4, R2, 0xc0 ;  /* 0x000000c002047836 */ /* 0x000fe20000000000 */
[----:B------:R-:W2:Y:S02]  /*2fe0*/  SYNCS.PHASECHK.TRANS64.TRYWAIT P0, [R2+URZ+0xb0], R5 ;  /* 0x0000b005020075a7 */ /* 0x000ea400080011ff */
[----:B--2---:R-:W-:Y:S05]  /*2ff0*/  @!P0 BRA `(.L_x_51) ;  /* 0x000000fc00e88947 */ /* 0x004fea0003800000 */
.L_x_201:
[----:B------:R-:W-:Y:S01]  /*3000*/  ULEA UR4, UR5, UR6, 0x3 ;  /* 0x0000000605047291 */ /* 0x000fe2000f8e18ff */
[----:B------:R-:W-:Y:S02]  /*3010*/  PRMT R4, RZ, 0x654, R4 ;  /* 0x00000654ff047816 */ /* 0x000fe40000000004 */
[----:B--2---:R-:W-:Y:S01]  /*3020*/  SHF.L.U32 R5, R12, 0x1f, RZ ;  /* 0x0000001f0c057819 */ /* 0x004fe200000006ff */
[----:B------:R-:W-:Y:S01]  /*3030*/  UIADD3 UR7, UPT, UPT, UR4, 0x80, URZ ;  /* 0x0000008004077890 */ /* 0x000fe2000fffe0ff */
[----:B------:R2:W-:Y:S05]  /*3040*/  SYNCS.ARRIVE.TRANS64.RED.A1T0 RZ, [R4+URZ], RZ ;  /* 0x000000ff04ff79a7 */ /* 0x0005ea00081004ff */
[----:B------:R-:W-:Y:S01]  /*3050*/  IMAD.U32 R7, RZ, RZ, UR7 ;  /* 0x00000007ff077e24 */ /* 0x000fe2000f8e00ff */
[----:B------:R-:W3:Y:S04]  /*3060*/  SYNCS.PHASECHK.TRANS64.TRYWAIT P0, [UR4+0x90], R5 ;  /* 0x00009005ff0075a7 */ /* 0x000ee80008001104 */
[----:B------:R-:W-:Y:S01]  /*3070*/  PRMT R6, R0, 0x654, R7 ;  /* 0x0000065400067816 */ /* 0x000fe20000000007 */
[----:B--2---:R-:W-:Y:S01]  /*3080*/  @!P2 IMAD.MOV.U32 R4, RZ, RZ, 0x10 ;  /* 0x00000010ff04a424 */ /* 0x004fe200078e00ff */
[----:B---3--:R-:W-:Y:S06]  /*3090*/  @!P0 BRA `(.L_x_52) ;  /* 0x000000fc00d48947 */ /* 0x008fec0003800000 */
.L_x_203:
[----:B------:R-:W-:Y:S01]  /*30a0*/  ULEA UR8, UR5, UR6, 0x4 ;  /* 0x0000000605087291 */ /* 0x000fe2000f8e20ff */
[----:B------:R-:W-:Y:S01]  /*30b0*/  SEL R3, R6, R3, !P2 ;  /* 0x0000000306037207 */ /* 0x000fe20005000000 */
[----:B------:R-:W-:Y:S01]  /*30c0*/  UIADD3 UR9, UPT, UPT, UR4, 0x80, URZ ;  /* 0x0000008004097890 */ /* 0x000fe2000fffe0ff */
[----:B--2---:R-:W-:Y:S01]  /*30d0*/  LEA R2, R11, UR6, 0x3 ;  /* 0x000000060b027c11 */ /* 0x004fe2000f8e18ff */
[----:B------:R-:W-:Y:S01]  /*30e0*/  UIADD3 UR8, UPT, UPT, UR8, 0xe0, URZ ;  /* 0x000000e008087890 */ /* 0x000fe2000fffe0ff */
[----:B------:R-:W-:Y:S01]  /*30f0*/  SHF.L.U32 R5, R10, 0x1f, RZ ;  /* 0x0000001f0a057819 */ /* 0x000fe200000006ff */
[----:B------:R2:W-:Y:S01]  /*3100*/  @!P2 SYNCS.ARRIVE.TRANS64.RED RZ, [R3+URZ], R4 ;  /* 0x0000000403ffa9a7 */ /* 0x0005e200080004ff */
[----:B------:R-:W-:Y:S01]  /*3110*/  UIADD3 UR4, UPT, UPT, UR5, 0x1, URZ ;  /* 0x0000000105047890 */ /* 0x000fe2000fffe0ff */
[----:B------:R-:W-:-:S03]  /*3120*/  VIADD R8, R8, 0x1 ;  /* 0x0000000108087836 */ /* 0x000fc60000000000 */
[----:B------:R-:W-:Y:S02]  /*3130*/  UISETP.NE.AND UP0, UPT, UR4, 0x2, UPT ;  /* 0x000000020400788c */ /* 0x000fe4000bf05270 */
[----:B------:R-:W-:Y:S06]  /*3140*/  UGETNEXTWORKID.BROADCAST [UR8], [UR9] ;  /* 0x00000000080073ca */ /* 0x000fec0008000100 */
[----:B------:R-:W-:Y:S01]  /*3150*/  USEL UR7, URZ, 0x1, UP0 ;  /* 0x00000001ff077887 */ /* 0x000fe20008000000 */
[----:B------:R-:W-:Y:S01]  /*3160*/  ISETP.NE.AND P0, PT, R8, 0x2, PT ;  /* 0x000000020800780c */ /* 0x000fe20003f05270 */
[----:B------:R-:W-:Y:S01]  /*3170*/  USEL UR5, UR4, URZ, UP0 ;  /* 0x000000ff04057287 */ /* 0x000fe20008000000 */
[----:B------:R-:W3:Y:S03]  /*3180*/  SYNCS.PHASECHK.TRANS64.TRYWAIT P1, [R2+URZ+0x80], R5 ;  /* 0x00008005020075a7 */ /* 0x000ee600080211ff */
[----:B------:R-:W-:Y:S01]  /*3190*/  LOP3.LUT R12, R12, UR7, RZ, 0x3c, !PT ;  /* 0x000000070c0c7c12 */ /* 0x000fe2000f8e3cff */
[----:B--23--:R-:W-:Y:S07]  /*31a0*/  @!P1 BRA `(.L_x_53) ;  /* 0x000000fc00a89947 */ /* 0x00cfee0003800000 */
.L_x_204:
[C---:B------:R-:W-:Y:S01]  /*31b0*/  LEA R4, R11.reuse, UR6, 0x4 ;  /* 0x000000060b047c11 */ /* 0x040fe2000f8e20ff */
[----:B--2---:R-:W-:Y:S01]  /*31c0*/  VIADD R2, R2, 0x90 ;  /* 0x0000009002027836 */ /* 0x004fe20000000000 */
[----:B------:R-:W-:Y:S01]  /*31d0*/  SEL R8, R8, RZ, P0 ;  /* 0x000000ff08087207 */ /* 0x000fe20000000000 */
[----:B------:R-:W-:-:S03]  /*31e0*/  VIADD R11, R11, 0x1 ;  /* 0x000000010b0b7836 */ /* 0x000fc60000000000 */
[----:B------:R-:W2:Y:S01]  /*31f0*/  LDS.128 R4, [R4+0xe0] ;  /* 0x0000e00004047984 */ /* 0x000ea20000000c00 */
[----:B------:R-:W-:Y:S02]  /*3200*/  PRMT R2, RZ, 0x654, R2 ;  /* 0x00000654ff027816 */ /* 0x000fe40000000002 */
[C---:B------:R-:W-:Y:S01]  /*3210*/  ISETP.NE.AND P1, PT, R11.reuse, 0x2, PT ;  /* 0x000000020b00780c */ /* 0x040fe20003f25270 */
[----:B------:R-:W-:Y:S01]  /*3220*/  @!PT LDS RZ, [RZ] ;  /* 0x00000000fffff984 */ /* 0x000fe20000000800 */
[----:B------:R-:W-:Y:S01]  /*3230*/  @!PT LDS RZ, [RZ] ;  /* 0x00000000fffff984 */ /* 0x000fe20000000800 */
[----:B------:R-:W-:Y:S01]  /*3240*/  @!PT LDS RZ, [RZ] ;  /* 0x00000000fffff984 */ /* 0x000fe20000000800 */
[----:B------:R-:W-:Y:S01]  /*3250*/  @!PT LDS RZ, [RZ] ;  /* 0x00000000fffff984 */ /* 0x000fe20000000800 */
[----:B------:R3:W-:Y:S06]  /*3260*/  MEMBAR.ALL.CTA ;  /* 0x0000000000007992 */ /* 0x0007ec0000008000 */
[----:B---3--:R-:W3:Y:S01]  /*3270*/  FENCE.VIEW.ASYNC.S ;  /* 0x00000000000073c6 */ /* 0x008ee20000000000 */
[----:B------:R-:W-:Y:S01]  /*3280*/  SEL R11, R11, RZ, P1 ;  /* 0x000000ff0b0b7207 */ /* 0x000fe20000800000 */
[----:B---3--:R3:W-:Y:S01]  /*3290*/  SYNCS.ARRIVE.TRANS64.RED.A1T0 RZ, [R2+URZ], RZ ;  /* 0x000000ff02ff79a7 */ /* 0x0087e200081004ff */
[----:B--2---:R-:W-:-:S02]  /*32a0*/  LOP3.LUT P3, RZ, R6, 0x1, RZ, 0xc0, !PT ;  /* 0x0000000106ff7812 */ /* 0x004fc4000786c0ff */
[----:B------:R-:W-:-:S04]  /*32b0*/  SEL R5, RZ, 0x1, P1 ;  /* 0x00000001ff057807 */ /* 0x000fc80000800000 */
[----:B------:R-:W-:Y:S02]  /*32c0*/  LOP3.LUT R10, R10, R5, RZ, 0x3c, !PT ;  /* 0x000000050a0a7212 */ /* 0x000fe400078e3cff */
[----:B---3--:R-:W-:-:S04]  /*32d0*/  SEL R2, RZ, 0x1, P0 ;  /* 0x00000001ff027807 */ /* 0x008fc80000000000 */
[----:B------:R-:W-:Y:S01]  /*32e0*/  LOP3.LUT R9, R9, R2, RZ, 0x3c, !PT ;  /* 0x0000000209097212 */ /* 0x000fe200078e3cff */
[----:B------:R-:W-:Y:S06]  /*32f0*/  @P3 BRA `(.L_x_54) ;  /* 0xfffffffc002c3947 */ /* 0x000fec000383ffff */
[----:B------:R-:W-:Y:S01]  /*3300*/  ULEA UR4, UR5, UR6, 0x3 ;  /* 0x0000000605047291 */ /* 0x000fe2000f8e18ff */
[----:B------:R-:W-:-:S08]  /*3310*/  SHF.L.U32 R3, R12, 0x1f, RZ ;  /* 0x0000001f0c037819 */ /* 0x000fd000000006ff */
[----:B------:R-:W2:Y:S02]  /*3320*/  SYNCS.PHASECHK.TRANS64 P0, [UR4+0x90], R3 ;  /* 0x00009003ff0075a7 */ /* 0x000ea40008001004 */
[----:B--2---:R-:W-:Y:S05]  /*3330*/  @P0 BRA `(.L_x_55) ;  /* 0x0000000000080947 */ /* 0x004fea0003800000 */
[----:B------:R-:W2:Y:S02]  /*3340*/  SYNCS.PHASECHK.TRANS64.TRYWAIT P0, [UR4+0x90], R3 ;  /* 0x00009003ff0075a7 */ /* 0x000ea40008001104 */
[----:B--2---:R-:W-:Y:S05]  /*3350*/  @!P0 BRA `(.L_x_56) ;  /* 0x000000fc00508947 */ /* 0x004fea0003800000 */
.L_x_55:
[----:B------:R-:W-:-:S04]  /*3360*/  UIADD3 UR7, UPT, UPT, UR5, 0x1, URZ ;  /* 0x0000000105077890 */ /* 0x000fc8000fffe0ff */
[----:B------:R-:W-:-:S04]  /*3370*/  UISETP.NE.AND UP0, UPT, UR7, 0x2, UPT ;  /* 0x000000020700788c */ /* 0x000fc8000bf05270 */
[----:B------:R-:W-:Y:S02]  /*3380*/  USEL UR8, URZ, 0x1, UP0 ;  /* 0x00000001ff087887 */ /* 0x000fe40008000000 */
[----:B------:R-:W-:-:S04]  /*3390*/  USEL UR7, UR7, URZ, UP0 ;  /* 0x000000ff07077287 */ /* 0x000fc80008000000 */
[----:B------:R-:W-:Y:S01]  /*33a0*/  ULEA UR7, UR7, UR6, 0x3 ;  /* 0x0000000607077291 */ /* 0x000fe2000f8e18ff */
[----:B--2---:R-:W-:-:S04]  /*33b0*/  LOP3.LUT R3, R12, UR8, RZ, 0x3c, !PT ;  /* 0x000000080c037c12 */ /* 0x004fc8000f8e3cff */
[----:B------:R-:W-:-:S04]  /*33c0*/  SHF.L.U32 R0, R3, 0x1f, RZ ;  /* 0x0000001f03007819 */ /* 0x000fc800000006ff */
[----:B------:R-:W2:Y:S02]  /*33d0*/  SYNCS.PHASECHK.TRANS64 P0, [UR7+0x90], R0 ;  /* 0x00009000ff0075a7 */ /* 0x000ea40008001007 */
[----:B-12---:R-:W-:Y:S05]  /*33e0*/  @P0 EXIT ;  /* 0x000000000000094d */ /* 0x006fea0003800000 */
[----:B------:R-:W-:Y:S02]  /*33f0*/  SHF.L.U32 R3, R3, 0x1f, RZ ;  /* 0x0000001f03037819 */ /* 0x000fe400000006ff */
[----:B------:R-:W-:-:S07]  /*3400*/  MOV R0, UR7 ;  /* 0x0000000700007c02 */ /* 0x000fce0008000f00 */
.L_x_57:
[----:B-1----:R1:W2:Y:S02]  /*3410*/  SYNCS.PHASECHK.TRANS64.TRYWAIT P0, [R0+URZ+0x90], R3 ;  /* 0x00009003000075a7 */ /* 0x0022a400080011ff */
[----:B--2---:R-:W-:Y:S05]  /*3420*/  @!P0 NANOSLEEP.SYNCS 0x989680 ;  /* 0x009896800000895d */ /* 0x004fea0003900000 */
[----:B------:R-:W2:Y:S02]  /*3430*/  @!P0 SYNCS.PHASECHK.TRANS64 P0, [R0+URZ+0x90], R3 ;  /* 0x00009003000085a7 */ /* 0x000ea400080010ff */
[----:B--2---:R-:W-:Y:S05]  /*3440*/  @P0 EXIT ;  /* 0x000000000000094d */ /* 0x004fea0003800000 */
[----:B------:R-:W-:Y:S05]  /*3450*/  BRA `(.L_x_57) ;  /* 0xfffffffc00ec7947 */ /* 0x000fea000383ffff */
.L_x_50:
[----:B------:R-:W-:Y:S05]  /*3460*/  BRA.U UP5, `(.L_x_58) ;  /* 0x0000001505507547 */ /* 0x000fea000b800000 */
[----:B------:R-:W2:Y:S01]  /*3470*/  S2UR UR7, SR_CgaCtaId ;  /* 0x00000000000779c3 */ /* 0x000ea20000008800 */
[----:B------:R-:W-:Y:S01]  /*3480*/  UMOV UR4, 0x40 ;  /* 0x0000004000047882 */ /* 0x000fe20000000000 */
[----:B------:R-:W-:Y:S01]  /*3490*/  NOP ;  /* 0x0000000000007918 */ /* 0x000fe20000000000 */
[----:B------:R-:W-:Y:S01]  /*34a0*/  UMOV UR6, 0x400 ;  /* 0x0000040000067882 */ /* 0x000fe20000000000 */
[----:B--2---:R-:W-:Y:S02]  /*34b0*/  ULEA UR5, UR7, UR4, 0x18 ;  /* 0x0000000407057291 */ /* 0x004fe4000f8ec0ff */
[----:B------:R-:W-:-:S07]  /*34c0*/  ULEA UR6, UR7, UR6, 0x18 ;  /* 0x0000000607067291 */ /* 0x000fce000f8ec0ff */
[----:B------:R-:W2:Y:S02]  /*34d0*/  LDS.U8 R0, [UR5+0x1c] ;  /* 0x00001c05ff007984 */ /* 0x000ea40008000000 */
[----:B--2---:R-:W-:-:S13]  /*34e0*/  ISETP.NE.AND P0, PT, R0, RZ, PT ;  /* 0x000000ff0000720c */ /* 0x004fda0003f05270 */
[----:B------:R-:W-:Y:S05]  /*34f0*/  @P0 BRA `(.L_x_59) ;  /* 0x0000000000580947 */ /* 0x000fea0003800000 */
[----:B------:R-:W-:-:S13]  /*3500*/  ELECT P0, URZ, PT ;  /* 0x0000000000ff782f */ /* 0x000fda0003800000 */
[----:B------:R-:W-:Y:S05]  /*3510*/  @!P0 BRA `(.L_x_60) ;  /* 0x0000000000608947 */ /* 0x000fea0003800000 */
[----:B------:R-:W-:Y:S01]  /*3520*/  UMOV UR4, 0x10 ;  /* 0x0000001000047882 */ /* 0x000fe20000000000 */
[----:B------:R-:W-:Y:S01]  /*3530*/  HFMA2 R0, -RZ, RZ, 0, 5.9604644775390625e-08 ;  /* 0x00000001ff007431 */ /* 0x000fe200000001ff */
[----:B------:R-:W-:-:S03]  /*3540*/  MOV R3, 0xffff ;  /* 0x0000ffff00037802 */ /* 0x000fc60000000f00 */
[----:B------:R-:W-:Y:S04]  /*3550*/  DEPBAR.LE SB2, 0x36 ;  /* 0x0000ad800000791a */ /* 0x000fe80000000000 */
[----:B------:R-:W2:Y:S02]  /*3560*/  UTCATOMSWS.FIND_AND_SET.ALIGN UP0, UR4, UR4 ;  /* 0x00000004000475e3 */ /* 0x000ea40008000800 */
[----:B--2---:R-:W-:Y:S01]  /*3570*/  MOV R4, UR4 ;  /* 0x0000000400047c02 */ /* 0x004fe20008000f00 */
[----:B------:R-:W-:Y:S06]  /*3580*/  BRA.U UP0, `(.L_x_61) ;  /* 0x0000000100187547 */ /* 0x000fec000b800000 */
.L_x_62:
[----:B------:R-:W-:Y:S05]  /*3590*/  NANOSLEEP 0x64 ;  /* 0x000000640000795d */ /* 0x000fea0003800000 */
[----:B------:R-:W-:-:S05]  /*35a0*/  UMOV UR4, 0x10 ;  /* 0x0000001000047882 */ /* 0x000fca0000000000 */
[----:B------:R-:W-:Y:S04]  /*35b0*/  DEPBAR.LE SB2, 0x36 ;  /* 0x0000ad800000791a */ /* 0x000fe80000000000 */
[----:B------:R-:W2:Y:S02]  /*35c0*/  UTCATOMSWS.FIND_AND_SET.ALIGN UP0, UR4, UR4 ;  /* 0x00000004000475e3 */ /* 0x000ea40008000800 */
[----:B--2---:R-:W-:Y:S01]  /*35d0*/  MOV R4, UR4 ;  /* 0x0000000400047c02 */ /* 0x004fe20008000f00 */
[----:B------:R-:W-:Y:S05]  /*35e0*/  BRA.U !UP0, `(.L_x_62) ;  /* 0xfffffffd08e87547 */ /* 0x000fea000b83ffff */
.L_x_61:
[-C--:B------:R-:W-:Y:S02]  /*35f0*/  SHF.L.U32 R3, R3, R4.reuse, RZ ;  /* 0x0000000403037219 */ /* 0x080fe400000006ff */
[----:B------:R-:W-:Y:S01]  /*3600*/  SHF.L.U32 R0, R0, R4, RZ ;  /* 0x0000000400007219 */ /* 0x000fe200000006ff */
[----:B------:R-:W-:Y:S02]  /*3610*/  IMAD.SHL.U32 R4, R4, 0x20, RZ ;  /* 0x0000002004047824 */ /* 0x000fe400078e00ff */
[----:B------:R2:W-:Y:S04]  /*3620*/  ATOMS.OR RZ, [UR5+0x14], R3 ;  /* 0x00001403ffff798c */ /* 0x0005e8000b000005 */
[----:B------:R2:W-:Y:S04]  /*3630*/  ATOMS.OR RZ, [UR5+0x18], R0 ;  /* 0x00001800ffff798c */ /* 0x0005e8000b000005 */
[----:B------:R2:W-:Y:S01]  /*3640*/  STS [UR6+0x100], R4 ;  /* 0x00010004ff007988 */ /* 0x0005e20008000806 */
[----:B------:R-:W-:Y:S05]  /*3650*/  BRA `(.L_x_60) ;  /* 0x0000000000107947 */ /* 0x000fea0003800000 */
.L_x_59:
[----:B------:R-:W-:Y:S02]  /*3660*/  MOV R0, 0xffffffff ;  /* 0xffffffff00007802 */ /* 0x000fe40000000f00 */
[----:B------:R-:W-:-:S03]  /*3670*/  MOV R4, 0x36a0 ;  /* 0x000036a000047802 */ /* 0x000fc60000000f00 */
[----:B------:R2:W-:Y:S04]  /*3680*/  STS [UR6+0x100], R0 ;  /* 0x00010000ff007988 */ /* 0x0005e80008000806 */
[----:B-12--5:R-:W-:Y:S05]  /*3690*/  CALL.REL.NOINC `($__internal_1_$__cuda_sm10x_tcgen05_guardrail_trap_phase_invalid_during_alloc) ;  /* 0x00000104001c7944 */ /* 0x026fea0003c00000 */
.L_x_60:
[----:B------:R-:W-:Y:S05]  /*36a0*/  WARPSYNC.ALL ;  /* 0x0000000000007948 */ /* 0x000fea0003800000 */
[----:B------:R-:W3:Y:S01]  /*36b0*/  S2UR UR4, SR_CgaCtaId ;  /* 0x00000000000479c3 */ /* 0x000ee20000008800 */
[----:B------:R-:W-:Y:S01]  /*36c0*/  UMOV UR38, 0x400 ;  /* 0x0000040000267882 */ /* 0x000fe20000000000 */
[----:B------:R-:W-:-:S06]  /*36d0*/  NOP ;  /* 0x0000000000007918 */ /* 0x000fcc0000000000 */
[----:B------:R-:W-:Y:S06]  /*36e0*/  BAR.ARV 0x6, 0xa0 ;  /* 0x0182800000007b1d */ /* 0x000fec0000002000 */
[----:B------:R-:W4:Y:S01]  /*36f0*/  LDCU UR12, c[0x0][0x38c] ;  /* 0x00007180ff0c77ac */ /* 0x000f220008000800 */
[----:B------:R-:W-:Y:S01]  /*3700*/  CS2R R8, SRZ ;  /* 0x0000000000087805 */ /* 0x000fe2000001ff00 */
[----:B--2---:R-:W-:Y:S01]  /*3710*/  IMAD.MOV.U32 R3, RZ, RZ, RZ ;  /* 0x000000ffff037224 */ /* 0x004fe200078e00ff */
[----:B------:R-:W-:Y:S01]  /*3720*/  UMOV UR5, 0x1 ;  /* 0x0000000100057882 */ /* 0x000fe20000000000 */
[----:B------:R-:W-:Y:S01]  /*3730*/  UMOV UR35, URZ ;  /* 0x000000ff00237c82 */ /* 0x000fe20008000000 */
[----:B------:R-:W-:Y:S01]  /*3740*/  UMOV UR64, URZ ;  /* 0x000000ff00407c82 */ /* 0x000fe20008000000 */
[----:B------:R-:W-:Y:S01]  /*3750*/  UMOV UR62, URZ ;  /* 0x000000ff003e7c82 */ /* 0x000fe20008000000 */
[----:B------:R-:W-:Y:S01]  /*3760*/  UMOV UR60, URZ ;  /* 0x000000ff003c7c82 */ /* 0x000fe20008000000 */
[----:B------:R-:W-:Y:S01]  /*3770*/  UMOV UR46, URZ ;  /* 0x000000ff002e7c82 */ /* 0x000fe20008000000 */
[----:B---3--:R-:W-:Y:S01]  /*3780*/  ULEA UR38, UR4, UR38, 0x18 ;  /* 0x0000002604267291 */ /* 0x008fe2000f8ec0ff */
[----:B------:R-:W2:Y:S03]  /*3790*/  LDCU UR4, c[0x0][0x38c] ;  /* 0x00007180ff0477ac */ /* 0x000ea60008000800 */
[----:B------:R-:W-:-:S02]  /*37a0*/  UIADD3 UR7, UPT, UPT, UR38, 0x8400, URZ ;  /* 0x0000840026077890 */ /* 0x000fc4000fffe0ff */
[----:B------:R-:W-:-:S03]  /*37b0*/  UIADD3 UR6, UPT, UPT, UR38, 0x14400, URZ ;  /* 0x0001440026067890 */ /* 0x000fc6000fffe0ff */
[----:B------:R-:W3:Y:S01]  /*37c0*/  LDS R0, [UR38+0x100] ;  /* 0x00010026ff007984 */ /* 0x000ee20008000800 */
[----:B----4-:R-:W-:Y:S02]  /*37d0*/  UIADD3 UR12, UPT, UPT, UR12, 0xff, URZ ;  /* 0x000000ff0c0c7890 */ /* 0x010fe4000fffe0ff */
[----:B------:R-:W-:Y:S02]  /*37e0*/  UIADD3 UR8, UPT, UPT, UR38, 0x2d000, URZ ;  /* 0x0002d00026087890 */ /* 0x000fe4000fffe0ff */
[----:B------:R-:W-:Y:S02]  /*37f0*/  USHF.R.U32.HI UR11, URZ, 0x4, UR7 ;  /* 0x00000004ff0b7899 */ /* 0x000fe40008011607 */
[----:B------:R-:W-:Y:S02]  /*3800*/  USHF.R.U32.HI UR9, URZ, 0x4, UR6 ;  /* 0x00000004ff097899 */ /* 0x000fe40008011606 */
[----:B------:R-:W-:Y:S02]  /*3810*/  USHF.R.S32.HI UR10, URZ, 0x1f, UR12 ;  /* 0x0000001fff0a7899 */ /* 0x000fe4000801140c */
[----:B--2---:R-:W-:-:S02]  /*3820*/  UISETP.GE.AND UP3, UPT, UR4, 0x1, UPT ;  /* 0x000000010400788c */ /* 0x004fc4000bf66270 */
[----:B------:R-:W-:Y:S02]  /*3830*/  UISETP.GE.U32.AND UP2, UPT, UR4, 0x101, UPT ;  /* 0x000001010400788c */ /* 0x000fe4000bf46070 */
[----:B------:R-:W-:Y:S02]  /*3840*/  UIADD3 UR4, UPT, UPT, UR38, 0x2c400, URZ ;  /* 0x0002c40026047890 */ /* 0x000fe4000fffe0ff */
[----:B------:R-:W-:Y:S02]  /*3850*/  USHF.R.U32.HI UR6, URZ, 0x4, UR8 ;  /* 0x00000004ff067899 */ /* 0x000fe40008011608 */
[----:B------:R-:W-:Y:S02]  /*3860*/  USHF.R.U32.HI UR7, URZ, 0x4, UR4 ;  /* 0x00000004ff077899 */ /* 0x000fe40008011604 */
[----:B------:R-:W-:Y:S02]  /*3870*/  ULOP3.LUT UR9, UR9, 0x3fff, URZ, 0xc0, !UPT ;  /* 0x00003fff09097892 */ /* 0x000fe4000f8ec0ff */
[----:B------:R-:W-:-:S02]  /*3880*/  ULEA.HI UR4, UR10, UR12, URZ, 0x8 ;  /* 0x0000000c0a047291 */ /* 0x000fc4000f8f40ff */
[----:B------:R-:W-:Y:S02]  /*3890*/  ULOP3.LUT UR7, UR7, 0x3fff, URZ, 0xc0, !UPT ;  /* 0x00003fff07077892 */ /* 0x000fe4000f8ec0ff */
[----:B------:R-:W-:Y:S02]  /*38a0*/  ULOP3.LUT UR6, UR6, 0x3fff, URZ, 0xc0, !UPT ;  /* 0x00003fff06067892 */ /* 0x000fe4000f8ec0ff */
[----:B------:R-:W-:Y:S02]  /*38b0*/  ULOP3.LUT UR56, UR9, 0x10000, URZ, 0xfc, !UPT ;  /* 0x0001000009387892 */ /* 0x000fe4000f8efcff */
[----:B------:R-:W-:Y:S02]  /*38c0*/  ULOP3.LUT UR11, UR11, 0x3fff, URZ, 0xc0, !UPT ;  /* 0x00003fff0b0b7892 */ /* 0x000fe4000f8ec0ff */
[----:B------:R-:W-:Y:S02]  /*38d0*/  USHF.R.S32.HI UR68, URZ, 0x8, UR4 ;  /* 0x00000008ff447899 */ /* 0x000fe40008011404 */
[----:B------:R-:W-:-:S02]  /*38e0*/  ULOP3.LUT UR57, UR7, 0x10000, URZ, 0xfc, !UPT ;  /* 0x0001000007397892 */ /* 0x000fc4000f8efcff */
[----:B------:R-:W-:Y:S02]  /*38f0*/  ULOP3.LUT UR58, UR6, 0x10000, URZ, 0xfc, !UPT ;  /* 0x00010000063a7892 */ /* 0x000fe4000f8efcff */
[----:B------:R-:W-:Y:S01]  /*3900*/  ULOP3.LUT UR39, UR11, 0x10000, URZ, 0xfc, !UPT ;  /* 0x000100000b277892 */ /* 0x000fe2000f8efcff */
[----:B---3--:R-:W-:Y:S01]  /*3910*/  R2UR UR32, R0 ;  /* 0x00000000002072ca */ /* 0x008fe200000e0000 */
[----:B------:R-:W-:Y:S02]  /*3920*/  UIADD3 UR70, UPT, UPT, UR38, 0xa0, URZ ;  /* 0x000000a026467890 */ /* 0x000fe4000fffe0ff */
[----:B------:R-:W-:Y:S01]  /*3930*/  UIADD3 UR69, UPT, UPT, UR68, -0x1, URZ ;  /* 0xffffffff44457890 */ /* 0x000fe2000fffe0ff */
[----:B------:R-:W-:Y:S01]  /*3940*/  UMOV UR44, URZ ;  /* 0x000000ff002c7c82 */ /* 0x000fe20008000000 */
[----:B------:R-:W-:Y:S01]  /*3950*/  UMOV UR42, URZ ;  /* 0x000000ff002a7c82 */ /* 0x000fe20008000000 */
[----:B------:R-:W-:-:S07]  /*3960*/  UMOV UR40, URZ ;  /* 0x000000ff00287c82 */ /* 0x000fce0008000000 */
[----:B------:R-:W-:Y:S02]  /*3970*/  UIADD3 UR54, UPT, UPT, UR32, 0x1c0, URZ ;  /* 0x000001c020367890 */ /* 0x000fe4000fffe0ff */
[----:B------:R-:W-:Y:S02]  /*3980*/  UIADD3 UR55, UPT, UPT, UR32, 0x1c8, URZ ;  /* 0x000001c820377890 */ /* 0x000fe4000fffe0ff */
[----:B------:R-:W-:Y:S02]  /*3990*/  UIADD3 UR52, UPT, UPT, UR32, 0x1c4, URZ ;  /* 0x000001c420347890 */ /* 0x000fe4000fffe0ff */
[----:B------:R-:W-:Y:S02]  /*39a0*/  UIADD3 UR50, UPT, UPT, UR32, -0x7ffffe40, URZ ;  /* 0x800001c020327890 */ /* 0x000fe4000fffe0ff */
[----:B------:R-:W-:Y:S02]  /*39b0*/  UIADD3 UR51, UPT, UPT, UR32, -0x7ffffe38, URZ ;  /* 0x800001c820337890 */ /* 0x000fe4000fffe0ff */
[----:B------:R-:W-:-:S02]  /*39c0*/  UIADD3 UR53, UPT, UPT, UR32, 0x1d0, URZ ;  /* 0x000001d020357890 */ /* 0x000fc4000fffe0ff */
[----:B------:R-:W-:Y:S02]  /*39d0*/  UIADD3 UR48, UPT, UPT, UR32, -0x7ffffe3c, URZ ;  /* 0x800001c420307890 */ /* 0x000fe4000fffe0ff */
[----:B------:R-:W-:Y:S02]  /*39e0*/  UIADD3 UR49, UPT, UPT, UR32, -0x7ffffe30, URZ ;  /* 0x800001d020317890 */ /* 0x000fe4000fffe0ff */
[----:B------:R-:W-:Y:S02]  /*39f0*/  USHF.R.U32.HI UR9, URZ, 0x11, UR54 ;  /* 0x00000011ff097899 */ /* 0x000fe40008011636 */
[----:B------:R-:W-:Y:S02]  /*3a00*/  USHF.R.U32.HI UR8, URZ, 0x1a, UR55 ;  /* 0x0000001aff087899 */ /* 0x000fe40008011637 */
[----:B------:R-:W-:Y:S02]  /*3a10*/  USHF.R.U32.HI UR7, URZ, 0x11, UR50 ;  /* 0x00000011ff077899 */ /* 0x000fe40008011632 */
[----:B------:R-:W-:-:S02]  /*3a20*/  USHF.R.U32.HI UR6, URZ, 0x1a, UR51 ;  /* 0x0000001aff067899 */ /* 0x000fc40008011633 */
[----:B------:R-:W-:Y:S02]  /*3a30*/  USHF.R.U32.HI UR4, URZ, 0x11, UR52 ;  /* 0x00000011ff047899 */ /* 0x000fe40008011634 */
[----:B------:R-:W-:Y:S02]  /*3a40*/  USHF.R.U32.HI UR10, URZ, 0x1a, UR53 ;  /* 0x0000001aff0a7899 */ /* 0x000fe40008011635 */
[----:B------:R-:W-:Y:S02]  /*3a50*/  USHF.R.U32.HI UR12, URZ, 0x11, UR48 ;  /* 0x00000011ff0c7899 */ /* 0x000fe40008011630 */
[----:B------:R-:W-:Y:S02]  /*3a60*/  USHF.R.U32.HI UR13, URZ, 0x1a, UR49 ;  /* 0x0000001aff0d7899 */ /* 0x000fe40008011631 */
[----:B------:R-:W-:Y:S02]  /*3a70*/  ULOP3.LUT UR14, UR9, 0x6000, URZ, 0xc0, !UPT ;  /* 0x00006000090e7892 */ /* 0x000fe4000f8ec0ff */
[----:B------:R-:W-:-:S02]  /*3a80*/  ULOP3.LUT UR66, UR8, 0x30, URZ, 0xc0, !UPT ;  /* 0x0000003008427892 */ /* 0x000fc4000f8ec0ff */
[----:B------:R-:W-:Y:S02]  /*3a90*/  ULOP3.LUT UR11, UR7, 0x6000, URZ, 0xc0, !UPT ;  /* 0x00006000070b7892 */ /* 0x000fe4000f8ec0ff */
[----:B------:R-:W-:Y:S02]  /*3aa0*/  ULOP3.LUT UR9, UR6, 0x30, URZ, 0xc0, !UPT ;  /* 0x0000003006097892 */ /* 0x000fe4000f8ec0ff */
[----:B------:R-:W-:Y:S02]  /*3ab0*/  ULOP3.LUT UR8, UR4, 0x6000, URZ, 0xc0, !UPT ;  /* 0x0000600004087892 */ /* 0x000fe4000f8ec0ff */
[----:B------:R-:W-:Y:S02]  /*3ac0*/  ULOP3.LUT UR7, UR10, 0x30, URZ, 0xc0, !UPT ;  /* 0x000000300a077892 */ /* 0x000fe4000f8ec0ff */
        /* <DEDUP_REMOVED lines=10> */
[----:B------:R-:W-:Y:S02]  /*3b70*/  UPRMT UR67, UR66, 0x5410, UR14 ;  /* 0x0000541042437896 */ /* 0x000fe4000800000e */
[----:B------:R-:W-:Y:S02]  /*3b80*/  UPRMT UR65, UR9, 0x5410, UR11 ;  /* 0x0000541009417896 */ /* 0x000fe4000800000b */
[----:B------:R-:W-:Y:S02]  /*3b90*/  UPRMT UR63, UR7, 0x5410, UR8 ;  /* 0x00005410073f7896 */ /* 0x000fe40008000008 */
[----:B------:R-:W-:Y:S01]  /*3ba0*/  UPRMT UR61, UR4, 0x5410, UR6 ;  /* 0x00005410043d7896 */ /* 0x000fe20008000006 */
[----:B------:R-:W-:Y:S01]  /*3bb0*/  UMOV UR66, URZ ;  /* 0x000000ff00427c82 */ /* 0x000fe20008000000 */
[----:B------:R-:W-:Y:S01]  /*3bc0*/  UMOV UR47, UR67 ;  /* 0x00000043002f7c82 */ /* 0x000fe20008000000 */
[----:B------:R-:W-:-:S02]  /*3bd0*/  UMOV UR45, UR65 ;  /* 0x00000041002d7c82 */ /* 0x000fc40008000000 */
[----:B------:R-:W-:Y:S02]  /*3be0*/  UMOV UR43, UR63 ;  /* 0x0000003f002b7c82 */ /* 0x000fe40008000000 */
[----:B------:R-:W-:-:S05]  /*3bf0*/  UMOV UR41, UR61 ;  /* 0x0000003d00297c82 */ /* 0x000fca0008000000 */
.L_x_72:
[C---:B------:R-:W-:Y:S02]  /*3c00*/  LEA R0, R9.reuse, UR38, 0x3 ;  /* 0x0000002609007c11 */ /* 0x040fe4000f8e18ff */
[----:B------:R-:W-:Y:S02]  /*3c10*/  SHF.L.U32 R5, R8, 0x1f, RZ ;  /* 0x0000001f08057819 */ /* 0x000fe400000006ff */
[----:B------:R-:W-:Y:S02]  /*3c20*/  LEA R4, R9, UR38, 0x4 ;  /* 0x0000002609047c11 */ /* 0x000fe4000f8e20ff */
[----:B--2---:R-:W2:Y:S02]  /*3c30*/  SYNCS.PHASECHK.TRANS64.TRYWAIT P0, [R0+URZ+0x80], R5 ;  /* 0x00008005000075a7 */ /* 0x004ea400080011ff */
[----:B--23--:R-:W-:Y:S05]  /*3c40*/  @!P0 BRA `(.L_x_63) ;  /* 0x000000f4002c8947 */ /* 0x00cfea0003800000 */
.L_x_206:
[----:B--2---:R-:W2:Y:S01]  /*3c50*/  LDS.128 R4, [R4+0xe0] ;  /* 0x0000e00004047984 */ /* 0x004ea20000000c00 */
[----:B------:R-:W-:Y:S01]  /*3c60*/  VIADD R0, R0, 0x90 ;  /* 0x0000009000007836 */ /* 0x000fe20000000000 */
[----:B------:R-:W-:Y:S01]  /*3c70*/  ULOP3.LUT UR59, UR5, 0x1, URZ, 0x3c, !UPT ;  /* 0x00000001053b7892 */ /* 0x000fe2000f8e3cff */
[----:B------:R-:W-:Y:S01]  /*3c80*/  VIADD R9, R9, 0x1 ;  /* 0x0000000109097836 */ /* 0x000fe20000000000 */
[----:B------:R-:W-:Y:S01]  /*3c90*/  @!PT LDS RZ, [RZ] ;  /* 0x00000000fffff984 */ /* 0x000fe20000000800 */
[----:B------:R-:W-:Y:S01]  /*3ca0*/  @!PT LDS RZ, [RZ] ;  /* 0x00000000fffff984 */ /* 0x000fe20000000800 */
[----:B------:R-:W-:Y:S01]  /*3cb0*/  @!PT LDS RZ, [RZ] ;  /* 0x00000000fffff984 */ /* 0x000fe20000000800 */
[----:B------:R-:W-:Y:S01]  /*3cc0*/  @!PT LDS RZ, [RZ] ;  /* 0x00000000fffff984 */ /* 0x000fe20000000800 */
[----:B------:R3:W-:Y:S06]  /*3cd0*/  MEMBAR.ALL.CTA ;  /* 0x0000000000007992 */ /* 0x0007ec0000008000 */
[----:B---3--:R-:W3:Y:S01]  /*3ce0*/  FENCE.VIEW.ASYNC.S ;  /* 0x00000000000073c6 */ /* 0x008ee20000000000 */
[----:B------:R-:W-:Y:S01]  /*3cf0*/  UMOV UR6, 0x1 ;  /* 0x0000000100067882 */ /* 0x000fe20000000000 */
[----:B------:R-:W-:Y:S01]  /*3d00*/  PRMT R0, RZ, 0x654, R0 ;  /* 0x00000654ff007816 */ /* 0x000fe20000000000 */
[----:B------:R-:W-:Y:S01]  /*3d10*/  UIMAD UR34, UR59, 0xc0, UR32 ;  /* 0x000000c03b2278a4 */ /* 0x000fe2000f8e0220 */
[----:B------:R-:W-:Y:S01]  /*3d20*/  UMOV UR4, UR68 ;  /* 0x0000004400047c82 */ /* 0x000fe20008000000 */
[----:B------:R-:W-:Y:S01]  /*3d30*/  UMOV UR9, URZ ;  /* 0x000000ff00097c82 */ /* 0x000fe20008000000 */
[----:B---3--:R3:W-:Y:S01]  /*3d40*/  SYNCS.ARRIVE.TRANS64.RED.A1T0 RZ, [R0+URZ], RZ ;  /* 0x000000ff00ff79a7 */ /* 0x0087e200081004ff */
[----:B--2---:R-:W-:Y:S01]  /*3d50*/  LOP3.LUT P2, RZ, R6, 0x1, RZ, 0xc0, !PT ;  /* 0x0000000106ff7812 */ /* 0x004fe2000784c0ff */
[----:B---3--:R-:W-:-:S12]  /*3d60*/  BRA.U !UP3, `(.L_x_64) ;  /* 0x000000050b107547 */ /* 0x008fd8000b800000 */
[----:B------:R-:W-:Y:S01]  /*3d70*/  ULEA UR7, UR35, UR38, 0x3 ;  /* 0x0000002623077291 */ /* 0x000fe2000f8e18ff */
[----:B------:R-:W-:-:S08]  /*3d80*/  SHF.L.U32 R5, R3, 0x1f, RZ ;  /* 0x0000001f03057819 */ /* 0x000fd000000006ff */
[----:B------:R-:W2:Y:S02]  /*3d90*/  SYNCS.PHASECHK.TRANS64.TRYWAIT P0, [UR7], R5 ;  /* 0x00000005ff0075a7 */ /* 0x000ea40008001107 */
[----:B--2---:R-:W-:Y:S05]  /*3da0*/  @P0 BRA `(.L_x_65) ;  /* 0x0000000000080947 */ /* 0x004fea0003800000 */
[----:B------:R-:W2:Y:S02]  /*3db0*/  SYNCS.PHASECHK.TRANS64.TRYWAIT P0, [UR7], R5 ;  /* 0x00000005ff0075a7 */ /* 0x000ea40008001107 */
[----:B--2---:R-:W-:Y:S05]  /*3dc0*/  @!P0 BRA `(.L_x_66) ;  /* 0x000000f000e08947 */ /* 0x004fea0003800000 */
.L_x_65:
[----:B------:R-:W-:Y:S01]  /*3dd0*/  UIADD3 UR4, UPT, UPT, UR35, 0x1, URZ ;  /* 0x0000000123047890 */ /* 0x000fe2000fffe0ff */
[----:B------:R-:W-:Y:S01]  /*3de0*/  PLOP3.LUT P1, PT, PT, PT, UP2, 0x80, 0x8 ;  /* 0x000000000008781c */ /* 0x000fe20003f2f028 */
[----:B------:R-:W-:Y:S01]  /*3df0*/  ULEA UR8, UR35, UR57, 0x6 ;  /* 0x0000003923087291 */ /* 0x000fe2000f8e30ff */
[----:B--2---:R-:W-:Y:S01]  /*3e00*/  IMAD.U32 R0, RZ, RZ, UR5 ;  /* 0x00000005ff007e24 */ /* 0x004fe2000f8e00ff */
[----:B------:R-:W-:Y:S02]  /*3e10*/  UISETP.NE.AND UP0, UPT, UR4, 0x3, UPT ;  /* 0x000000030400788c */ /* 0x000fe4000bf05270 */
[----:B------:R-:W-:Y:S02]  /*3e20*/  UIADD3 UR16, UPT, UPT, UR8, 0x20, URZ ;  /* 0x0000002008107890 */ /* 0x000fe4000fffe0ff */
[----:B------:R-:W-:Y:S01]  /*3e30*/  USEL UR6, URZ, 0x1, UP0 ;  /* 0x00000001ff067887 */ /* 0x000fe20008000000 */
[----:B------:R-:W-:Y:S01]  /*3e40*/  SHF.L.U32 R5, R0, 0x1f, RZ ;  /* 0x0000001f00057819 */ /* 0x000fe200000006ff */
[----:B------:R-:W-:-:S02]  /*3e50*/  USEL UR22, UR4, URZ, UP0 ;  /* 0x000000ff04167287 */ /* 0x000fc40008000000 */
[----:B------:R-:W-:Y:S02]  /*3e60*/  ULEA UR4, UR35, UR58, 0x7 ;  /* 0x0000003a23047291 */ /* 0x000fe4000f8e38ff */
[----:B------:R-:W-:Y:S01]  /*3e70*/  @UP2 ULEA UR9, UR22, UR38, 0x3 ;  /* 0x0000002616092291 */ /* 0x000fe2000f8e18ff */
[----:B------:R-:W-:Y:S01]  /*3e80*/  LOP3.LUT R3, R3, UR6, RZ, 0x3c, !PT ;  /* 0x0000000603037c12 */ /* 0x000fe2000f8e3cff */
[----:B------:R-:W-:Y:S02]  /*3e90*/  UIADD3 UR10, UPT, UPT, UR4, 0x20, URZ ;  /* 0x00000020040a7890 */ /* 0x000fe4000fffe0ff */
[----:B------:R-:W-:Y:S01]  /*3ea0*/  UIADD3 UR12, UPT, UPT, UR4, 0x40, URZ ;  /* 0x00000040040c7890 */ /* 0x000fe2000fffe0ff */
[----:B------:R-:W-:Y:S01]  /*3eb0*/  @P1 SHF.L.U32 R4, R3, 0x1f, RZ ;  /* 0x0000001f03041819 */ /* 0x000fe200000006ff */
[----:B------:R-:W-:Y:S01]  /*3ec0*/  UIADD3 UR14, UPT, UPT, UR4, 0x60, URZ ;  /* 0x00000060040e7890 */ /* 0x000fe2000fffe0ff */
[----:B------:R-:W-:Y:S02]  /*3ed0*/  UMOV UR17, 0x4008 ;  /* 0x0000400800117882 */ /* 0x000fe40000000000 */
[----:B------:R-:W2:Y:S01]  /*3ee0*/  @P1 SYNCS.PHASECHK.TRANS64.TRYWAIT P0, [UR9], R4 ;  /* 0x00000004ff0015a7 */ /* 0x000ea20008001109 */
[----:B------:R-:W-:Y:S01]  /*3ef0*/  UMOV UR9, 0x4008 ;  /* 0x0000400800097882 */ /* 0x000fe20000000000 */
[----:B------:R-:W-:Y:S01]  /*3f00*/  UMOV UR5, 0x4008 ;  /* 0x0000400800057882 */ /* 0x000fe20000000000 */
[----:B------:R3:W-:Y:S01]  /*3f10*/  UTCCP.T.S.4x32dp128bit tmem[UR32+0x1c0], gdesc[UR8] ;  /* 0x0001c008200079e7 */ /* 0x0007e20009100000 */
[----:B------:R-:W-:Y:S01]  /*3f20*/  UMOV UR11, 0x4008 ;  /* 0x00004008000b7882 */ /* 0x000fe20000000000 */
[----:B------:R3:W-:Y:S01]  /*3f30*/  UTCCP.T.S.4x32dp128bit tmem[UR32+0x1c4], gdesc[UR16] ;  /* 0x0001c410200079e7 */ /* 0x0007e20009100000 */
[----:B------:R-:W-:Y:S01]  /*3f40*/  UMOV UR13, 0x4008 ;  /* 0x00004008000d7882 */ /* 0x000fe20000000000 */
[----:B------:R3:W-:Y:S01]  /*3f50*/  UTCCP.T.S.4x32dp128bit tmem[UR32+0x1c8], gdesc[UR4] ;  /* 0x0001c804200079e7 */ /* 0x0007e20009100000 */
[----:B------:R-:W-:Y:S01]  /*3f60*/  UMOV UR15, 0x4008 ;  /* 0x00004008000f7882 */ /* 0x000fe20000000000 */
[----:B------:R3:W-:Y:S01]  /*3f70*/  UTCCP.T.S.4x32dp128bit tmem[UR32+0x1cc], gdesc[UR10] ;  /* 0x0001cc0a200079e7 */ /* 0x0007e20009100000 */
[----:B------:R3:W-:Y:S01]  /*3f80*/  UTCCP.T.S.4x32dp128bit tmem[UR32+0x1d0], gdesc[UR12] ;  /* 0x0001d00c200079e7 */ /* 0x0007e20009100000 */
[----:B------:R3:W-:Y:S01]  /*3f90*/  UTCCP.T.S.4x32dp128bit tmem[UR32+0x1d4], gdesc[UR14] ;  /* 0x0001d40e200079e7 */ /* 0x0007e20009100000 */
[----:B------:R-:W-:Y:S01]  /*3fa0*/  UMOV UR6, 0x1 ;  /* 0x0000000100067882 */ /* 0x000fe20000000000 */
[----:B------:R-:W4:Y:S01]  /*3fb0*/  SYNCS.PHASECHK.TRANS64.TRYWAIT P3, [UR38+0xa8], R5 ;  /* 0x0000a805ff0075a7 */ /* 0x000f220008061126 */
[----:B--2---:R-:W-:Y:S01]  /*3fc0*/  @P1 VOTEU.ANY UP0, P0 ;  /* 0x0000000000ff1886 */ /* 0x004fe20000000100 */
[----:B------:R-:W-:Y:S01]  /*3fd0*/  @UP2 USEL UR6, URZ, 0x1, !UP0 ;  /* 0x00000001ff062887 */ /* 0x000fe2000c000000 */
[----:B---34-:R-:W-:Y:S11]  /*3fe0*/  @!P3 BRA `(.L_x_67) ;  /* 0x000000f00070b947 */ /* 0x018ff60003800000 */
.L_x_209:
[----:B------:R-:W-:Y:S01]  /*3ff0*/  ELECT P0, URZ, PT ;  /* 0x0000000000ff782f */ /* 0x000fe20003800000 */
[----:B------:R-:W-:Y:S02]  /*4000*/  ULEA UR8, UR35, UR56, 0xb ;  /* 0x0000003823087291 */ /* 0x000fe4000f8e58ff */
[----:B------:R-:W-:Y:S02]  /*4010*/  ULEA UR4, UR35, UR39, 0xa ;  /* 0x0000002723047291 */ /* 0x000fe4000f8e50ff */
[----:B------:R-:W-:Y:S02]  /*4020*/  UIADD3 UR23, UPT, UPT, UR7, 0x18, URZ ;  /* 0x0000001807177890 */ /* 0x000fe4000fffe0ff */
[----:B------:R-:W-:Y:S02]  /*4030*/  UIADD3 UR20, UPT, UPT, UR8, 0x2, URZ ;  /* 0x0000000208147890 */ /* 0x000fe4000fffe0ff */
[----:B------:R-:W-:Y:S02]  /*4040*/  UIADD3 UR18, UPT, UPT, UR4, 0x2, URZ ;  /* 0x0000000204127890 */ /* 0x000fe4000fffe0ff */
[----:B------:R-:W-:-:S02]  /*4050*/  UIADD3 UR16, UPT, UPT, UR8, 0x4, URZ ;  /* 0x0000000408107890 */ /* 0x000fc4000fffe0ff */
[----:B--2---:R-:W-:Y:S01]  /*4060*/  @P0 LOP3.LUT R0, R2, 0xffff, RZ, 0xc0, !PT ;  /* 0x0000ffff02000812 */ /* 0x004fe200078ec0ff */
[----:B------:R-:W-:Y:S02]  /*4070*/  UIADD3 UR14, UPT, UPT, UR4, 0x4, URZ ;  /* 0x00000004040e7890 */ /* 0x000fe4000fffe0ff */
[----:B------:R-:W-:Y:S01]  /*4080*/  UIADD3 UR10, UPT, UPT, UR4, 0x6, URZ ;  /* 0x00000006040a7890 */ /* 0x000fe2000fffe0ff */
[----:B------:R-:W-:Y:S01]  /*4090*/  @P0 R2UR UR7, R0 ;  /* 0x00000000000702ca */ /* 0x000fe200000e0000 */
[----:B------:R-:W-:Y:S01]  /*40a0*/  UIADD3 UR12, UPT, UPT, UR8, 0x6, URZ ;  /* 0x00000006080c7890 */ /* 0x000fe2000fffe0ff */
[----:B------:R-:W-:Y:S01]  /*40b0*/  UMOV UR9, 0x40004040 ;  /* 0x4000404000097882 */ /* 0x000fe20000000000 */
[----:B------:R-:W-:Y:S01]  /*40c0*/  UMOV UR5, 0x40004040 ;  /* 0x4000404000057882 */ /* 0x000fe20000000000 */
[----:B------:R-:W-:Y:S01]  /*40d0*/  UMOV UR21, 0x40004040 ;  /* 0x4000404000157882 */ /* 0x000fe20000000000 */
[----:B------:R-:W-:Y:S01]  /*40e0*/  UMOV UR19, 0x40004040 ;  /* 0x4000404000137882 */ /* 0x000fe20000000000 */
[----:B------:R2:W-:Y:S01]  /*40f0*/  UTCOMMA gdesc[UR4], gdesc[UR8], tmem[UR34], tmem[UR66], idesc[UR67], tmem[UR54], !UPT ;  /* 0xc0364208040075ea */ /* 0x0005e2000f800022 */
[----:B------:R-:W-:Y:S01]  /*4100*/  UMOV UR17, 0x40004040 ;  /* 0x4000404000117882 */ /* 0x000fe20000000000 */
[----:B------:R-:W-:Y:S01]  /*4110*/  UMOV UR15, 0x40004040 ;  /* 0x40004040000f7882 */ /* 0x000fe20000000000 */
[----:B------:R-:W-:Y:S01]  /*4120*/  UMOV UR13, 0x40004040 ;  /* 0x40004040000d7882 */ /* 0x000fe20000000000 */
[----:B------:R-:W-:Y:S01]  /*4130*/  UMOV UR11, 0x40004040 ;  /* 0x40004040000b7882 */ /* 0x000fe20000000000 */
[----:B------:R3:W-:Y:S01]  /*4140*/  UTCOMMA gdesc[UR18], gdesc[UR20], tmem[UR34], tmem[UR64], idesc[UR65], tmem[UR50], UPT ;  /* 0xc0324014120075ea */ /* 0x0007e2000b800022 */
[----:B------:R3:W-:Y:S01]  /*4150*/  UTCOMMA gdesc[UR14], gdesc[UR16], tmem[UR34], tmem[UR62], idesc[UR63], tmem[UR52], UPT ;  /* 0xc0343e100e0075ea */ /* 0x0007e2000b800022 */
[----:B------:R3:W-:Y:S01]  /*4160*/  UTCOMMA gdesc[UR10], gdesc[UR12], tmem[UR34], tmem[UR60], idesc[UR61], tmem[UR48], UPT ;  /* 0xc0303c0c0a0075ea */ /* 0x0007e2000b800022 */
[----:B------:R3:W-:Y:S01]  /*4170*/  UTCBAR.MULTICAST [UR23], URZ, UR7 ;  /* 0x000000ff170073e9 */ /* 0x0007e20008000807 */
[----:B------:R-:W-:Y:S01]  /*4180*/  UMOV UR35, UR22 ;  /* 0x0000001600237c82 */ /* 0x000fe20008000000 */
[----:B--2---:R-:W-:Y:S01]  /*4190*/  UMOV UR9, 0x1 ;  /* 0x0000000100097882 */ /* 0x004fe20000000000 */
[----:B------:R-:W-:-:S05]  /*41a0*/  UMOV UR4, UR69 ;  /* 0x0000004500047c82 */ /* 0x000fca0008000000 */
.L_x_64:
[----:B------:R-:W-:-:S09]  /*41b0*/  UISETP.GE.AND UP0, UPT, UR4, 0x1, UPT ;  /* 0x000000010400788c */ /* 0x000fd2000bf06270 */
[----:B------:R-:W-:Y:S05]  /*41c0*/  BRA.U !UP0, `(.L_x_68) ;  /* 0x0000000508207547 */ /* 0x000fea000b800000 */
[----:B------:R-:W-:Y:S01]  /*41d0*/  UIADD3 UR33, UPT, UPT, UR4, -0x1, URZ ;  /* 0xffffffff04217890 */ /* 0x000fe2000fffe0ff */
[----:B------:R-:W-:-:S11]  /*41e0*/  UMOV UR5, UR35 ;  /* 0x0000002300057c82 */ /* 0x000fd60008000000 */
.L_x_71:
[----:B------:R-:W-:Y:S02]  /*41f0*/  UISETP.NE.AND UP0, UPT, UR6, URZ, UPT ;  /* 0x000000ff0600728c */ /* 0x000fe4000bf05270 */
[----:B---3--:R-:W-:Y:S07]  /*4200*/  ULEA UR7, UR5, UR38, 0x3 ;  /* 0x0000002605077291 */ /* 0x008fee000f8e18ff */
[----:B------:R-:W-:Y:S05]  /*4210*/  BRA.U UP0, `(.L_x_69) ;  /* 0x00000001000c7547 */ /* 0x000fea000b800000 */
[----:B------:R-:W-:Y:S04]  /*4220*/  SHF.L.U32 R5, R3, 0x1f, RZ ;  /* 0x0000001f03057819 */ /* 0x000fe800000006ff */
[----:B------:R-:W2:Y:S02]  /*4230*/  SYNCS.PHASECHK.TRANS64.TRYWAIT P0, [UR7], R5 ;  /* 0x00000005ff0075a7 */ /* 0x000ea40008001107 */
[----:B--2---:R-:W-:Y:S05]  /*4240*/  @!P0 BRA `(.L_x_70) ;  /* 0x000000ec00f08947 */ /* 0x004fea0003800000 */
.L_x_69:
[----:B------:R-:W-:Y:S02]  /*4250*/  UISETP.NE.AND UP1, UPT, UR33, URZ, UPT ;  /* 0x000000ff2100728c */ /* 0x000fe4000bf25270 */
[----:B------:R-:W-:Y:S01]  /*4260*/  UIADD3 UR4, UPT, UPT, UR5, 0x1, URZ ;  /* 0x0000000105047890 */ /* 0x000fe2000fffe0ff */
[----:B------:R-:W-:Y:S03]  /*4270*/  ELECT P3, URZ, PT ;  /* 0x0000000000ff782f */ /* 0x000fe60003860000 */
[----:B------:R-:W-:Y:S01]  /*4280*/  UISETP.NE.AND UP0, UPT, UR4, 0x3, UPT ;  /* 0x000000030400788c */ /* 0x000fe2000bf05270 */
[----:B------:R-:W-:Y:S01]  /*4290*/  PLOP3.LUT P1, PT, PT, PT, UP1, 0x80, 0x8 ;  /* 0x000000000008781c */ /* 0x000fe20003f2f018 */
[----:B------:R-:W-:Y:S02]  /*42a0*/  UIADD3 UR37, UPT, UPT, UR7, 0x18, URZ ;  /* 0x0000001807257890 */ /* 0x000fe4000fffe0ff */
[----:B------:R-:W-:Y:S02]  /*42b0*/  USEL UR6, URZ, 0x1, UP0 ;  /* 0x00000001ff067887 */ /* 0x000fe40008000000 */
[----:B------:R-:W-:Y:S02]  /*42c0*/  USEL UR35, UR4, URZ, UP0 ;  /* 0x000000ff04237287 */ /* 0x000fe40008000000 */
[----:B------:R-:W-:Y:S02]  /*42d0*/  ULEA UR10, UR5, UR58, 0x7 ;  /* 0x0000003a050a7291 */ /* 0x000fe4000f8e38ff */
[----:B------:R-:W-:Y:S01]  /*42e0*/  @UP1 ULEA UR4, UR35, UR38, 0x3 ;  /* 0x0000002623041291 */ /* 0x000fe2000f8e18ff */
[----:B------:R-:W-:Y:S01]  /*42f0*/  LOP3.LUT R3, R3, UR6, RZ, 0x3c, !PT ;  /* 0x0000000603037c12 */ /* 0x000fe2000f8e3cff */
[----:B------:R-:W-:Y:S01]  /*4300*/  ULEA UR6, UR5, UR57, 0x6 ;  /* 0x0000003905067291 */ /* 0x000fe2000f8e30ff */
[----:B--2---:R-:W-:Y:S01]  /*4310*/  @P3 LOP3.LUT R0, R2, 0xffff, RZ, 0xc0, !PT ;  /* 0x0000ffff02003812 */ /* 0x004fe200078ec0ff */
[----:B------:R-:W-:Y:S01]  /*4320*/  ULEA UR8, UR5, UR56, 0xb ;  /* 0x0000003805087291 */ /* 0x000fe2000f8e58ff */
[----:B------:R-:W-:Y:S01]  /*4330*/  @P1 SHF.L.U32 R4, R3, 0x1f, RZ ;  /* 0x0000001f03041819 */ /* 0x000fe200000006ff */
[----:B------:R-:W-:Y:S01]  /*4340*/  UIADD3 UR30, UPT, UPT, UR6, 0x20, URZ ;  /* 0x00000020061e7890 */ /* 0x000fe2000fffe0ff */
[----:B-1----:R-:W-:Y:S01]  /*4350*/  @P3 R2UR UR36, R0 ;  /* 0x00000000002432ca */ /* 0x002fe200000e0000 */
[----:B------:R-:W-:Y:S01]  /*4360*/  UIADD3 UR24, UPT, UPT, UR10, 0x20, URZ ;  /* 0x000000200a187890 */ /* 0x000fe2000fffe0ff */
[----:B------:R-:W1:Y:S01]  /*4370*/  @P1 SYNCS.PHASECHK.TRANS64.TRYWAIT P0, [UR4], R4 ;  /* 0x00000004ff0015a7 */ /* 0x000e620008001104 */
[----:B------:R-:W-:Y:S02]  /*4380*/  ULEA UR4, UR5, UR39, 0xa ;  /* 0x0000002705047291 */ /* 0x000fe4000f8e50ff */
[----:B------:R-:W-:Y:S02]  /*4390*/  UISETP.NE.U32.AND UP0, UPT, UR9, URZ, UPT ;  /* 0x000000ff0900728c */ /* 0x000fe4000bf05070 */
[----:B------:R-:W-:Y:S02]  /*43a0*/  UIADD3 UR26, UPT, UPT, UR10, 0x40, URZ ;  /* 0x000000400a1a7890 */ /* 0x000fe4000fffe0ff */
[----:B------:R-:W-:Y:S02]  /*43b0*/  UIADD3 UR28, UPT, UPT, UR10, 0x60, URZ ;  /* 0x000000600a1c7890 */ /* 0x000fe4000fffe0ff */
[----:B------:R-:W-:Y:S02]  /*43c0*/  UIADD3 UR22, UPT, UPT, UR8, 0x2, URZ ;  /* 0x0000000208167890 */ /* 0x000fe4000fffe0ff */
[----:B------:R-:W-:Y:S02]  /*43d0*/  UIADD3 UR20, UPT, UPT, UR4, 0x2, URZ ;  /* 0x0000000204147890 */ /* 0x000fe4000fffe0ff */
[----:B------:R-:W-:Y:S02]  /*43e0*/  UIADD3 UR18, UPT, UPT, UR8, 0x4, URZ ;  /* 0x0000000408127890 */ /* 0x000fe4000fffe0ff */
[----:B------:R-:W-:Y:S02]  /*43f0*/  UIADD3 UR16, UPT, UPT, UR4, 0x4, URZ ;  /* 0x0000000404107890 */ /* 0x000fe4000fffe0ff */
[----:B------:R-:W-:Y:S02]  /*4400*/  UIADD3 UR14, UPT, UPT, UR8, 0x6, URZ ;  /* 0x00000006080e7890 */ /* 0x000fe4000fffe0ff */
[----:B------:R-:W-:Y:S01]  /*4410*/  UIADD3 UR12, UPT, UPT, UR4, 0x6, URZ ;  /* 0x00000006040c7890 */ /* 0x000fe2000fffe0ff */
[----:B------:R-:W-:Y:S01]  /*4420*/  UMOV UR7, 0x4008 ;  /* 0x0000400800077882 */ /* 0x000fe20000000000 */
[----:B------:R-:W-:Y:S01]  /*4430*/  UMOV UR31, 0x4008 ;  /* 0x00004008001f7882 */ /* 0x000fe20000000000 */
[----:B------:R2:W-:Y:S01]  /*4440*/  UTCCP.T.S.4x32dp128bit tmem[UR32+0x1c0], gdesc[UR6] ;  /* 0x0001c006200079e7 */ /* 0x0005e20009100000 */
[----:B------:R-:W-:Y:S01]  /*4450*/  UTCCP.T.S.4x32dp128bit tmem[UR32+0x1c4], gdesc[UR30] ;  /* 0x0001c41e200079e7 */ /* 0x000fe20009100000 */
[----:B------:R-:W-:Y:S01]  /*4460*/  UMOV UR11, 0x4008 ;  /* 0x00004008000b7882 */ /* 0x000fe20000000000 */
[----:B------:R-:W-:Y:S01]  /*4470*/  UMOV UR25, 0x4008 ;  /* 0x0000400800197882 */ /* 0x000fe20000000000 */
[----:B------:R3:W-:Y:S01]  /*4480*/  UTCCP.T.S.4x32dp128bit tmem[UR32+0x1c8], gdesc[UR10] ;  /* 0x0001c80a200079e7 */ /* 0x0007e20009100000 */
[----:B------:R-:W-:Y:S01]  /*4490*/  UTCCP.T.S.4x32dp128bit tmem[UR32+0x1cc], gdesc[UR24] ;  /* 0x0001cc18200079e7 */ /* 0x000fe20009100000 */
[----:B------:R-:W-:Y:S01]  /*44a0*/  UMOV UR27, 0x4008 ;  /* 0x00004008001b7882 */ /* 0x000fe20000000000 */
[----:B------:R-:W-:Y:S01]  /*44b0*/  UMOV UR29, 0x4008 ;  /* 0x00004008001d7882 */ /* 0x000fe20000000000 */
[----:B------:R-:W-:Y:S01]  /*44c0*/  UTCCP.T.S.4x32dp128bit tmem[UR32+0x1d0], gdesc[UR26] ;  /* 0x0001d01a200079e7 */ /* 0x000fe20009100000 */
[----:B------:R-:W-:Y:S01]  /*44d0*/  UTCCP.T.S.4x32dp128bit tmem[UR32+0x1d4], gdesc[UR28] ;  /* 0x0001d41c200079e7 */ /* 0x000fe20009100000 */
[----:B------:R-:W-:Y:S01]  /*44e0*/  UMOV UR9, 0x40004040 ;  /* 0x4000404000097882 */ /* 0x000fe20000000000 */
[----:B------:R-:W-:Y:S01]  /*44f0*/  UMOV UR5, 0x40004040 ;  /* 0x4000404000057882 */ /* 0x000fe20000000000 */
[----:B------:R-:W-:Y:S01]  /*4500*/  UMOV UR23, 0x40004040 ;  /* 0x4000404000177882 */ /* 0x000fe20000000000 */
[----:B------:R4:W-:Y:S01]  /*4510*/  UTCOMMA gdesc[UR4], gdesc[UR8], tmem[UR34], tmem[UR46], idesc[UR47], tmem[UR54], UP0 ;  /* 0xc0362e08040075ea */ /* 0x0009e20008000022 */
[----:B------:R-:W-:Y:S01]  /*4520*/  UMOV UR21, 0x40004040 ;  /* 0x4000404000157882 */ /* 0x000fe20000000000 */
[----:B------:R-:W-:Y:S01]  /*4530*/  UMOV UR19, 0x40004040 ;  /* 0x4000404000137882 */ /* 0x000fe20000000000 */
[----:B------:R1:W-:Y:S01]  /*4540*/  UTCOMMA gdesc[UR20], gdesc[UR22], tmem[UR34], tmem[UR44], idesc[UR45], tmem[UR50], UPT ;  /* 0xc0322c16140075ea */ /* 0x0003e2000b800022 */
[----:B------:R-:W-:Y:S01]  /*4550*/  UMOV UR17, 0x40004040 ;  /* 0x4000404000117882 */ /* 0x000fe20000000000 */
[----:B------:R-:W-:Y:S01]  /*4560*/  UMOV UR15, 0x40004040 ;  /* 0x40004040000f7882 */ /* 0x000fe20000000000 */
[----:B------:R1:W-:Y:S01]  /*4570*/  UTCOMMA gdesc[UR16], gdesc[UR18], tmem[UR34], tmem[UR42], idesc[UR43], tmem[UR52], UPT ;  /* 0xc0342a12100075ea */ /* 0x0003e2000b800022 */
[----:B------:R-:W-:Y:S02]  /*4580*/  UMOV UR13, 0x40004040 ;  /* 0x40004040000d7882 */ /* 0x000fe40000000000 */
[----:B------:R1:W-:Y:S01]  /*4590*/  UTCOMMA gdesc[UR12], gdesc[UR14], tmem[UR34], tmem[UR40], idesc[UR41], tmem[UR48], UPT ;  /* 0xc030280e0c0075ea */ /* 0x0003e2000b800022 */
[----:B------:R1:W-:Y:S01]  /*45a0*/  UTCBAR.MULTICAST [UR37], URZ, UR36 ;  /* 0x000000ff250073e9 */ /* 0x0003e20008000824 */
[----:B--2---:R-:W-:Y:S01]  /*45b0*/  UIADD3 UR7, UPT, UPT, UR33, 0x1, URZ ;  /* 0x0000000121077890 */ /* 0x004fe2000fffe0ff */
[----:B------:R-:W-:Y:S01]  /*45c0*/  UMOV UR6, 0x1 ;  /* 0x0000000100067882 */ /* 0x000fe20000000000 */
[----:B---3--:R-:W-:Y:S07]  /*45d0*/  UIADD3 UR10, UPT, UPT, UR33, -0x1, URZ ;  /* 0xffffffff210a7890 */ /* 0x008fee000fffe0ff */
[----:B------:R-:W-:Y:S01]  /*45e0*/  UMOV UR33, UR10 ;  /* 0x0000000a00217c82 */ /* 0x000fe20008000000 */
[----:B----4-:R-:W-:Y:S01]  /*45f0*/  UMOV UR9, 0x1 ;  /* 0x0000000100097882 */ /* 0x010fe20000000000 */
[----:B------:R-:W-:Y:S01]  /*4600*/  UMOV UR5, UR35 ;  /* 0x0000002300057c82 */ /* 0x000fe20008000000 */
[----:B-1----:R-:W-:Y:S01]  /*4610*/  @P1 VOTEU.ANY UP0, P0 ;  /* 0x0000000000ff1886 */ /* 0x002fe20000000100 */
[----:B------:R-:W-:Y:S02]  /*4620*/  @UP1 USEL UR6, URZ, 0x1, !UP0 ;  /* 0x00000001ff061887 */ /* 0x000fe4000c000000 */
[----:B------:R-:W-:Y:S09]  /*4630*/  UISETP.GT.U32.AND UP0, UPT, UR7, 0x1, UPT ;  /* 0x000000010700788c */ /* 0x000ff2000bf04070 */
[----:B------:R-:W-:Y:S05]  /*4640*/  BRA.U UP0, `(.L_x_71) ;  /* 0xfffffff900e87547 */ /* 0x000fea000b83ffff */
.L_x_68:
[C---:B------:R-:W-:Y:S01]  /*4650*/  ISETP.NE.AND P0, PT, R9.reuse, 0x2, PT ;  /* 0x000000020900780c */ /* 0x040fe20003f05270 */
[----:B------:R2:W-:Y:S01]  /*4660*/  UTCBAR [UR70], URZ ;  /* 0x000000ff460073e9 */ /* 0x0005e200080000ff */
[----:B------:R-:W-:Y:S02]  /*4670*/  UMOV UR5, UR59 ;  /* 0x0000003b00057c82 */ /* 0x000fe40008000000 */
[----:B------:R-:W-:Y:S02]  /*4680*/  SEL R5, RZ, 0x1, P0 ;  /* 0x00000001ff057807 */ /* 0x000fe40000000000 */
[----:B------:R-:W-:Y:S02]  /*4690*/  SEL R9, R9, RZ, P0 ;  /* 0x000000ff09097207 */ /* 0x000fe40000000000 */
[----:B------:R-:W-:Y:S01]  /*46a0*/  LOP3.LUT R8, R8, R5, RZ, 0x3c, !PT ;  /* 0x0000000508087212 */ /* 0x000fe200078e3cff */
[----:B------:R-:W-:Y:S06]  /*46b0*/  @P2 BRA `(.L_x_72) ;  /* 0xfffffff400502947 */ /* 0x000fec000383ffff */
[----:B------:R-:W4:Y:S01]  /*46c0*/  S2UR UR6, SR_CgaCtaId ;  /* 0x00000000000679c3 */ /* 0x000f220000008800 */
[----:B------:R-:W-:Y:S01]  /*46d0*/  ELECT P0, URZ, PT ;  /* 0x0000000000ff782f */ /* 0x000fe20003800000 */
[----:B------:R-:W-:Y:S01]  /*46e0*/  IMAD.MOV.U32 R0, RZ, RZ, 0x1 ;  /* 0x00000001ff007424 */ /* 0x000fe200078e00ff */
[----:B------:R-:W-:Y:S01]  /*46f0*/  UMOV UR4, 0x40 ;  /* 0x0000004000047882 */ /* 0x000fe20000000000 */
[----:B------:R-:W-:-:S04]  /*4700*/  SHF.L.U32 R3, RZ, 0x1f, RZ ;  /* 0x0000001fff037819 */ /* 0x000fc800000006ff */
[----:B------:R-:W-:Y:S01]  /*4710*/  UVIRTCOUNT.DEALLOC.SMPOOL 0x80 ;  /* 0x000000800000784c */ /* 0x000fe20000000000 */
[----:B----4-:R-:W-:-:S09]  /*4720*/  ULEA UR6, UR6, UR4, 0x18 ;  /* 0x0000000406067291 */ /* 0x010fd2000f8ec0ff */
[----:B------:R4:W-:Y:S01]  /*4730*/  @P0 STS.U8 [UR6+0x1c], R0 ;  /* 0x00001c00ff000988 */ /* 0x0009e20008000006 */
[----:B------:R-:W1:Y:S02]  /*4740*/  SYNCS.PHASECHK.TRANS64.TRYWAIT P0, [UR38+0xd0], R3 ;  /* 0x0000d003ff0075a7 */ /* 0x000e640008001126 */
[----:B-1--4-:R-:W-:Y:S05]  /*4750*/  @!P0 BRA `(.L_x_73) ;  /* 0x000000e800c48947 */ /* 0x012fea0003800000 */
.L_x_212:
[----:B------:R-:W-:Y:S01]  /*4760*/  NOP ;  /* 0x0000000000007918 */ /* 0x000fe20000000000 */
[----:B-1----:R-:W1:Y:S01]  /*4770*/  LDS R0, [UR6+0x14] ;  /* 0x00001406ff007984 */ /* 0x002e620008000800 */
[----:B------:R-:W-:Y:S01]  /*4780*/  ULOP3.LUT UR4, UR32, 0xffff, URZ, 0xc0, !UPT ;  /* 0x0000ffff20047892 */ /* 0x000fe2000f8ec0ff */
[----:B------:R-:W-:Y:S01]  /*4790*/  UMOV UR5, 0xffff ;  /* 0x0000ffff00057882 */ /* 0x000fe20000000000 */
[----:B---3--:R-:W-:Y:S02]  /*47a0*/  UMOV UR7, 0x1 ;  /* 0x0000000100077882 */ /* 0x008fe40000000000 */
[----:B------:R-:W-:-:S04]  /*47b0*/  USHF.R.U32.HI UR4, URZ, 0x5, UR4 ;  /* 0x00000005ff047899 */ /* 0x000fc80008011604 */
[----:B------:R-:W-:Y:S02]  /*47c0*/  USHF.L.U32 UR5, UR5, UR4, URZ ;  /* 0x0000000405057299 */ /* 0x000fe400080006ff */
[----:B------:R-:W-:-:S04]  /*47d0*/  USHF.L.U32 UR4, UR7, UR4, URZ ;  /* 0x0000000407047299 */ /* 0x000fc800080006ff */
[----:B-1----:R-:W-:-:S04]  /*47e0*/  LOP3.LUT R0, R0, UR5, RZ, 0xc0, !PT ;  /* 0x0000000500007c12 */ /* 0x002fc8000f8ec0ff */
[----:B------:R-:W-:-:S13]  /*47f0*/  ISETP.NE.AND P0, PT, R0, UR5, PT ;  /* 0x0000000500007c0c */ /* 0x000fda000bf05270 */
[----:B------:R-:W-:Y:S05]  /*4800*/  @P0 BRA `(.L_x_74) ;  /* 0x0000000000580947 */ /* 0x000fea0003800000 */
[----:B------:R-:W1:Y:S02]  /*4810*/  LDS R0, [UR6+0x18] ;  /* 0x00001806ff007984 */ /* 0x000e640008000800 */
[----:B-1----:R-:W-:-:S04]  /*4820*/  LOP3.LUT R0, R0, UR4, RZ, 0xc0, !PT ;  /* 0x0000000400007c12 */ /* 0x002fc8000f8ec0ff */
[----:B------:R-:W-:-:S13]  /*4830*/  ISETP.NE.AND P0, PT, R0, UR4, PT ;  /* 0x0000000400007c0c */ /* 0x000fda000bf05270 */
[----:B------:R-:W-:Y:S05]  /*4840*/  @P0 BRA `(.L_x_75) ;  /* 0x00000000003c0947 */ /* 0x000fea0003800000 */
[----:B------:R-:W1:Y:S01]  /*4850*/  S2R R2, SR_LANEID ;  /* 0x0000000000027919 */ /* 0x000e620000000000 */
[----:B------:R-:W-:Y:S01]  /*4860*/  ULOP3.LUT UR5, URZ, UR5, URZ, 0x33, !UPT ;  /* 0x00000005ff057292 */ /* 0x000fe2000f8e33ff */
[----:B------:R-:W-:Y:S01]  /*4870*/  LOP3.LUT R4, RZ, UR4, RZ, 0x33, !PT ;  /* 0x00000004ff047c12 */ /* 0x000fe2000f8e33ff */
[----:B------:R-:W-:Y:S02]  /*4880*/  VOTEU.ANY UR4, UPT, PT ;  /* 0x0000000000047886 */ /* 0x000fe400038e0100 */
[----:B------:R-:W-:Y:S01]  /*4890*/  UFLO.U32 UR4, UR4 ;  /* 0x00000004000472bd */ /* 0x000fe200080e0000 */
[----:B------:R-:W3:Y:S01]  /*48a0*/  REDUX UR7, R4 ;  /* 0x00000000040773c4 */ /* 0x000ee20000000000 */
[----:B------:R-:W-:-:S06]  /*48b0*/  IMAD.U32 R0, RZ, RZ, UR5 ;  /* 0x00000005ff007e24 */ /* 0x000fcc000f8e00ff */
[----:B------:R4:W-:Y:S01]  /*48c0*/  UTCATOMSWS.AND URZ, UR5 ;  /* 0x0000000500ff79e3 */ /* 0x0009e20008000000 */
[----:B------:R-:W2:Y:S01]  /*48d0*/  REDUX UR8, R0 ;  /* 0x00000000000873c4 */ /* 0x000ea20000000000 */
[----:B-1----:R-:W-:Y:S01]  /*48e0*/  ISETP.EQ.U32.AND P0, PT, R2, UR4, PT ;  /* 0x0000000402007c0c */ /* 0x002fe2000bf02070 */
[----:B---3--:R-:W-:Y:S01]  /*48f0*/  IMAD.U32 R2, RZ, RZ, UR7 ;  /* 0x00000007ff027e24 */ /* 0x008fe2000f8e00ff */
[----:B--2---:R-:W-:-:S11]  /*4900*/  MOV R3, UR8 ;  /* 0x0000000800037c02 */ /* 0x004fd60008000f00 */
[----:B------:R4:W-:Y:S04]  /*4910*/  @P0 ATOMS.AND RZ, [UR6+0x14], R3 ;  /* 0x00001403ffff098c */ /* 0x0009e8000a800006 */
[----:B------:R4:W-:Y:S01]  /*4920*/  @P0 ATOMS.AND RZ, [UR6+0x18], R2 ;  /* 0x00001802ffff098c */ /* 0x0009e2000a800006 */
[----:B------:R-:W-:Y:S05]  /*4930*/  BRA `(.L_x_76) ;  /* 0x0000000000147947 */ /* 0x000fea0003800000 */
.L_x_75:
[----:B------:R-:W-:Y:S02]  /*4940*/  MOV R2, 0x4960 ;  /* 0x0000496000027802 */ /* 0x000fe40000000f00 */
[----:B--2--5:R-:W-:Y:S05]  /*4950*/  CALL.REL.NOINC `($__internal_0_$__cuda_sm10x_tcgen05_guardrail_trap_col_being_dealloced_not_returned_by_alloc) ;  /* 0x000000f000607944 */ /* 0x024fea0003c00000 */
[----:B------:R-:W-:Y:S05]  /*4960*/  BRA `(.L_x_76) ;  /* 0x0000000000087947 */ /* 0x000fea0003800000 */
.L_x_74:
[----:B------:R-:W-:Y:S02]  /*4970*/  MOV R2, 0x4990 ;  /* 0x0000499000027802 */ /* 0x000fe40000000f00 */
[----:B--2--5:R-:W-:Y:S05]  /*4980*/  CALL.REL.NOINC `($__internal_2_$__cuda_sm10x_tcgen05_guardrail_trap_unallocated_columns_being_dealloced) ;  /* 0x000000f0006c7944 */ /* 0x024fea0003c00000 */
.L_x_76:
[----:B------:R-:W-:Y:S01]  /*4990*/  NOP ;  /* 0x0000000000007918 */ /* 0x000fe20000000000 */
[----:B----4-:R-:W-:Y:S05]  /*49a0*/  EXIT ;  /* 0x000000000000794d */ /* 0x010fea0003800000 */
.L_x_58:
[----:B------:R-:W-:-:S09]  /*49b0*/  UISETP.NE.OR UP0, UPT, UR21, 0x3, !UP4 ;  /* 0x000000031500788c */ /* 0x000fd2000e705670 */
[----:B------:R-:W-:Y:S05]  /*49c0*/  BRA.U UP0, `(.L_x_77) ;  /* 0x0000001900bc7547 */ /* 0x000fea000b800000 */
[----:B------:R-:W2:Y:S01]  /*49d0*/  S2UR UR10, SR_CgaCtaId ;  /* 0x00000000000a79c3 */ /* 0x000ea20000008800 */
[----:B------:R-:W3:Y:S01]  /*49e0*/  LDCU UR54, c[0x0][0x370] ;  /* 0x00006e00ff3677ac */ /* 0x000ee20008000800 */
[----:B------:R-:W-:Y:S01]  /*49f0*/  HFMA2 R14, -RZ, RZ, 0, 0 ;  /* 0x00000000ff0e7431 */ /* 0x000fe200000001ff */
[----:B------:R-:W-:Y:S01]  /*4a00*/  MOV R13, RZ ;  /* 0x000000ff000d7202 */ /* 0x000fe20000000f00 */
[----:B------:R-:W-:Y:S01]  /*4a10*/  HFMA2 R7, -RZ, RZ, 0, 0.0078125 ;  /* 0x00002000ff077431 */ /* 0x000fe200000001ff */
[----:B------:R-:W3:Y:S03]  /*4a20*/  LDCU.128 UR64, c[0x0][0xf10] ;  /* 0x0001e200ff4077ac */ /* 0x000ee60008000c00 */
[----:B------:R-:W4:Y:S01]  /*4a30*/  LDC.64 R16, c[0x0][0x348] ;  /* 0x0000d200ff107b82 */ /* 0x000f220000000a00 */
[----:B------:R-:W1:Y:S01]  /*4a40*/  LDCU UR53, c[0x0][0x374] ;  /* 0x00006e80ff3577ac */ /* 0x000e620008000800 */
[----:B------:R-:W2:Y:S06]  /*4a50*/  LDCU UR15, c[0x0][0xf0c] ;  /* 0x0001e180ff0f77ac */ /* 0x000eac0008000800 */
[----:B------:R-:W4:Y:S01]  /*4a60*/  LDC.64 R2, c[0x0][0xc88] ;  /* 0x00032200ff027b82 */ /* 0x000f220000000a00 */
[----:B------:R-:W4:Y:S01]  /*4a70*/  LDCU UR62, c[0x0][0xf20] ;  /* 0x0001e400ff3e77ac */ /* 0x000f220008000800 */
[----:B------:R-:W4:Y:S06]  /*4a80*/  LDCU UR4, c[0x0][0xf30] ;  /* 0x0001e600ff0477ac */ /* 0x000f2c0008000800 */
[----:B------:R-:W4:Y:S01]  /*4a90*/  LDC.64 R4, c[0x0][0xc90] ;  /* 0x00032400ff047b82 */ /* 0x000f220000000a00 */
[----:B------:R-:W-:Y:S01]  /*4aa0*/  UMOV UR21, 0x400 ;  /* 0x0000040000157882 */ /* 0x000fe20000000000 */
[----:B---3--:R-:W-:-:S02]  /*4ab0*/  UIMAD.WIDE.U32 UR6, UR54, UR64, URZ ;  /* 0x00000040360672a5 */ /* 0x008fc4000f8e00ff */
[----:B-1----:R-:W-:Y:S02]  /*4ac0*/  UIMAD.WIDE.U32 UR8, UR53, UR67, URZ ;  /* 0x00000043350872a5 */ /* 0x002fe4000f8e00ff */
[----:B--2---:R-:W-:Y:S02]  /*4ad0*/  ULEA UR21, UR10, UR21, 0x18 ;  /* 0x000000150a157291 */ /* 0x004fe4000f8ec0ff */
[----:B------:R-:W-:Y:S02]  /*4ae0*/  UPLOP3.LUT UP1, UPT, UPT, UPT, UPT, 0x40, 0x4 ;  /* 0x000000000004789c */ /* 0x000fe40003f2e870 */
[----:B------:R-:W-:Y:S02]  /*4af0*/  UIADD3 UR57, UPT, UPT, UR21, 0x30, URZ ;  /* 0x0000003015397890 */ /* 0x000fe4000fffe0ff */
[----:B------:R-:W-:Y:S02]  /*4b00*/  UIADD3 UR49, UPT, UPT, UR21, 0x38, URZ ;  /* 0x0000003815317890 */ /* 0x000fe4000fffe0ff */
[----:B------:R-:W-:-:S02]  /*4b10*/  UIADD3 UR41, UPT, UPT, UR21, 0x40, URZ ;  /* 0x0000004015297890 */ /* 0x000fc4000fffe0ff */
[----:B------:R-:W-:Y:S01]  /*4b20*/  UIADD3 UR33, UPT, UPT, UR21, 0x48, URZ ;  /* 0x0000004815217890 */ /* 0x000fe2000fffe0ff */
[----:B------:R-:W-:Y:S01]  /*4b30*/  UMOV UR6, UR7 ;  /* 0x0000000700067c82 */ /* 0x000fe20008000000 */
[----:B------:R-:W-:Y:S01]  /*4b40*/  UMOV UR5, UR9 ;  /* 0x0000000900057c82 */ /* 0x000fe20008000000 */
[----:B------:R-:W-:Y:S02]  /*4b50*/  UISETP.GE.AND UP0, UPT, UR45, 0x1, UPT ;  /* 0x000000012d00788c */ /* 0x000fe4000bf06270 */
[----:B------:R-:W-:Y:S01]  /*4b60*/  UISETP.NE.AND UP4, UPT, UR45, 0x1, UPT ;  /* 0x000000012d00788c */ /* 0x000fe2000bf85270 */
[----:B------:R-:W1:Y:S01]  /*4b70*/  LDCU.64 UR22, c[0x0][0xf28] ;  /* 0x0001e500ff1677ac */ /* 0x000e620008000a00 */
[----:B------:R-:W-:Y:S02]  /*4b80*/  UISETP.NE.AND UP6, UPT, UR15, 0x1, UPT ;  /* 0x000000010f00788c */ /* 0x000fe4000bfc5270 */
[----:B------:R-:W-:Y:S02]  /*4b90*/  UISETP.NE.AND UP5, UPT, UR66, 0x1, UPT ;  /* 0x000000014200788c */ /* 0x000fe4000bfa5270 */
[----:B------:R-:W-:-:S02]  /*4ba0*/  USHF.R.U32.HI UR61, URZ, UR65, UR6 ;  /* 0x00000041ff3d7299 */ /* 0x000fc40008011606 */
[----:B------:R-:W-:Y:S02]  /*4bb0*/  UPRMT UR46, UR10, 0x654, UR57 ;  /* 0x000006540a2e7896 */ /* 0x000fe40008000039 */
[----:B------:R-:W-:Y:S02]  /*4bc0*/  UPRMT UR39, UR10, 0x654, UR49 ;  /* 0x000006540a277896 */ /* 0x000fe40008000031 */
[----:B------:R-:W-:Y:S02]  /*4bd0*/  UPRMT UR38, UR10, 0x654, UR41 ;  /* 0x000006540a267896 */ /* 0x000fe40008000029 */
[----:B------:R-:W-:Y:S02]  /*4be0*/  UPRMT UR37, UR10, 0x654, UR33 ;  /* 0x000006540a257896 */ /* 0x000fe40008000021 */
[----:B----4-:R-:W-:Y:S02]  /*4bf0*/  USHF.R.U32.HI UR55, URZ, UR62, UR5 ;  /* 0x0000003eff377299 */ /* 0x010fe40008011605 */
[----:B------:R-:W-:Y:S01]  /*4c00*/  UISETP.NE.AND UP3, UPT, UR4, 0x1, UPT ;  /* 0x000000010400788c */ /* 0x000fe2000bf65270 */
[----:B-1----:R-:W-:-:S10]  /*4c10*/  UMOV UR29, URZ ;  /* 0x000000ff001d7c82 */ /* 0x002fd40008000000 */
.L_x_92:
[C---:B------:R-:W-:Y:S02]  /*4c20*/  LEA R12, R14.reuse, UR21, 0x3 ;  /* 0x000000150e0c7c11 */ /* 0x040fe4000f8e18ff */
[----:B------:R-:W-:Y:S02]  /*4c30*/  SHF.L.U32 R9, R13, 0x1f, RZ ;  /* 0x0000001f0d097819 */ /* 0x000fe400000006ff */
[----:B------:R-:W-:Y:S02]  /*4c40*/  LEA R10, R14, UR21, 0x4 ;  /* 0x000000150e0a7c11 */ /* 0x000fe4000f8e20ff */
[----:B------:R-:W1:Y:S02]  /*4c50*/  SYNCS.PHASECHK.TRANS64.TRYWAIT P0, [R12+URZ+0x80], R9 ;  /* 0x000080090c0075a7 */ /* 0x000e6400080011ff */
[----:B-12---:R-:W-:Y:S05]  /*4c60*/  @!P0 BRA `(.L_x_78) ;  /* 0x000000e400988947 */ /* 0x006fea0003800000 */
.L_x_213:
[----:B-1----:R-:W1:Y:S01]  /*4c70*/  LDS.128 R8, [R10+0xe0] ;  /* 0x0000e0000a087984 */ /* 0x002e620000000c00 */
[----:B------:R-:W-:Y:S01]  /*4c80*/  UISETP.GE.AND UP0, UPT, UR45, 0x1, UPT ;  /* 0x000000012d00788c */ /* 0x000fe2000bf06270 */
[----:B------:R-:W-:Y:S01]  /*4c90*/  @!PT LDS RZ, [RZ] ;  /* 0x00000000fffff984 */ /* 0x000fe20000000800 */
[----:B------:R-:W-:Y:S01]  /*4ca0*/  @!PT LDS RZ, [RZ] ;  /* 0x00000000fffff984 */ /* 0x000fe20000000800 */
[----:B------:R-:W-:Y:S01]  /*4cb0*/  @!PT LDS RZ, [RZ] ;  /* 0x00000000fffff984 */ /* 0x000fe20000000800 */
[----:B------:R-:W-:Y:S01]  /*4cc0*/  @!PT LDS RZ, [RZ] ;  /* 0x00000000fffff984 */ /* 0x000fe20000000800 */
[----:B------:R2:W-:Y:S06]  /*4cd0*/  MEMBAR.ALL.CTA ;  /* 0x0000000000007992 */ /* 0x0005ec0000008000 */
[----:B--2---:R-:W2:Y:S01]  /*4ce0*/  FENCE.VIEW.ASYNC.S ;  /* 0x00000000000073c6 */ /* 0x004ea20000000000 */
[----:B-1----:R-:W-:Y:S11]  /*4cf0*/  LOP3.LUT P0, RZ, R10, 0x1, RZ, 0xc0, !PT ;  /* 0x000000010aff7812 */ /* 0x002ff6000780c0ff */
[----:B------:R-:W-:Y:S02]  /*4d00*/  @!UPT UIADD3 URZ, UPT, UPT, URZ, URZ, URZ ;  /* 0x000000fffffff290 */ /* 0x000fe4000fffe0ff */
[----:B--2---:R-:W-:Y:S01]  /*4d10*/  VOTEU.ANY UP2, P0 ;  /* 0x0000000000ff7886 */ /* 0x004fe20000040100 */
[----:B------:R-:W-:Y:S11]  /*4d20*/  PLOP3.LUT P0, PT, PT, PT, UP2, 0x80, 0x8 ;  /* 0x000000000008781c */ /* 0x000ff60003f0f028 */
[----:B------:R-:W-:Y:S02]  /*4d30*/  @!UPT UIADD3 URZ, UPT, UPT, URZ, URZ, URZ ;  /* 0x000000fffffff290 */ /* 0x000fe4000fffe0ff */
[----:B------:R-:W-:Y:S02]  /*4d40*/  @P0 SHF.R.U32.HI R0, RZ, 0x10, R9 ;  /* 0x00000010ff000819 */ /* 0x000fe40000011609 */
[----:B------:R-:W-:Y:S02]  /*4d50*/  @P0 MOV R6, R8 ;  /* 0x0000000800060202 */ /* 0x000fe40000000f00 */
[----:B------:R-:W-:Y:S01]  /*4d60*/  @P0 R2UR UR4, R0 ;  /* 0x00000000000402ca */ /* 0x000fe200000e0000 */
[----:B------:R-:W-:Y:S01]  /*4d70*/  VIADD R0, R12, 0x90 ;  /* 0x000000900c007836 */ /* 0x000fe20000000000 */
[----:B------:R-:W-:Y:S02]  /*4d80*/  @P0 LOP3.LUT R8, R9, 0xffff, RZ, 0xc0, !PT ;  /* 0x0000ffff09080812 */ /* 0x000fe400078ec0ff */
[----:B------:R-:W-:Y:S02]  /*4d90*/  @P0 R2UR UR6, R6 ;  /* 0x00000000060602ca */ /* 0x000fe400000e0000 */
[----:B------:R-:W-:Y:S02]  /*4da0*/  PRMT R0, RZ, 0x654, R0 ;  /* 0x00000654ff007816 */ /* 0x000fe40000000000 */
[----:B------:R-:W-:Y:S02]  /*4db0*/  @P0 R2UR UR5, R8 ;  /* 0x00000000080502ca */ /* 0x000fe400000e0000 */
[----:B------:R1:W-:Y:S03]  /*4dc0*/  SYNCS.ARRIVE.TRANS64.RED.A1T0 RZ, [R0+URZ], RZ ;  /* 0x000000ff00ff79a7 */ /* 0x0003e600081004ff */
[----:B------:R-:W-:Y:S04]  /*4dd0*/  @UP2 UMOV UR47, UR4 ;  /* 0x00000004002f2c82 */ /* 0x000fe80008000000 */
[----:B------:R-:W-:Y:S04]  /*4de0*/  @UP2 UMOV UR14, UR6 ;  /* 0x00000006000e2c82 */ /* 0x000fe80008000000 */
[----:B------:R-:W-:Y:S01]  /*4df0*/  @UP2 UMOV UR13, UR5 ;  /* 0x00000005000d2c82 */ /* 0x000fe20008000000 */
[----:B------:R-:W-:Y:S05]  /*4e00*/  BRA.U !UP0, `(.L_x_79) ;  /* 0x0000000108a47547 */ /* 0x000fea000b800000 */
[----:B------:R-:W-:Y:S02]  /*4e10*/  UIMAD.WIDE.U32 UR16, UR13, UR67, URZ ;  /* 0x000000430d1072a5 */ /* 0x000fe4000f8e00ff */
[----:B------:R-:W-:Y:S02]  /*4e20*/  UIMAD.WIDE.U32 UR18, UR14, UR64, URZ ;  /* 0x000000400e1272a5 */ /* 0x000fe4000f8e00ff */
[----:B------:R-:W-:Y:S02]  /*4e30*/  USEL UR4, UR53, UR55, !UP5 ;  /* 0x0000003735047287 */ /* 0x000fe4000e800000 */
[----:B------:R-:W-:Y:S02]  /*4e40*/  USEL UR7, UR54, UR61, !UP6 ;  /* 0x0000003d36077287 */ /* 0x000fe4000f000000 */
[----:B------:R-:W-:Y:S02]  /*4e50*/  UIMAD.WIDE.U32 UR8, UR4, UR22, URZ ;  /* 0x00000016040872a5 */ /* 0x000fe4000f8e00ff */
[----:B------:R-:W-:Y:S01]  /*4e60*/  UIMAD.WIDE.U32 UR10, UR7, UR22, URZ ;  /* 0x00000016070a72a5 */ /* 0x000fe2000f8e00ff */
[----:B------:R-:W-:Y:S02]  /*4e70*/  UMOV UR5, UR17 ;  /* 0x0000001100057c82 */ /* 0x000fe40008000000 */
[----:B------:R-:W-:Y:S03]  /*4e80*/  USHF.R.U32.HI UR6, URZ, UR62, UR5 ;  /* 0x0000003eff067299 */ /* 0x000fe60008011605 */
[----:B------:R-:W-:Y:S01]  /*4e90*/  UMOV UR5, UR19 ;  /* 0x0000001300057c82 */ /* 0x000fe20008000000 */
[----:B------:R-:W-:Y:S02]  /*4ea0*/  USEL UR6, UR13, UR6, !UP5 ;  /* 0x000000060d067287 */ /* 0x000fe4000e800000 */
[----:B------:R-:W-:Y:S03]  /*4eb0*/  USHF.R.U32.HI UR12, URZ, UR65, UR5 ;  /* 0x00000041ff0c7299 */ /* 0x000fe60008011605 */
[----:B------:R-:W-:Y:S02]  /*4ec0*/  UMOV UR5, UR9 ;  /* 0x0000000900057c82 */ /* 0x000fe40008000000 */
[----:B------:R-:W-:Y:S03]  /*4ed0*/  @UP4 USHF.R.U32.HI UR4, URZ, UR23, UR5 ;  /* 0x00000017ff044299 */ /* 0x000fe60008011605 */
[----:B------:R-:W-:Y:S01]  /*4ee0*/  UMOV UR5, UR11 ;  /* 0x0000000b00057c82 */ /* 0x000fe20008000000 */
[----:B------:R-:W-:Y:S02]  /*4ef0*/  UIMAD UR4, UR45, UR4, URZ ;  /* 0x000000042d0472a4 */ /* 0x000fe4000f8e02ff */
[----:B------:R-:W-:Y:S02]  /*4f00*/  @UP4 USHF.R.U32.HI UR7, URZ, UR23, UR5 ;  /* 0x00000017ff074299 */ /* 0x000fe40008011605 */
[----:B------:R-:W-:Y:S02]  /*4f10*/  UIMAD.WIDE.U32 UR10, UR6, UR22, URZ ;  /* 0x00000016060a72a5 */ /* 0x000fe4000f8e00ff */
[----:B------:R-:W-:Y:S02]  /*4f20*/  USEL UR5, UR14, UR12, !UP6 ;  /* 0x0000000c0e057287 */ /* 0x000fe4000f000000 */
[----:B------:R-:W-:Y:S02]  /*4f30*/  UIMAD UR8, UR45, UR7, URZ ;  /* 0x000000072d0872a4 */ /* 0x000fe4000f8e02ff */
[----:B------:R-:W-:Y:S03]  /*4f40*/  UISETP.GE.AND UP0, UPT, UR6, UR4, UPT ;  /* 0x000000040600728c */ /* 0x000fe6000bf06270 */
[----:B------:R-:W-:Y:S01]  /*4f50*/  UMOV UR4, UR11 ;  /* 0x0000000b00047c82 */ /* 0x000fe20008000000 */
[----:B------:R-:W-:Y:S02]  /*4f60*/  UISETP.GE.OR UP0, UPT, UR5, UR8, UP0 ;  /* 0x000000080500728c */ /* 0x000fe40008706670 */
[----:B------:R-:W-:Y:S02]  /*4f70*/  USHF.R.U32.HI UR4, URZ, UR23, UR4 ;  /* 0x00000017ff047299 */ /* 0x000fe40008011604 */
[----:B------:R-:W-:Y:S02]  /*4f80*/  UIMAD.WIDE.U32 UR8, UR5, UR22, URZ ;  /* 0x00000016050872a5 */ /* 0x000fe4000f8e00ff */
[----:B------:R-:W-:Y:S04]  /*4f90*/  USEL UR10, UR6, UR4, !UP4 ;  /* 0x00000004060a7287 */ /* 0x000fe8000e000000 */
[----:B------:R-:W-:Y:S01]  /*4fa0*/  UIADD3 UR11, UPT, UPT, -UR10, URZ, URZ ;  /* 0x000000ff0a0b7290 */ /* 0x000fe2000fffe1ff */
[----:B------:R-:W-:Y:S02]  /*4fb0*/  @!UP0 UMOV UR4, UR9 ;  /* 0x0000000900048c82 */ /* 0x000fe40008000000 */
[----:B------:R-:W-:Y:S02]  /*4fc0*/  @!UP0 USHF.R.U32.HI UR4, URZ, UR23, UR4 ;  /* 0x00000017ff048299 */ /* 0x000fe40008011604 */
[----:B------:R-:W-:Y:S02]  /*4fd0*/  UIMAD UR8, UR45, UR11, UR6 ;  /* 0x0000000b2d0872a4 */ /* 0x000fe4000f8e0206 */
[----:B------:R-:W-:Y:S04]  /*4fe0*/  @!UP0 USEL UR4, UR5, UR4, !UP4 ;  /* 0x0000000405048287 */ /* 0x000fe8000e000000 */
[----:B------:R-:W-:Y:S02]  /*4ff0*/  @!UP0 UIMAD UR7, UR7, UR8, UR4 ;  /* 0x00000008070782a4 */ /* 0x000fe4000f8e0204 */
[----:B------:R-:W-:Y:S02]  /*5000*/  @!UP0 UIADD3 UR9, UPT, UPT, UR10, -UR4, URZ ;  /* 0x800000040a098290 */ /* 0x000fe4000fffe0ff */
[----:B------:R-:W-:Y:S02]  /*5010*/  UIADD3 UR8, UPT, UPT, -UR6, URZ, URZ ;  /* 0x000000ff06087290 */ /* 0x000fe4000fffe1ff */
[----:B------:R-:W-:Y:S02]  /*5020*/  UIADD3 UR4, UPT, UPT, -UR5, URZ, URZ ;  /* 0x000000ff05047290 */ /* 0x000fe4000fffe1ff */
[----:B------:R-:W-:Y:S03]  /*5030*/  @!UP0 UIMAD UR6, UR9, UR45, UR5 ;  /* 0x0000002d090682a4 */ /* 0x000fe6000f8e0205 */
[----:B------:R-:W-:Y:S01]  /*5040*/  @!UP0 UMOV UR5, UR7 ;  /* 0x0000000700058c82 */ /* 0x000fe20008000000 */
[----:B------:R-:W-:Y:S02]  /*5050*/  UIMAD UR7, UR15, UR4, UR14 ;  /* 0x000000040f0772a4 */ /* 0x000fe4000f8e020e */
[----:B------:R-:W-:Y:S02]  /*5060*/  UIMAD UR4, UR66, UR8, UR13 ;  /* 0x00000008420472a4 */ /* 0x000fe4000f8e020d */
[----:B------:R-:W-:Y:S02]  /*5070*/  UIMAD UR14, UR5, UR15, UR7 ;  /* 0x0000000f050e72a4 */ /* 0x000fe4000f8e0207 */
[----:B------:R-:W-:Y:S11]  /*5080*/  UIMAD UR13, UR6, UR66, UR4 ;  /* 0x00000042060d72a4 */ /* 0x000ff6000f8e0204 */
[----:B------:R-:W-:Y:S01]  /*5090*/  @!UPT UIADD3 URZ, UPT, UPT, URZ, URZ, URZ ;  /* 0x000000fffffff290 */ /* 0x000fe2000fffe0ff */
.L_x_79:
[----:B------:R-:W2:Y:S01]  /*50a0*/  @!UP3 LDCU.128 UR8, c[0x0][0xf10] ;  /* 0x0001e200ff08b7ac */ /* 0x000ea20008000c00 */
[----:B------:R-:W-:Y:S01]  /*50b0*/  IMAD.MOV.U32 R10, RZ, RZ, 0x1 ;  /* 0x00000001ff0a7424 */ /* 0x000fe200078e00ff */
[C---:B------:R-:W-:Y:S02]  /*50c0*/  ISETP.NE.U32.AND P1, PT, R4.reuse, RZ, PT ;  /* 0x000000ff0400720c */ /* 0x040fe40003f25070 */
[----:B------:R-:W-:Y:S02]  /*50d0*/  ISETP.NE.U32.AND P0, PT, R4, RZ, PT ;  /* 0x000000ff0400720c */ /* 0x000fe40003f05070 */
[C---:B------:R-:W-:Y:S01]  /*50e0*/  ISETP.NE.AND.EX P1, PT, R5.reuse, RZ, PT, P1 ;  /* 0x000000ff0500720c */ /* 0x040fe20003f25310 */
[----:B------:R-:W3:Y:S01]  /*50f0*/  @!UP3 LDCU UR5, c[0x0][0xf0c] ;  /* 0x0001e180ff05b7ac */ /* 0x000ee20008000800 */
[----:B------:R-:W-:Y:S02]  /*5100*/  ISETP.NE.AND.EX P0, PT, R5, RZ, PT, P0 ;  /* 0x000000ff0500720c */ /* 0x000fe40003f05300 */
[----:B------:R-:W-:Y:S01]  /*5110*/  SHF.L.U32 R10, R10, 0x1f, RZ ;  /* 0x0000001f0a0a7819 */ /* 0x000fe200000006ff */
[----:B------:R-:W4:Y:S01]  /*5120*/  @!UP3 LDCU UR4, c[0x0][0xf20] ;  /* 0x0001e400ff04b7ac */ /* 0x000f220008000800 */
[----:B------:R-:W-:Y:S02]  /*5130*/  USHF.L.U32 UR17, UR24, 0x8, URZ ;  /* 0x0000000818117899 */ /* 0x000fe400080006ff */
[----:B--2---:R-:W-:Y:S02]  /*5140*/  UIMAD.WIDE.U32 UR6, UR14, UR8, URZ ;  /* 0x000000080e0672a5 */ /* 0x004fe4000f8e00ff */
[----:B------:R-:W-:Y:S02]  /*5150*/  USHF.L.U32 UR59, UR20, 0x7, URZ ;  /* 0x00000007143b7899 */ /* 0x000fe400080006ff */
[----:B------:R-:W-:Y:S02]  /*5160*/  @!UP3 USHF.R.U32.HI UR7, URZ, UR9, UR7 ;  /* 0x00000009ff07b299 */ /* 0x000fe40008011607 */
[----:B------:R-:W-:Y:S02]  /*5170*/  UIMAD.WIDE.U32 UR8, UR13, UR11, URZ ;  /* 0x0000000b0d0872a5 */ /* 0x000fe4000f8e00ff */
[----:B---3--:R-:W-:Y:S04]  /*5180*/  @!UP3 UISETP.NE.AND UP0, UPT, UR5, 0x1, UPT ;  /* 0x000000010500b88c */ /* 0x008fe8000bf05270 */
[----:B------:R-:W-:Y:S02]  /*5190*/  @!UP3 USEL UR7, UR14, UR7, !UP0 ;  /* 0x000000070e07b287 */ /* 0x000fe4000c000000 */
[----:B------:R-:W-:Y:S01]  /*51a0*/  @!UP3 UISETP.NE.AND UP0, UPT, UR10, 0x1, UPT ;  /* 0x000000010a00b88c */ /* 0x000fe2000bf05270 */
[----:B------:R-:W-:Y:S02]  /*51b0*/  @!UP3 UMOV UR6, UR9 ;  /* 0x000000090006bc82 */ /* 0x000fe40008000000 */
[----:B----4-:R-:W-:Y:S04]  /*51c0*/  @!UP3 USHF.R.U32.HI UR6, URZ, UR4, UR6 ;  /* 0x00000004ff06b299 */ /* 0x010fe80008011606 */
[----:B------:R-:W-:Y:S04]  /*51d0*/  @!UP3 USEL UR6, UR13, UR6, !UP0 ;  /* 0x000000060d06b287 */ /* 0x000fe8000c000000 */
[----:B------:R-:W-:Y:S02]  /*51e0*/  @!UP3 UIADD3 UR4, UPT, UPT, -UR7, UR6, URZ ;  /* 0x000000060704b290 */ /* 0x000fe4000fffe1ff */
[----:B------:R-:W-:Y:S02]  /*51f0*/  @!UP3 UIADD3 UR6, UPT, UPT, UR7, -UR6, URZ ;  /* 0x800000060706b290 */ /* 0x000fe4000fffe0ff */
[----:B------:R-:W-:Y:S02]  /*5200*/  @!UP3 UIMAD UR14, UR4, UR5, UR14 ;  /* 0x00000005040eb2a4 */ /* 0x000fe4000f8e020e */
[----:B------:R-:W-:Y:S01]  /*5210*/  @!UP3 UIMAD UR13, UR6, UR10, UR13 ;  /* 0x0000000a060db2a4 */ /* 0x000fe2000f8e020d */
[----:B------:R-:W-:Y:S11]  /*5220*/  BRA.U UP1, `(.L_x_80) ;  /* 0x0000000101107547 */ /* 0x000ff6000b800000 */
[----:B-1----:R-:W-:Y:S04]  /*5230*/  MOV R0, UR63 ;  /* 0x0000003f00007c02 */ /* 0x002fe80008000f00 */
[----:B------:R-:W-:Y:S04]  /*5240*/  SHF.L.U32 R9, R0, 0x1f, RZ ;  /* 0x0000001f00097819 */ /* 0x000fe800000006ff */
[----:B------:R-:W1:Y:S02]  /*5250*/  SYNCS.PHASECHK.TRANS64.TRYWAIT P2, [UR21+0x78], R9 ;  /* 0x00007809ff0075a7 */ /* 0x000e640008041115 */
[----:B-1----:R-:W-:Y:S05]  /*5260*/  @!P2 BRA `(.L_x_81) ;  /* 0x000000e0002ca947 */ /* 0x002fea0003800000 */
.L_x_80:
[----:B------:R-:W-:Y:S05]  /*5270*/  @!P1 BRA `(.L_x_82) ;  /* 0x0000000000309947 */ /* 0x000fea0003800000 */
[----:B------:R-:W-:Y:S01]  /*5280*/  ISETP.NE.U32.AND P1, PT, R2, RZ, PT ;  /* 0x000000ff0200720c */ /* 0x000fe20003f25070 */
[----:B------:R-:W2:Y:S01]  /*5290*/  LDCU.64 UR4, c[0x0][0x358] ;  /* 0x00006b00ff0477ac */ /* 0x000ea20008000a00 */
[----:B------:R-:W-:Y:S02]  /*52a0*/  IMAD.MOV.U32 R176, RZ, RZ, 0x1 ;  /* 0x00000001ffb07424 */ /* 0x000fe400078e00ff */
[----:B------:R-:W-:Y:S11]  /*52b0*/  ISETP.NE.AND.EX P1, PT, R3, RZ, PT, P1 ;  /* 0x000000ff0300720c */ /* 0x000ff60003f25310 */
[----:B------:R-:W-:Y:S02]  /*52c0*/  @!UPT UIADD3 URZ, UPT, UPT, URZ, URZ, URZ ;  /* 0x000000fffffff290 */ /* 0x000fe4000fffe0ff */
[----:B-1----:R-:W1:Y:S01]  /*52d0*/  @P1 LDC.64 R8, c[0x0][0xc88] ;  /* 0x00032200ff081b82 */ /* 0x002e620000000a00 */
[----:B------:R-:W-:Y:S04]  /*52e0*/  @P1 IMAD R0, R4, UR36, RZ ;  /* 0x0000002404001c24 */ /* 0x000fe8000f8e02ff */
[----:B-1----:R-:W-:Y:S04]  /*52f0*/  @P1 IMAD.WIDE R8, R0, 0x4, R8 ;  /* 0x0000000400081825 */ /* 0x002fe800078e0208 */
[----:B------:R-:W-:Y:S01]  /*5300*/  HFMA2 R0, -RZ, RZ, 0, 5.9604644775390625e-08 ;  /* 0x00000001ff007431 */ /* 0x000fe200000001ff */
[----:B--2--5:R2:W5:Y:S04]  /*5310*/  @P1 LDG.E R133, desc[UR4][R8.64] ;  /* 0x0000000408851981 */ /* 0x024568000c1e1900 */
[----:B------:R-:W-:Y:S01]  /*5320*/  @!P1 PRMT R176, R0, 0x7610, R176 ;  /* 0x0000761000b09816 */ /* 0x000fe200000000b0 */
[----:B--2---:R-:W3:Y:S06]  /*5330*/  @!P1 LDC R133, c[0x0][0xc80] ;  /* 0x00032000ff859b82 */ /* 0x004eec0000000800 */
.L_x_82:
[----:B---3-5:R-:W-:Y:S01]  /*5340*/  @!P0 FSETP.EQ.AND P1, PT, R133, RZ, PT ;  /* 0x000000ff8500820b */ /* 0x028fe20003f22000 */
[----:B------:R-:W-:Y:S01]  /*5350*/  @!UPT UIADD3 URZ, UPT, UPT, URZ, URZ, URZ ;  /* 0x000000fffffff290 */ /* 0x000fe2000fffe0ff */
[----:B------:R-:W-:Y:S11]  /*5360*/  @!P0 BRA `(.L_x_83) ;  /* 0x0000000000188947 */ /* 0x000ff60003800000 */
[----:B------:R-:W-:Y:S02]  /*5370*/  LOP3.LUT P0, RZ, R176, 0xff, RZ, 0xc0, !PT ;  /* 0x000000ffb0ff7812 */ /* 0x000fe4000780c0ff */
[----:B------:R-:W-:Y:S04]  /*5380*/  ISETP.NE.U32.AND P1, PT, R2, RZ, PT ;  /* 0x000000ff0200720c */ /* 0x000fe80003f25070 */
[----:B------:R-:W-:Y:S04]  /*5390*/  ISETP.NE.AND.EX P1, PT, R3, RZ, PT, P1 ;  /* 0x000000ff0300720c */ /* 0x000fe80003f25310 */
[----:B------:R-:W-:Y:S03]  /*53a0*/  PLOP3.LUT P1, PT, P1, PT, PT, 0x8, 0x80 ;  /* 0x000000000080781c */ /* 0x000fe60000f2e170 */
[----:B------:R-:W-:Y:S11]  /*53b0*/  @P0 FSETP.EQ.AND P1, PT, R133, RZ, PT ;  /* 0x000000ff8500020b */ /* 0x000ff60003f22000 */
[----:B------:R-:W-:Y:S02]  /*53c0*/  @!UPT UIADD3 URZ, UPT, UPT, URZ, URZ, URZ ;  /* 0x000000fffffff290 */ /* 0x000fe4000fffe0ff */
.L_x_83:
[----:B------:R-:W2:Y:S01]  /*53d0*/  SYNCS.PHASECHK.TRANS64.TRYWAIT P2, [UR21+0x50], R10 ;  /* 0x0000500aff0075a7 */ /* 0x000ea20008041115 */
[----:B------:R-:W-:Y:S01]  /*53e0*/  ELECT P0, URZ, PT ;  /* 0x0000000000ff782f */ /* 0x000fe20003800000 */
[----:B------:R-:W-:Y:S02]  /*53f0*/  ULOP3.LUT UP0, UR19, UR29, 0x1, URZ, 0xc0, !UPT ;  /* 0x000000011d137892 */ /* 0x000fe4000f80c0ff */
[----:B------:R-:W-:Y:S01]  /*5400*/  UIADD3 UR18, UPT, UPT, UR17, 0x60, URZ ;  /* 0x0000006011127890 */ /* 0x000fe2000fffe0ff */
[----:B------:R-:W-:Y:S06]  /*5410*/  PLOP3.LUT P1, PT, P1, P0, PT, 0xf2, 0x2f ;  /* 0x00000000002f781c */ /* 0x000fec0000f21e72 */
[----:B------:R-:W-:Y:S02]  /*5420*/  UMOV UR58, UR18 ;  /* 0x00000012003a7c82 */ /* 0x000fe40008000000 */
[----:B------:R-:W-:Y:S05]  /*5430*/  @UP0 UIADD3 UR58, UPT, UPT, UR17, URZ, URZ ;  /* 0x000000ff113a0290 */ /* 0x000fea000fffe0ff */
[----:B------:R-:W-:Y:S05]  /*5440*/  @!P1 IADD3 R6, P0, PT, R16, 0x980, RZ ;  /* 0x0000098010069810 */ /* 0x000fea0007f1e0ff */
[----:B-1----:R-:W-:Y:S01]  /*5450*/  @!P1 IMAD.X R0, RZ, RZ, R17, P0 ;  /* 0x000000ffff009224 */ /* 0x002fe200000e0611 */
[----:B--2---:R-:W-:Y:S07]  /*5460*/  @!P2 BRA `(.L_x_84) ;  /* 0x000000dc00c4a947 */ /* 0x004fee0003800000 */
.L_x_216:
[----:B------:R-:W-:Y:S01]  /*5470*/  @!P1 R2UR UR5, R6 ;  /* 0x00000000060592ca */ /* 0x000fe200000e0000 */
[----:B------:R-:W-:Y:S01]  /*5480*/  VOTEU.ALL UP0, P1 ;  /* 0x0000000000ff7886 */ /* 0x000fe20000800000 */
[----:B------:R-:W-:Y:S01]  /*5490*/  @!P1 R2UR UR4, R0 ;  /* 0x00000000000492ca */ /* 0x000fe200000e0000 */
[----:B------:R-:W-:Y:S01]  /*54a0*/  UMOV UR6, 0x0 ;  /* 0x0000000000067882 */ /* 0x000fe20000000000 */
[----:B------:R-:W-:Y:S01]  /*54b0*/  UMOV UR7, 0x10000000 ;  /* 0x1000000000077882 */ /* 0x000fe20000000000 */
[----:B------:R-:W-:Y:S01]  /*54c0*/  UMOV UR60, UR36 ;  /* 0x00000024003c7c82 */ /* 0x000fe20008000000 */
[----:B------:R-:W-:Y:S01]  /*54d0*/  @!UP0 UIADD3 UR56, UPT, UPT, UR21, 0x200, URZ ;  /* 0x0000020015388890 */ /* 0x000fe2000fffe0ff */
[----:B------:R-:W-:Y:S01]  /*54e0*/  @!P1 IMAD.MOV.U32 R0, RZ, RZ, 0x2000 ;  /* 0x00002000ff009424 */ /* 0x000fe200078e00ff */
[----:B------:R-:W-:Y:S01]  /*54f0*/  @!UP0 UIADD3 UR10, UPT, UPT, UR58, 0x80, URZ ;  /* 0x000000803a0a8890 */ /* 0x000fe2000fffe0ff */
[----:B------:R-:W-:Y:S01]  /*5500*/  @!P1 IADD3 R6, P0, PT, R16, 0x980, RZ ;  /* 0x0000098010069810 */ /* 0x000fe20007f1e0ff */
[----:B------:R-:W-:Y:S01]  /*5510*/  @!UP0 UIADD3 UR8, UPT, UPT, UR21, 0x1200, URZ ;  /* 0x0000120015088890 */ /* 0x000fe2000fffe0ff */
[----:B------:R-:W-:Y:S02]  /*5520*/  VOTEU.ALL UP0, P1 ;  /* 0x0000000000ff7886 */ /* 0x000fe40000800000 */
[----:B------:R-:W-:Y:S01]  /*5530*/  IMAD.U32 R8, RZ, RZ, UR5 ;  /* 0x00000005ff087e24 */ /* 0x000fe2000f8e00ff */
[----:B------:R-:W-:Y:S01]  /*5540*/  UMOV UR9, UR57 ;  /* 0x0000003900097c82 */ /* 0x000fe20008000000 */
[----:B-1----:R-:W-:Y:S01]  /*5550*/  IMAD.U32 R9, RZ, RZ, UR4 ;  /* 0x00000004ff097e24 */ /* 0x002fe2000f8e00ff */
[----:B------:R-:W-:Y:S01]  /*5560*/  UMOV UR11, UR59 ;  /* 0x0000003b000b7c82 */ /* 0x000fe20008000000 */
[----:B------:R-:W-:Y:S01]  /*5570*/  UMOV UR12, UR36 ;  /* 0x00000024000c7c82 */ /* 0x000fe20008000000 */
[----:B------:R-:W-:Y:S02]  /*5580*/  @!P1 R2UR UR4, R8 ;  /* 0x00000000080492ca */ /* 0x000fe400000e0000 */
[----:B------:R-:W-:Y:S11]  /*5590*/  @!P1 R2UR UR5, R9 ;  /* 0x00000000090592ca */ /* 0x000ff600000e0000 */
[----:B------:R-:W-:Y:S02]  /*55a0*/  @!UPT UIADD3 URZ, UPT, UPT, URZ, URZ, URZ ;  /* 0x000000fffffff290 */ /* 0x000fe4000fffe0ff */
[----:B------:R1:W-:Y:S01]  /*55b0*/  @!UP0 UTMALDG.3D [UR56], [UR4], desc[UR6] ;  /* 0x00000638040085b4 */ /* 0x0003e20008011000 */
[----:B------:R-:W-:Y:S05]  /*55c0*/  VOTEU.ALL UP0, P1 ;  /* 0x0000000000ff7886 */ /* 0x000fea0000800000 */
[----:B------:R1:W-:Y:S01]  /*55d0*/  @!UP0 UTMALDG.3D [UR8], [UR4], desc[UR6] ;  /* 0x00000608040085b4 */ /* 0x0003e20008011000 */
[----:B------:R2:W-:Y:S01]  /*55e0*/  @!P1 SYNCS.ARRIVE.TRANS64.RED.A0TR RZ, [UR21+0x30], R0 ;  /* 0x00003000ffff99a7 */ /* 0x0005e20008300415 */
[----:B------:R-:W-:Y:S01]  /*55f0*/  SYNCS.ARRIVE.TRANS64.RED.A1T0 RZ, [UR46], RZ ;  /* 0x000000ffffff79a7 */ /* 0x000fe2000810042e */
[----:B--2---:R-:W-:Y:S01]  /*5600*/  @!P1 IMAD.X R0, RZ, RZ, R17, P0 ;  /* 0x000000ffff009224 */ /* 0x004fe200000e0611 */
[----:B------:R-:W2:Y:S02]  /*5610*/  SYNCS.PHASECHK.TRANS64.TRYWAIT P2, [UR21+0x58], R10 ;  /* 0x0000580aff0075a7 */ /* 0x000ea40008041115 */
[----:B-12---:R-:W-:Y:S05]  /*5620*/  @!P2 BRA `(.L_x_85) ;  /* 0x000000dc006ca947 */ /* 0x006fea0003800000 */
.L_x_218:
        /* <DEDUP_REMOVED lines=10> */
[----:B------:R-:W-:Y:S02]  /*56d0*/  @!UP0 UIADD3 UR10, UPT, UPT, UR58, 0x80, URZ ;  /* 0x000000803a0a8890 */ /* 0x000fe4000fffe0ff */
[----:B------:R-:W-:Y:S01]  /*56e0*/  @!UP0 UIADD3 UR8, UPT, UPT, UR21, 0x3200, URZ ;  /* 0x0000320015088890 */ /* 0x000fe2000fffe0ff */
[----:B------:R-:W-:Y:S01]  /*56f0*/  IMAD.U32 R8, RZ, RZ, UR5 ;  /* 0x00000005ff087e24 */ /* 0x000fe2000f8e00ff */
[----:B------:R-:W-:Y:S01]  /*5700*/  VOTEU.ALL UP0, P1 ;  /* 0x0000000000ff7886 */ /* 0x000fe20000800000 */
[----:B-1----:R-:W-:Y:S01]  /*5710*/  IMAD.U32 R9, RZ, RZ, UR4 ;  /* 0x00000004ff097e24 */ /* 0x002fe2000f8e00ff */
[----:B------:R-:W-:Y:S01]  /*5720*/  UMOV UR52, UR36 ;  /* 0x0000002400347c82 */ /* 0x000fe20008000000 */
[----:B------:R-:W-:Y:S01]  /*5730*/  UMOV UR9, UR49 ;  /* 0x0000003100097c82 */ /* 0x000fe20008000000 */
[----:B------:R-:W-:Y:S01]  /*5740*/  @!P1 R2UR UR4, R8 ;  /* 0x00000000080492ca */ /* 0x000fe200000e0000 */
[----:B------:R-:W-:Y:S01]  /*5750*/  UMOV UR12, UR36 ;  /* 0x00000024000c7c82 */ /* 0x000fe20008000000 */
[----:B------:R-:W-:Y:S01]  /*5760*/  @!P1 R2UR UR5, R9 ;  /* 0x00000000090592ca */ /* 0x000fe200000e0000 */
[----:B------:R-:W-:Y:S11]  /*5770*/  UMOV UR11, UR51 ;  /* 0x00000033000b7c82 */ /* 0x000ff60008000000 */
[----:B------:R-:W-:Y:S01]  /*5780*/  @!UPT UIADD3 URZ, UPT, UPT, URZ, URZ, URZ ;  /* 0x000000fffffff290 */ /* 0x000fe2000fffe0ff */
        /* <DEDUP_REMOVED lines=8> */
.L_x_220:
[----:B------:R-:W-:Y:S01]  /*5810*/  @!P1 R2UR UR4, R0 ;  /* 0x00000000000492ca */ /* 0x000fe200000e0000 */
[----:B------:R-:W-:Y:S01]  /*5820*/  USHF.L.U32 UR16, UR19, 0x5, URZ ;  /* 0x0000000513107899 */ /* 0x000fe200080006ff */
[----:B------:R-:W-:Y:S01]  /*5830*/  @!P1 R2UR UR5, R6 ;  /* 0x00000000060592ca */ /* 0x000fe200000e0000 */
[----:B------:R-:W-:Y:S01]  /*5840*/  VOTEU.ALL UP0, P1 ;  /* 0x0000000000ff7886 */ /* 0x000fe20000800000 */
[----:B------:R-:W-:Y:S01]  /*5850*/  UMOV UR24, 0x0 ;  /* 0x0000000000187882 */ /* 0x000fe20000000000 */
[----:B------:R-:W-:Y:S01]  /*5860*/  UMOV UR25, 0x10000000 ;  /* 0x1000000000197882 */ /* 0x000fe20000000000 */
[----:B------:R-:W-:Y:S01]  /*5870*/  UMOV UR43, UR59 ;  /* 0x0000003b002b7c82 */ /* 0x000fe20008000000 */
[----:B------:R-:W-:Y:S01]  /*5880*/  UMOV UR44, UR36 ;  /* 0x00000024002c7c82 */ /* 0x000fe20008000000 */
[----:B------:R-:W-:Y:S01]  /*5890*/  @!UP0 UIADD3 UR40, UPT, UPT, UR21, 0x4200, URZ ;  /* 0x0000420015288890 */ /* 0x000fe2000fffe0ff */
[----:B------:R-:W-:Y:S01]  /*58a0*/  @!P1 IMAD.MOV.U32 R0, RZ, RZ, 0x2000 ;  /* 0x00002000ff009424 */ /* 0x000fe200078e00ff */
[----:B------:R-:W-:Y:S01]  /*58b0*/  @!UP0 UIADD3 UR8, UPT, UPT, UR21, 0x5200, URZ ;  /* 0x0000520015088890 */ /* 0x000fe2000fffe0ff */
[----:B------:R-:W-:Y:S01]  /*58c0*/  @!P1 IADD3 R6, P0, PT, R16, 0x980, RZ ;  /* 0x0000098010069810 */ /* 0x000fe20007f1e0ff */
[----:B------:R-:W-:Y:S01]  /*58d0*/  UMOV UR9, UR41 ;  /* 0x0000002900097c82 */ /* 0x000fe20008000000 */
[----:B-1----:R-:W-:Y:S01]  /*58e0*/  IMAD.U32 R9, RZ, RZ, UR4 ;  /* 0x00000004ff097e24 */ /* 0x002fe2000f8e00ff */
[----:B------:R-:W-:Y:S01]  /*58f0*/  UIADD3 UR4, UPT, UPT, UR17, -UR16, URZ ;  /* 0x8000001011047290 */ /* 0x000fe2000fffe0ff */
[----:B------:R-:W-:Y:S01]  /*5900*/  IMAD.U32 R8, RZ, RZ, UR5 ;  /* 0x00000005ff087e24 */ /* 0x000fe2000f8e00ff */
[----:B------:R-:W-:Y:S01]  /*5910*/  UMOV UR11, UR59 ;  /* 0x0000003b000b7c82 */ /* 0x000fe20008000000 */
[----:B------:R-:W-:Y:S01]  /*5920*/  UMOV UR12, UR36 ;  /* 0x00000024000c7c82 */ /* 0x000fe20008000000 */
[----:B------:R-:W-:Y:S01]  /*5930*/  @!P1 R2UR UR7, R9 ;  /* 0x00000000090792ca */ /* 0x000fe200000e0000 */
[----:B------:R-:W-:Y:S01]  /*5940*/  UIADD3 UR42, UPT, UPT, UR4, 0x40, URZ ;  /* 0x00000040042a7890 */ /* 0x000fe2000fffe0ff */
[----:B------:R-:W-:Y:S01]  /*5950*/  @!P1 R2UR UR6, R8 ;  /* 0x00000000080692ca */ /* 0x000fe200000e0000 */
[----:B------:R-:W-:Y:S01]  /*5960*/  @!UP0 UIADD3 UR10, UPT, UPT, UR4, 0xc0, URZ ;  /* 0x000000c0040a8890 */ /* 0x000fe2000fffe0ff */
[----:B------:R-:W-:Y:S11]  /*5970*/  VOTEU.ALL UP0, P1 ;  /* 0x0000000000ff7886 */ /* 0x000ff60000800000 */
        /* <DEDUP_REMOVED lines=8> */
.L_x_222:
[----:B------:R-:W-:Y:S01]  /*5a00*/  @!P1 R2UR UR6, R6 ;  /* 0x00000000060692ca */ /* 0x000fe200000e0000 */
[----:B------:R-:W-:Y:S01]  /*5a10*/  VOTEU.ALL UP0, P1 ;  /* 0x0000000000ff7886 */ /* 0x000fe20000800000 */
[----:B------:R-:W-:Y:S01]  /*5a20*/  @!P1 R2UR UR5, R0 ;  /* 0x00000000000592ca */ /* 0x000fe200000e0000 */
[----:B------:R-:W-:Y:S01]  /*5a30*/  UMOV UR34, UR42 ;  /* 0x0000002a00227c82 */ /* 0x000fe20008000000 */
[----:B------:R-:W-:Y:S01]  /*5a40*/  @!P1 IMAD.MOV.U32 R0, RZ, RZ, 0x2000 ;  /* 0x00002000ff009424 */ /* 0x000fe200078e00ff */
[----:B------:R-:W-:Y:S01]  /*5a50*/  UMOV UR9, UR33 ;  /* 0x0000002100097c82 */ /* 0x000fe20008000000 */
[----:B------:R-:W-:Y:S01]  /*5a60*/  @!UP0 UIADD3 UR35, UPT, UPT, UR59, 0x40, URZ ;  /* 0x000000403b238890 */ /* 0x000fe2000fffe0ff */
[----:B-1----:R-:W-:Y:S01]  /*5a70*/  SHF.L.U32 R9, RZ, 0x1f, RZ ;  /* 0x0000001fff097819 */ /* 0x002fe200000006ff */
[----:B------:R-:W-:Y:S01]  /*5a80*/  @!UP0 UIADD3 UR32, UPT, UPT, UR21, 0x6200, URZ ;  /* 0x0000620015208890 */ /* 0x000fe2000fffe0ff */
[----:B------:R-:W-:Y:S01]  /*5a90*/  @!P1 IADD3 R8, P0, PT, R16, 0x980, RZ ;  /* 0x0000098010089810 */ /* 0x000fe20007f1e0ff */
[----:B------:R-:W-:Y:S02]  /*5aa0*/  @!UP0 UIADD3 UR10, UPT, UPT, UR4, 0xc0, URZ ;  /* 0x000000c0040a8890 */ /* 0x000fe4000fffe0ff */
[----:B------:R-:W-:Y:S01]  /*5ab0*/  @!UP0 UIADD3 UR8, UPT, UPT, UR21, 0x7200, URZ ;  /* 0x0000720015088890 */ /* 0x000fe2000fffe0ff */
[----:B------:R-:W-:Y:S01]  /*5ac0*/  IMAD.U32 R18, RZ, RZ, UR6 ;  /* 0x00000006ff127e24 */ /* 0x000fe2000f8e00ff */
[----:B------:R-:W-:Y:S01]  /*5ad0*/  VOTEU.ALL UP0, P1 ;  /* 0x0000000000ff7886 */ /* 0x000fe20000800000 */
[----:B------:R-:W-:Y:S01]  /*5ae0*/  IMAD.U32 R19, RZ, RZ, UR5 ;  /* 0x00000005ff137e24 */ /* 0x000fe2000f8e00ff */
[----:B------:R-:W-:Y:S01]  /*5af0*/  UMOV UR4, 0x0 ;  /* 0x0000000000047882 */ /* 0x000fe20000000000 */
[----:B------:R-:W-:Y:S01]  /*5b00*/  UMOV UR5, 0x10000000 ;  /* 0x1000000000057882 */ /* 0x000fe20000000000 */
[----:B------:R-:W-:Y:S01]  /*5b10*/  @!P1 R2UR UR6, R18 ;  /* 0x00000000120692ca */ /* 0x000fe200000e0000 */
[----:B------:R-:W-:Y:S01]  /*5b20*/  UMOV UR12, UR36 ;  /* 0x00000024000c7c82 */ /* 0x000fe20008000000 */
[----:B------:R-:W-:Y:S01]  /*5b30*/  @!P1 R2UR UR7, R19 ;  /* 0x00000000130792ca */ /* 0x000fe200000e0000 */
[----:B------:R-:W-:Y:S01]  /*5b40*/  UMOV UR11, UR35 ;  /* 0x00000023000b7c82 */ /* 0x000fe20008000000 */
[----:B------:R-:W-:Y:S11]  /*5b50*/  @!P1 IMAD.X R6, RZ, RZ, R17, P0 ;  /* 0x000000ffff069224 */ /* 0x000ff600000e0611 */
[----:B------:R-:W-:Y:S01]  /*5b60*/  @!UP0 UTMALDG.3D [UR32], [UR6], desc[UR4] ;  /* 0x00000420060085b4 */ /* 0x000fe20008011000 */
[----:B------:R-:W-:Y:S05]  /*5b70*/  VOTEU.ALL UP0, P1 ;  /* 0x0000000000ff7886 */ /* 0x000fea0000800000 */
[----:B------:R1:W-:Y:S01]  /*5b80*/  @!UP0 UTMALDG.3D [UR8], [UR6], desc[UR4] ;  /* 0x00000408060085b4 */ /* 0x0003e20008011000 */
[----:B------:R2:W-:Y:S01]  /*5b90*/  @!P1 SYNCS.ARRIVE.TRANS64.RED.A0TR RZ, [UR21+0x48], R0 ;  /* 0x00004800ffff99a7 */ /* 0x0005e20008300415 */
[----:B------:R-:W-:Y:S01]  /*5ba0*/  SYNCS.ARRIVE.TRANS64.RED.A1T0 RZ, [UR37], RZ ;  /* 0x000000ffffff79a7 */ /* 0x000fe20008100425 */
[----:B------:R-:W3:Y:S01]  /*5bb0*/  SYNCS.PHASECHK.TRANS64.TRYWAIT P2, [UR21+0x50], R9 ;  /* 0x00005009ff0075a7 */ /* 0x000ee20008041115 */
[----:B-1----:R-:W-:Y:S01]  /*5bc0*/  UIADD3 UR4, UPT, UPT, UR17, UR16, URZ ;  /* 0x0000001011047290 */ /* 0x002fe2000fffe0ff */
[----:B--23--:R-:W-:Y:S11]  /*5bd0*/  @!P2 BRA `(.L_x_88) ;  /* 0x000000d80048a947 */ /* 0x00cff60003800000 */
.L_x_224:
[----:B------:R-:W-:Y:S01]  /*5be0*/  @!P1 R2UR UR6, R8 ;  /* 0x00000000080692ca */ /* 0x000fe200000e0000 */
[----:B------:R-:W-:Y:S01]  /*5bf0*/  VOTEU.ALL UP0, P1 ;  /* 0x0000000000ff7886 */ /* 0x000fe20000800000 */
[----:B------:R-:W-:Y:S01]  /*5c00*/  @!P1 R2UR UR5, R6 ;  /* 0x00000000060592ca */ /* 0x000fe200000e0000 */
[----:B------:R-:W-:Y:S01]  /*5c10*/  UIADD3 UR26, UPT, UPT, UR4, 0x20, URZ ;  /* 0x00000020041a7890 */ /* 0x000fe2000fffe0ff */
[----:B-1----:R-:W-:Y:S01]  /*5c20*/  @!P1 IMAD.MOV.U32 R0, RZ, RZ, 0x2000 ;  /* 0x00002000ff009424 */ /* 0x002fe200078e00ff */
[----:B------:R-:W-:Y:S01]  /*5c30*/  UMOV UR30, 0x0 ;  /* 0x00000000001e7882 */ /* 0x000fe20000000000 */
[----:B------:R-:W-:Y:S01]  /*5c40*/  @!UP0 UIADD3 UR24, UPT, UPT, UR21, 0x200, URZ ;  /* 0x0000020015188890 */ /* 0x000fe2000fffe0ff */
[----:B------:R-:W-:Y:S01]  /*5c50*/  @!P1 IADD3 R8, P0, PT, R16, 0x980, RZ ;  /* 0x0000098010089810 */ /* 0x000fe20007f1e0ff */
[----:B------:R-:W-:Y:S02]  /*5c60*/  @!UP0 UIADD3 UR10, UPT, UPT, UR4, 0xa0, URZ ;  /* 0x000000a0040a8890 */ /* 0x000fe4000fffe0ff */
[----:B------:R-:W-:Y:S01]  /*5c70*/  @!UP0 UIADD3 UR8, UPT, UPT, UR21, 0x1200, URZ ;  /* 0x0000120015088890 */ /* 0x000fe2000fffe0ff */
[----:B------:R-:W-:Y:S02]  /*5c80*/  VOTEU.ALL UP0, P1 ;  /* 0x0000000000ff7886 */ /* 0x000fe40000800000 */
[----:B------:R-:W-:Y:S01]  /*5c90*/  IMAD.U32 R18, RZ, RZ, UR6 ;  /* 0x00000006ff127e24 */ /* 0x000fe2000f8e00ff */
[----:B------:R-:W-:Y:S01]  /*5ca0*/  UMOV UR31, 0x10000000 ;  /* 0x10000000001f7882 */ /* 0x000fe20000000000 */
[----:B------:R-:W-:Y:S01]  /*5cb0*/  IMAD.U32 R19, RZ, RZ, UR5 ;  /* 0x00000005ff137e24 */ /* 0x000fe2000f8e00ff */
[----:B------:R-:W-:Y:S01]  /*5cc0*/  UMOV UR25, UR57 ;  /* 0x0000003900197c82 */ /* 0x000fe20008000000 */
[----:B------:R-:W-:Y:S01]  /*5cd0*/  UMOV UR27, UR59 ;  /* 0x0000003b001b7c82 */ /* 0x000fe20008000000 */
[----:B------:R-:W-:Y:S01]  /*5ce0*/  @!P1 R2UR UR6, R18 ;  /* 0x00000000120692ca */ /* 0x000fe200000e0000 */
[----:B------:R-:W-:Y:S01]  /*5cf0*/  UMOV UR28, UR36 ;  /* 0x00000024001c7c82 */ /* 0x000fe20008000000 */
[----:B------:R-:W-:Y:S01]  /*5d00*/  @!P1 R2UR UR7, R19 ;  /* 0x00000000130792ca */ /* 0x000fe200000e0000 */
[----:B------:R-:W-:Y:S01]  /*5d10*/  UMOV UR9, UR57 ;  /* 0x0000003900097c82 */ /* 0x000fe20008000000 */
[----:B------:R-:W-:Y:S01]  /*5d20*/  UMOV UR11, UR59 ;  /* 0x0000003b000b7c82 */ /* 0x000fe20008000000 */
[----:B------:R-:W-:Y:S01]  /*5d30*/  UMOV UR12, UR36 ;  /* 0x00000024000c7c82 */ /* 0x000fe20008000000 */
[----:B------:R-:W-:Y:S09]  /*5d40*/  @!P1 IMAD.X R6, RZ, RZ, R17, P0 ;  /* 0x000000ffff069224 */ /* 0x000ff200000e0611 */
[----:B------:R1:W-:Y:S01]  /*5d50*/  @!UP0 UTMALDG.3D [UR24], [UR6], desc[UR30] ;  /* 0x00001e18060085b4 */ /* 0x0003e20008011000 */
[----:B------:R-:W-:Y:S05]  /*5d60*/  VOTEU.ALL UP0, P1 ;  /* 0x0000000000ff7886 */ /* 0x000fea0000800000 */
[----:B------:R1:W-:Y:S01]  /*5d70*/  @!UP0 UTMALDG.3D [UR8], [UR6], desc[UR30] ;  /* 0x00001e08060085b4 */ /* 0x0003e20008011000 */
[----:B------:R1:W-:Y:S01]  /*5d80*/  @!P1 SYNCS.ARRIVE.TRANS64.RED.A0TR RZ, [UR21+0x30], R0 ;  /* 0x00003000ffff99a7 */ /* 0x0003e20008300415 */
[----:B------:R-:W-:Y:S01]  /*5d90*/  SYNCS.ARRIVE.TRANS64.RED.A1T0 RZ, [UR46], RZ ;  /* 0x000000ffffff79a7 */ /* 0x000fe2000810042e */
[----:B------:R-:W2:Y:S02]  /*5da0*/  SYNCS.PHASECHK.TRANS64.TRYWAIT P2, [UR21+0x58], R9 ;  /* 0x00005809ff0075a7 */ /* 0x000ea40008041115 */
[----:B-12---:R-:W-:Y:S05]  /*5db0*/  @!P2 BRA `(.L_x_89) ;  /* 0x000000d400e8a947 */ /* 0x006fea0003800000 */
.L_x_226:
[----:B------:R-:W-:Y:S01]  /*5dc0*/  @!P1 R2UR UR6, R8 ;  /* 0x00000000080692ca */ /* 0x000fe200000e0000 */
[----:B------:R-:W-:Y:S01]  /*5dd0*/  VOTEU.ALL UP0, P1 ;  /* 0x0000000000ff7886 */ /* 0x000fe20000800000 */
[----:B------:R-:W-:Y:S01]  /*5de0*/  @!P1 R2UR UR5, R6 ;  /* 0x00000000060592ca */ /* 0x000fe200000e0000 */
[----:B------:R-:W-:Y:S01]  /*5df0*/  UMOV UR30, 0x0 ;  /* 0x00000000001e7882 */ /* 0x000fe20000000000 */
[----:B------:R-:W-:Y:S01]  /*5e00*/  UMOV UR31, 0x10000000 ;  /* 0x10000000001f7882 */ /* 0x000fe20000000000 */
[----:B------:R-:W-:Y:S01]  /*5e10*/  UMOV UR25, UR49 ;  /* 0x0000003100197c82 */ /* 0x000fe20008000000 */
[----:B------:R-:W-:Y:S01]  /*5e20*/  @!UP0 UIADD3 UR27, UPT, UPT, UR59, 0x40, URZ ;  /* 0x000000403b1b8890 */ /* 0x000fe2000fffe0ff */
[----:B-1----:R-:W-:Y:S01]  /*5e30*/  @!P1 IMAD.MOV.U32 R0, RZ, RZ, 0x2000 ;  /* 0x00002000ff009424 */ /* 0x002fe200078e00ff */
[----:B------:R-:W-:Y:S01]  /*5e40*/  @!UP0 UIADD3 UR24, UPT, UPT, UR21, 0x2200, URZ ;  /* 0x0000220015188890 */ /* 0x000fe2000fffe0ff */
[----:B------:R-:W-:Y:S01]  /*5e50*/  @!P1 IADD3 R8, P0, PT, R16, 0x980, RZ ;  /* 0x0000098010089810 */ /* 0x000fe20007f1e0ff */
[----:B------:R-:W-:Y:S02]  /*5e60*/  @!UP0 UIADD3 UR10, UPT, UPT, UR4, 0xa0, URZ ;  /* 0x000000a0040a8890 */ /* 0x000fe4000fffe0ff */
[----:B------:R-:W-:Y:S01]  /*5e70*/  @!UP0 UIADD3 UR8, UPT, UPT, UR21, 0x3200, URZ ;  /* 0x0000320015088890 */ /* 0x000fe2000fffe0ff */
[----:B------:R-:W-:Y:S01]  /*5e80*/  IMAD.U32 R18, RZ, RZ, UR6 ;  /* 0x00000006ff127e24 */ /* 0x000fe2000f8e00ff */
[----:B------:R-:W-:Y:S01]  /*5e90*/  VOTEU.ALL UP0, P1 ;  /* 0x0000000000ff7886 */ /* 0x000fe20000800000 */
[----:B------:R-:W-:Y:S01]  /*5ea0*/  IMAD.U32 R19, RZ, RZ, UR5 ;  /* 0x00000005ff137e24 */ /* 0x000fe2000f8e00ff */
[----:B------:R-:W-:Y:S01]  /*5eb0*/  UMOV UR28, UR36 ;  /* 0x00000024001c7c82 */ /* 0x000fe20008000000 */
[----:B------:R-:W-:Y:S01]  /*5ec0*/  UMOV UR9, UR49 ;  /* 0x0000003100097c82 */ /* 0x000fe20008000000 */
[----:B------:R-:W-:Y:S01]  /*5ed0*/  @!P1 R2UR UR6, R18 ;  /* 0x00000000120692ca */ /* 0x000fe200000e0000 */
[----:B------:R-:W-:Y:S01]  /*5ee0*/  UMOV UR12, UR36 ;  /* 0x00000024000c7c82 */ /* 0x000fe20008000000 */
[----:B------:R-:W-:Y:S01]  /*5ef0*/  @!P1 R2UR UR7, R19 ;  /* 0x00000000130792ca */ /* 0x000fe200000e0000 */
[----:B------:R-:W-:Y:S01]  /*5f00*/  UMOV UR11, UR27 ;  /* 0x0000001b000b7c82 */ /* 0x000fe20008000000 */
[----:B------:R-:W-:Y:S11]  /*5f10*/  @!P1 IMAD.X R6, RZ, RZ, R17, P0 ;  /* 0x000000ffff069224 */ /* 0x000ff600000e0611 */
[----:B------:R1:W-:Y:S01]  /*5f20*/  @!UP0 UTMALDG.3D [UR24], [UR6], desc[UR30] ;  /* 0x00001e18060085b4 */ /* 0x0003e20008011000 */
[----:B------:R-:W-:Y:S05]  /*5f30*/  VOTEU.ALL UP0, P1 ;  /* 0x0000000000ff7886 */ /* 0x000fea0000800000 */
[----:B------:R1:W-:Y:S01]  /*5f40*/  @!UP0 UTMALDG.3D [UR8], [UR6], desc[UR30] ;  /* 0x00001e08060085b4 */ /* 0x0003e20008011000 */
[----:B------:R1:W-:Y:S01]  /*5f50*/  @!P1 SYNCS.ARRIVE.TRANS64.RED.A0TR RZ, [UR21+0x38], R0 ;  /* 0x00003800ffff99a7 */ /* 0x0003e20008300415 */
[----:B------:R-:W-:Y:S11]  /*5f60*/  UISETP.NE.AND UP0, UPT, UR19, URZ, UPT ;  /* 0x000000ff1300728c */ /* 0x000ff6000bf05270 */
[----:B------:R-:W-:Y:S01]  /*5f70*/  @!UP0 UIADD3 UR18, UPT, UPT, UR17, URZ, URZ ;  /* 0x000000ff11128290 */ /* 0x000fe2000fffe0ff */
[----:B------:R-:W-:Y:S01]  /*5f80*/  SYNCS.ARRIVE.TRANS64.RED.A1T0 RZ, [UR39], RZ ;  /* 0x000000ffffff79a7 */ /* 0x000fe20008100427 */
[----:B------:R-:W2:Y:S02]  /*5f90*/  SYNCS.PHASECHK.TRANS64.TRYWAIT P2, [UR21+0x60], R9 ;  /* 0x00006009ff0075a7 */ /* 0x000ea40008041115 */
[----:B-12---:R-:W-:Y:S08]  /*5fa0*/  @!P2 BRA `(.L_x_90) ;  /* 0x000000d40084a947 */ /* 0x006ff00003800000 */
.L_x_228:
        /* <DEDUP_REMOVED lines=9> */
[----:B------:R-:W-:Y:S01]  /*6040*/  VIADD R14, R14, 0x1 ;  /* 0x000000010e0e7836 */ /* 0x000fe20000000000 */
[----:B------:R-:W-:Y:S01]  /*6050*/  @!UP0 UIADD3 UR8, UPT, UPT, UR21, 0x5200, URZ ;  /* 0x0000520015088890 */ /* 0x000fe2000fffe0ff */
[----:B------:R-:W-:Y:S02]  /*6060*/  VOTEU.ALL UP0, P1 ;  /* 0x0000000000ff7886 */ /* 0x000fe40000800000 */
[----:B------:R-:W-:Y:S01]  /*6070*/  IMAD.U32 R18, RZ, RZ, UR5 ;  /* 0x00000005ff127e24 */ /* 0x000fe2000f8e00ff */
[----:B------:R-:W-:Y:S01]  /*6080*/  UMOV UR19, UR59 ;  /* 0x0000003b00137c82 */ /* 0x000fe20008000000 */
[----:B------:R-:W-:Y:S01]  /*6090*/  IMAD.U32 R19, RZ, RZ, UR4 ;  /* 0x00000004ff137e24 */ /* 0x000fe2000f8e00ff */
        /* <DEDUP_REMOVED lines=12> */
[----:B------:R-:W2:Y:S02]  /*6160*/  SYNCS.PHASECHK.TRANS64.TRYWAIT P0, [UR21+0x68], R9 ;  /* 0x00006809ff0075a7 */ /* 0x000ea40008001115 */
[----:B-12---:R-:W-:Y:S05]  /*6170*/  @!P0 BRA `(.L_x_91) ;  /* 0x000000d400288947 */ /* 0x006fea0003800000 */
.L_x_230:
[----:B------:R-:W-:Y:S01]  /*6180*/  UIADD3 UR29, UPT, UPT, UR29, 0x1, URZ ;  /* 0x000000011d1d7890 */ /* 0x000fe2000fffe0ff */
[----:B------:R-:W-:Y:S01]  /*6190*/  @!P1 IADD3 R6, P0, PT, R16, 0x980, RZ ;  /* 0x0000098010069810 */ /* 0x000fe20007f1e0ff */
[----:B------:R-:W-:Y:S01]  /*61a0*/  UPLOP3.LUT UP1, UPT, UPT, UPT, UPT, 0x80, 0x8 ;  /* 0x000000000008789c */ /* 0x000fe20003f2f070 */
[----:B------:R-:W-:Y:S01]  /*61b0*/  R2UR UR24, R178 ;  /* 0x00000000b21872ca */ /* 0x000fe200000e0000 */
[----:B------:R-:W-:Y:S01]  /*61c0*/  VOTEU.ALL UP0, P1 ;  /* 0x0000000000ff7886 */ /* 0x000fe20000800000 */
[----:B------:R-:W-:Y:S01]  /*61d0*/  @!P1 R2UR UR5, R6 ;  /* 0x00000000060592ca */ /* 0x000fe200000e0000 */
[----:B-1----:R-:W-:Y:S01]  /*61e0*/  @!P1 IMAD.X R0, RZ, RZ, R17, P0 ;  /* 0x000000ffff009224 */ /* 0x002fe200000e0611 */
[----:B------:R-:W-:Y:S01]  /*61f0*/  UMOV UR6, 0x0 ;  /* 0x0000000000067882 */ /* 0x000fe20000000000 */
[----:B------:R-:W-:Y:S01]  /*6200*/  UMOV UR7, 0x10000000 ;  /* 0x1000000000077882 */ /* 0x000fe20000000000 */
[----:B------:R-:W-:Y:S01]  /*6210*/  @!UP0 UIADD3 UR19, UPT, UPT, UR59, 0x40, URZ ;  /* 0x000000403b138890 */ /* 0x000fe2000fffe0ff */
[----:B------:R-:W-:Y:S01]  /*6220*/  R2UR UR25, R179 ;  /* 0x00000000b31972ca */ /* 0x000fe200000e0000 */
[----:B------:R-:W-:Y:S01]  /*6230*/  @!UP0 UIADD3 UR16, UPT, UPT, UR21, 0x6200, URZ ;  /* 0x0000620015108890 */ /* 0x000fe2000fffe0ff */
[----:B------:R-:W-:Y:S01]  /*6240*/  @!P1 R2UR UR4, R0 ;  /* 0x00000000000492ca */ /* 0x000fe200000e0000 */
[----:B------:R-:W-:Y:S01]  /*6250*/  @!UP0 UIADD3 UR10, UPT, UPT, UR18, 0x80, URZ ;  /* 0x00000080120a8890 */ /* 0x000fe2000fffe0ff */
[----:B------:R-:W-:Y:S01]  /*6260*/  ISETP.NE.AND P0, PT, R14, 0x2, PT ;  /* 0x000000020e00780c */ /* 0x000fe20003f05270 */
[----:B------:R-:W-:Y:S01]  /*6270*/  @!UP0 UIADD3 UR8, UPT, UPT, UR21, 0x7200, URZ ;  /* 0x0000720015088890 */ /* 0x000fe2000fffe0ff */
[----:B------:R-:W-:Y:S02]  /*6280*/  VOTEU.ALL UP0, P1 ;  /* 0x0000000000ff7886 */ /* 0x000fe40000800000 */
[----:B------:R-:W-:Y:S01]  /*6290*/  IMAD.U32 R8, RZ, RZ, UR5 ;  /* 0x00000005ff087e24 */ /* 0x000fe2000f8e00ff */
[----:B------:R-:W-:Y:S01]  /*62a0*/  UMOV UR17, UR33 ;  /* 0x0000002100117c82 */ /* 0x000fe20008000000 */
[----:B------:R-:W-:Y:S01]  /*62b0*/  UMOV UR20, UR36 ;  /* 0x0000002400147c82 */ /* 0x000fe20008000000 */
[----:B------:R-:W-:Y:S01]  /*62c0*/  UMOV UR9, UR33 ;  /* 0x0000002100097c82 */ /* 0x000fe20008000000 */
[----:B------:R-:W-:Y:S01]  /*62d0*/  UMOV UR12, UR36 ;  /* 0x00000024000c7c82 */ /* 0x000fe20008000000 */
[----:B------:R-:W-:Y:S01]  /*62e0*/  UMOV UR11, UR19 ;  /* 0x00000013000b7c82 */ /* 0x000fe20008000000 */
[----:B------:R-:W-:Y:S01]  /*62f0*/  SEL R0, RZ, 0x1, P0 ;  /* 0x00000001ff007807 */ /* 0x000fe20000000000 */
[----:B------:R-:W-:Y:S01]  /*6300*/  IMAD.U32 R9, RZ, RZ, UR4 ;  /* 0x00000004ff097e24 */ /* 0x000fe2000f8e00ff */
[----:B------:R-:W-:Y:S01]  /*6310*/  @!P1 R2UR UR4, R8 ;  /* 0x00000000080492ca */ /* 0x000fe200000e0000 */
[----:B------:R-:W-:Y:S01]  /*6320*/  UIADD3 UR24, UPT, UPT, UR13, UR24, URZ ;  /* 0x000000180d187290 */ /* 0x000fe2000fffe0ff */
[----:B------:R-:W-:Y:S01]  /*6330*/  LOP3.LUT R13, R13, R0, RZ, 0x3c, !PT ;  /* 0x000000000d0d7212 */ /* 0x000fe200078e3cff */
[----:B------:R-:W-:Y:S01]  /*6340*/  UMOV UR36, UR47 ;  /* 0x0000002f00247c82 */ /* 0x000fe20008000000 */
[----:B------:R-:W-:Y:S02]  /*6350*/  @!P1 R2UR UR5, R9 ;  /* 0x00000000090592ca */ /* 0x000fe400000e0000 */
[----:B------:R-:W-:Y:S11]  /*6360*/  SEL R14, R14, RZ, P0 ;  /* 0x000000ff0e0e7207 */ /* 0x000ff60000000000 */
[----:B------:R1:W-:Y:S01]  /*6370*/  @!UP0 UTMALDG.3D [UR16], [UR4], desc[UR6] ;  /* 0x00000610040085b4 */ /* 0x0003e20008011000 */
[----:B------:R-:W-:Y:S05]  /*6380*/  VOTEU.ALL UP0, P1 ;  /* 0x0000000000ff7886 */ /* 0x000fea0000800000 */
[----:B------:R2:W-:Y:S01]  /*6390*/  @!UP0 UTMALDG.3D [UR8], [UR4], desc[UR6] ;  /* 0x00000608040085b4 */ /* 0x0005e20008011000 */
[----:B------:R2:W-:Y:S01]  /*63a0*/  @!P1 SYNCS.ARRIVE.TRANS64.RED.A0TR RZ, [UR21+0x48], R7 ;  /* 0x00004807ffff99a7 */ /* 0x0005e20008300415 */
[----:B------:R-:W-:Y:S01]  /*63b0*/  SYNCS.ARRIVE.TRANS64.RED.A1T0 RZ, [UR37], RZ ;  /* 0x000000ffffff79a7 */ /* 0x000fe20008100425 */
[----:B-1----:R-:W-:Y:S01]  /*63c0*/  UIADD3 UR20, UPT, UPT, UR14, UR25, URZ ;  /* 0x000000190e147290 */ /* 0x002fe2000fffe0ff */
[----:B------:R-:W-:Y:S11]  /*63d0*/  BRA.U UP2, `(.L_x_92) ;  /* 0xffffffe902107547 */ /* 0x000ff6000b83ffff */
[----:B------:R-:W1:Y:S02]  /*63e0*/  SYNCS.PHASECHK.TRANS64.TRYWAIT P0, [UR21+0x50], R10 ;  /* 0x0000500aff0075a7 */ /* 0x000e640008001115 */
[----:B-1----:R-:W-:Y:S05]  /*63f0*/  @!P0 BRA `(.L_x_93) ;  /* 0x000000d000a08947 */ /* 0x002fea0003800000 */
.L_x_232:
[----:B------:R-:W3:Y:S02]  /*6400*/  SYNCS.PHASECHK.TRANS64.TRYWAIT P0, [UR21+0x58], R10 ;  /* 0x0000580aff0075a7 */ /* 0x000ee40008001115 */
[----:B---3--:R-:W-:Y:S05]  /*6410*/  @!P0 BRA `(.L_x_94) ;  /* 0x000000d000b08947 */ /* 0x008fea0003800000 */
.L_x_234:
[----:B------:R-:W3:Y:S01]  /*6420*/  SYNCS.PHASECHK.TRANS64.TRYWAIT P0, [UR21+0x60], R10 ;  /* 0x0000600aff0075a7 */ /* 0x000ee20008001115 */
[----:B------:R-:W-:Y:S01]  /*6430*/  HFMA2 R0, -RZ, RZ, 0, 5.9604644775390625e-08 ;  /* 0x00000001ff007431 */ /* 0x000fe200000001ff */
[----:B---3--:R-:W-:Y:S06]  /*6440*/  @!P0 BRA `(.L_x_95) ;  /* 0x000000d000bc8947 */ /* 0x008fec0003800000 */
.L_x_236:
[----:B------:R-:W-:Y:S02]  /*6450*/  MOV R2, UR21 ;  /* 0x0000001500027c02 */ /* 0x000fe40008000f00 */
[----:B-1----:R-:W-:-:S07]  /*6460*/  SHF.L.U32 R3, R0, 0x1f, RZ ;  /* 0x0000001f00037819 */ /* 0x002fce00000006ff */
.L_x_96:
[----:B-1----:R1:W3:Y:S02]  /*6470*/  SYNCS.PHASECHK.TRANS64.TRYWAIT P0, [R2+URZ+0x68], R3 ;  /* 0x00006803020075a7 */ /* 0x0022e400080011ff */
[----:B---3--:R-:W-:Y:S05]  /*6480*/  @!P0 NANOSLEEP.SYNCS 0x989680 ;  /* 0x009896800000895d */ /* 0x008fea0003900000 */
[----:B------:R-:W3:Y:S02]  /*6490*/  @!P0 SYNCS.PHASECHK.TRANS64 P0, [R2+URZ+0x68], R3 ;  /* 0x00006803020085a7 */ /* 0x000ee400080010ff */
[----:B--23--:R-:W-:Y:S05]  /*64a0*/  @P0 EXIT ;  /* 0x000000000000094d */ /* 0x00cfea0003800000 */
[----:B------:R-:W-:Y:S05]  /*64b0*/  BRA `(.L_x_96) ;  /* 0xfffffffc00ec7947 */ /* 0x000fea000383ffff */
.L_x_77:
[----:B------:R-:W-:-:S06]  /*64c0*/  UISETP.GE.AND UP0, UPT, UR21, 0x4, UPT ;  /* 0x000000041500788c */ /* 0x000fcc000bf06270 */
[----:B------:R-:W-:-:S13]  /*64d0*/  PLOP3.LUT P0, PT, PT, PT, UP0, 0x80, 0x8 ;  /* 0x000000000008781c */ /* 0x000fda0003f0f008 */
[----:B-1----:R-:W-:Y:S05]  /*64e0*/  @!P0 EXIT ;  /* 0x000000000000894d */ /* 0x002fea0003800000 */
[----:B------:R-:W1:Y:S08]  /*64f0*/  S2UR UR4, SR_CgaCtaId ;  /* 0x00000000000479c3 */ /* 0x000e700000008800 */
[----:B------:R-:W-:Y:S01]  /*6500*/  BAR.SYNC.DEFER_BLOCKING 0x6, 0xa0 ;  /* 0x0182800000007b1d */ /* 0x000fe20000010000 */
[C---:B------:R-:W-:Y:S01]  /*6510*/  IMAD.SHL.U32 R5, R184.reuse, 0x20, RZ ;  /* 0x00000020b8057824 */ /* 0x040fe200078e00ff */
[----:B------:R-:W-:Y:S01]  /*6520*/  LOP3.LUT R185, R184, 0x2, RZ, 0xc0, !PT ;  /* 0x00000002b8b97812 */ /* 0x000fe200078ec0ff */
[----:B------:R-:W-:-:S02]  /*6530*/  IMAD.SHL.U32 R188, R177, 0x400, RZ ;  /* 0x00000400b1bc7824 */ /* 0x000fc400078e00ff */
[----:B------:R-:W-:Y:S02]  /*6540*/  HFMA2 R186, -RZ, RZ, 0, 0 ;  /* 0x00000000ffba7431 */ /* 0x000fe400000001ff */
[C---:B------:R-:W-:Y:S01]  /*6550*/  IMAD.SHL.U32 R0, R184.reuse, 0x4, RZ ;  /* 0x00000004b8007824 */ /* 0x040fe200078e00ff */
[----:B------:R-:W-:Y:S01]  /*6560*/  UMOV UR44, 0x400 ;  /* 0x00000400002c7882 */ /* 0x000fe20000000000 */
[----:B------:R-:W2:Y:S01]  /*6570*/  LDC.64 R174, c[0x0][0xcb0] ;  /* 0x00032c00ffae7b82 */ /* 0x000ea20000000a00 */
[C---:B------:R-:W-:Y:S01]  /*6580*/  LOP3.LUT R7, R5.reuse, 0x320, RZ, 0xc0, !PT ;  /* 0x0000032005077812 */ /* 0x040fe200078ec0ff */
[C---:B------:R-:W-:Y:S01]  /*6590*/  IMAD.U32 R2, R184.reuse, 0x10000, RZ ;  /* 0x00010000b8027824 */ /* 0x040fe200078e00ff */
[----:B------:R-:W-:Y:S01]  /*65a0*/  LOP3.LUT R5, R5, 0xc0, RZ, 0xc0, !PT ;  /* 0x000000c005057812 */ /* 0x000fe200078ec0ff */
[----:B------:R-:W-:Y:S01]  /*65b0*/  IMAD.MOV.U32 R183, RZ, RZ, RZ ;  /* 0x000000ffffb77224 */ /* 0x000fe200078e00ff */
[----:B------:R-:W-:Y:S01]  /*65c0*/  LOP3.LUT R188, R7, 0x400, R188, 0xf8, !PT ;  /* 0x0000040007bc7812 */ /* 0x000fe200078ef8bc */
[----:B------:R-:W-:Y:S01]  /*65d0*/  IMAD.MOV R185, RZ, RZ, -R185 ;  /* 0x000000ffffb97224 */ /* 0x000fe200078e0ab9 */
[----:B------:R-:W-:Y:S01]  /*65e0*/  LOP3.LUT R5, R5, 0x18, R0, 0xf8, !PT ;  /* 0x0000001805057812 */ /* 0x000fe200078ef800 */
[----:B------:R-:W3:Y:S01]  /*65f0*/  LDC.64 R172, c[0x0][0xca8] ;  /* 0x00032a00ffac7b82 */ /* 0x000ee20000000a00 */
[----:B------:R-:W-:Y:S01]  /*6600*/  LOP3.LUT R184, R184, 0x4, RZ, 0xc0, !PT ;  /* 0x00000004b8b87812 */ /* 0x000fe200078ec0ff */
[----:B------:R-:W4:Y:S01]  /*6610*/  LDCU UR63, c[0x0][0x370] ;  /* 0x00006e00ff3f77ac */ /* 0x000f220008000800 */
[----:B------:R-:W-:-:S02]  /*6620*/  LOP3.LUT R188, R188, R5, RZ, 0xfc, !PT ;  /* 0x00000005bcbc7212 */ /* 0x000fc400078efcff */
[----:B------:R-:W-:Y:S01]  /*6630*/  LOP3.LUT R2, R2, 0x200000, RZ, 0xc0, !PT ;  /* 0x0020000002027812 */ /* 0x000fe200078ec0ff */
[----:B------:R-:W2:Y:S01]  /*6640*/  LDCU.64 UR54, c[0x0][0x348] ;  /* 0x00006900ff3677ac */ /* 0x000ea20008000a00 */
[----:B------:R-:W-:Y:S01]  /*6650*/  IADD3 R187, PT, PT, -R184, 0x2, RZ ;  /* 0x00000002b8bb7810 */ /* 0x000fe20007ffe1ff */
[----:B------:R-:W-:Y:S01]  /*6660*/  IMAD.MOV R184, RZ, RZ, -R184 ;  /* 0x000000ffffb87224 */ /* 0x000fe200078e0ab8 */
[----:B------:R-:W-:Y:S01]  /*6670*/  LOP3.LUT R189, R177, 0x3, RZ, 0xc0, !PT ;  /* 0x00000003b1bd7812 */ /* 0x000fe200078ec0ff */
[----:B-1----:R-:W-:Y:S01]  /*6680*/  ULEA UR44, UR4, UR44, 0x18 ;  /* 0x0000002c042c7291 */ /* 0x002fe2000f8ec0ff */
[----:B------:R-:W-:Y:S01]  /*6690*/  SHF.L.U32 R187, R187, 0x4, RZ ;  /* 0x00000004bbbb7819 */ /* 0x000fe200000006ff */
[----:B------:R-:W1:Y:S01]  /*66a0*/  LDCU.64 UR4, c[0x0][0xc90] ;  /* 0x00019200ff0477ac */ /* 0x000e620008000a00 */
[----:B------:R-:W2:Y:S06]  /*66b0*/  LDCU UR42, c[0x0][0xf0c] ;  /* 0x0001e180ff2a77ac */ /* 0x000eac0008000800 */
[----:B------:R-:W4:Y:S01]  /*66c0*/  LDS R3, [UR44+0x100] ;  /* 0x0001002cff037984 */ /* 0x000f220008000800 */
[----:B------:R-:W2:Y:S01]  /*66d0*/  LDCU UR39, c[0x0][0xf30] ;  /* 0x0001e600ff2777ac */ /* 0x000ea20008000800 */
[----:B------:R-:W2:Y:S01]  /*66e0*/  LDCU.64 UR60, c[0x0][0xc88] ;  /* 0x00019100ff3c77ac */ /* 0x000ea20008000a00 */
[----:B------:R-:W2:Y:S01]  /*66f0*/  LDCU.64 UR40, c[0x0][0xf28] ;  /* 0x0001e500ff2877ac */ /* 0x000ea20008000a00 */
[----:B-1----:R-:W-:Y:S01]  /*6700*/  IMAD.U32 R191, RZ, RZ, UR4 ;  /* 0x00000004ffbf7e24 */ /* 0x002fe2000f8e00ff */
[----:B------:R-:W-:Y:S01]  /*6710*/  UIADD3 UR4, UPT, UPT, UR44, 0x200, URZ ;  /* 0x000002002c047890 */ /* 0x000fe2000fffe0ff */
[----:B------:R-:W-:Y:S01]  /*6720*/  IMAD.U32 R190, RZ, RZ, UR5 ;  /* 0x00000005ffbe7e24 */ /* 0x000fe2000f8e00ff */
[----:B------:R-:W1:Y:S04]  /*6730*/  LDCU.128 UR56, c[0x0][0xf10] ;  /* 0x0001e200ff3877ac */ /* 0x000e680008000c00 */
[----:B------:R-:W-:Y:S01]  /*6740*/  IMAD.U32 R181, RZ, RZ, UR4 ;  /* 0x00000004ffb57e24 */ /* 0x000fe2000f8e00ff */
[----:B------:R-:W1:Y:S03]  /*6750*/  LDCU UR62, c[0x0][0x374] ;  /* 0x00006e80ff3e77ac */ /* 0x000e660008000800 */
[----:B------:R-:W-:Y:S01]  /*6760*/  IMAD R188, R188, 0x2, R181 ;  /* 0x00000002bcbc7824 */ /* 0x000fe200078e02b5 */
[----:B------:R-:W-:Y:S01]  /*6770*/  UMOV UR43, URZ ;  /* 0x000000ff002b7c82 */ /* 0x000fe20008000000 */
[----:B------:R-:W-:Y:S01]  /*6780*/  UMOV UR53, URZ ;  /* 0x000000ff00357c82 */ /* 0x000fe20008000000 */
[----:B------:R-:W-:Y:S01]  /*6790*/  UMOV UR47, URZ ;  /* 0x000000ff002f7c82 */ /* 0x000fe20008000000 */
[----:B-1234-:R-:W-:-:S07]  /*67a0*/  IADD3 R2, PT, PT, R3, R2, RZ ;  /* 0x0000000203027210 */ /* 0x01efce0007ffe0ff */
.L_x_188:
[C---:B------:R-:W-:Y:S02]  /*67b0*/  LEA R0, R183.reuse, UR44, 0x3 ;  /* 0x0000002cb7007c11 */ /* 0x040fe4000f8e18ff */
[----:B------:R-:W-:Y:S02]  /*67c0*/  SHF.L.U32 R3, R186, 0x1f, RZ ;  /* 0x0000001fba037819 */ /* 0x000fe400000006ff */
[----:B--2---:R-:W-:Y:S02]  /*67d0*/  LEA R5, R183, UR44, 0x4 ;  /* 0x0000002cb7057c11 */ /* 0x004fe4000f8e20ff */
[----:B------:R-:W1:Y:S02]  /*67e0*/  SYNCS.PHASECHK.TRANS64.TRYWAIT P0, [R0+URZ+0x80], R3 ;  /* 0x00008003000075a7 */ /* 0x000e6400080011ff */
[----:B-1-3--:R-:W-:Y:S05]  /*67f0*/  @!P0 BRA `(.L_x_97) ;  /* 0x000000cc00e88947 */ /* 0x00afea0003800000 */
.L_x_237:
[----:B------:R-:W-:Y:S01]  /*6800*/  R2UR UR7, R192 ;  /* 0x00000000c00772ca */ /* 0x000fe200000e0000 */
[----:B------:R-:W2:Y:S01]  /*6810*/  LDS.128 R4, [R5+0xe0] ;  /* 0x0000e00005047984 */ /* 0x000ea20000000c00 */
[----:B-1----:R-:W-:Y:S01]  /*6820*/  VIADD R0, R0, 0x90 ;  /* 0x0000009000007836 */ /* 0x002fe20000000000 */
[----:B------:R-:W-:Y:S04]  /*6830*/  UISETP.GE.AND UP0, UPT, UR45, 0x1, UPT ;  /* 0x000000012d00788c */ /* 0x000fe8000bf06270 */
[----:B------:R-:W-:Y:S01]  /*6840*/  PRMT R0, RZ, 0x654, R0 ;  /* 0x00000654ff007816 */ /* 0x000fe20000000000 */
[----:B------:R-:W-:Y:S01]  /*6850*/  @!PT LDS RZ, [RZ] ;  /* 0x00000000fffff984 */ /* 0x000fe20000000800 */
[----:B------:R-:W-:Y:S01]  /*6860*/  @!PT LDS RZ, [RZ] ;  /* 0x00000000fffff984 */ /* 0x000fe20000000800 */
[----:B------:R-:W-:Y:S01]  /*6870*/  @!PT LDS RZ, [RZ] ;  /* 0x00000000fffff984 */ /* 0x000fe20000000800 */
[----:B------:R-:W-:Y:S01]  /*6880*/  @!PT LDS RZ, [RZ] ;  /* 0x00000000fffff984 */ /* 0x000fe20000000800 */
[----:B------:R1:W-:Y:S06]  /*6890*/  MEMBAR.ALL.CTA ;  /* 0x0000000000007992 */ /* 0x0003ec0000008000 */
[----:B-1----:R-:W1:Y:S02]  /*68a0*/  FENCE.VIEW.ASYNC.S ;  /* 0x00000000000073c6 */ /* 0x002e640000000000 */
[----:B-1----:R1:W-:Y:S01]  /*68b0*/  SYNCS.ARRIVE.TRANS64.RED.A1T0 RZ, [R0+URZ], RZ ;  /* 0x000000ff00ff79a7 */ /* 0x0023e200081004ff */
[----:B--2---:R-:W-:Y:S11]  /*68c0*/  LOP3.LUT P0, RZ, R6, 0x1, RZ, 0xc0, !PT ;  /* 0x0000000106ff7812 */ /* 0x004ff6000780c0ff */
[----:B------:R-:W-:Y:S02]  /*68d0*/  @!UPT UIADD3 URZ, UPT, UPT, URZ, URZ, URZ ;  /* 0x000000fffffff290 */ /* 0x000fe4000fffe0ff */
[----:B------:R-:W-:Y:S01]  /*68e0*/  VOTEU.ANY UP1, P0 ;  /* 0x0000000000ff7886 */ /* 0x000fe20000020100 */
[----:B------:R-:W-:Y:S01]  /*68f0*/  PLOP3.LUT P0, PT, PT, PT, UP1, 0x80, 0x8 ;  /* 0x000000000008781c */ /* 0x000fe20003f0f018 */
[----:B------:R-:W-:Y:S06]  /*6900*/  UP2UR UR4, UPR, URZ, 0x2 ;  /* 0x00000002ff047883 */ /* 0x000fec0008000000 */
[----:B------:R-:W-:Y:S06]  /*6910*/  IMAD.U32 R193, RZ, RZ, UR4 ;  /* 0x00000004ffc17e24 */ /* 0x000fec000f8e00ff */
[----:B------:R-:W-:Y:S02]  /*6920*/  @P0 SHF.R.U32.HI R3, RZ, 0x10, R5 ;  /* 0x00000010ff030819 */ /* 0x000fe40000011605 */
[----:B------:R-:W-:Y:S02]  /*6930*/  @P0 MOV R8, R4 ;  /* 0x0000000400080202 */ /* 0x000fe40000000f00 */
[----:B------:R-:W-:Y:S02]  /*6940*/  @P0 R2UR UR4, R3 ;  /* 0x00000000030402ca */ /* 0x000fe400000e0000 */
[----:B------:R-:W-:Y:S02]  /*6950*/  @P0 LOP3.LUT R4, R5, 0xffff, RZ, 0xc0, !PT ;  /* 0x0000ffff05040812 */ /* 0x000fe400078ec0ff */
[----:B------:R-:W-:Y:S02]  /*6960*/  @P0 R2UR UR6, R8 ;  /* 0x00000000080602ca */ /* 0x000fe400000e0000 */
[----:B------:R-:W-:Y:S07]  /*6970*/  @P0 R2UR UR5, R4 ;  /* 0x00000000040502ca */ /* 0x000fee00000e0000 */
[----:B------:R-:W-:Y:S02]  /*6980*/  @UP1 UMOV UR7, UR4 ;  /* 0x0000000400071c82 */ /* 0x000fe40008000000 */
[----:B------:R-:W-:Y:S02]  /*6990*/  IMAD.U32 R192, RZ, RZ, UR7 ;  /* 0x00000007ffc07e24 */ /* 0x000fe4000f8e00ff */
[----:B------:R-:W-:Y:S02]  /*69a0*/  @UP1 UMOV UR38, UR6 ;  /* 0x0000000600261c82 */ /* 0x000fe40008000000 */
[----:B------:R-:W-:Y:S01]  /*69b0*/  @UP1 UMOV UR37, UR5 ;  /* 0x0000000500251c82 */ /* 0x000fe20008000000 */
[----:B-1----:R-:W-:Y:S05]  /*69c0*/  BRA.U !UP0, `(.L_x_98) ;  /* 0x0000000108cc7547 */ /* 0x002fea000b800000 */
[----:B------:R-:W1:Y:S01]  /*69d0*/  LDCU UR12, c[0x0][0xf20] ;  /* 0x0001e400ff0c77ac */ /* 0x000e620008000800 */
[----:B------:R-:W-:Y:S02]  /*69e0*/  UIMAD.WIDE.U32 UR4, UR62, UR59, URZ ;  /* 0x0000003b3e0472a5 */ /* 0x000fe4000f8e00ff */
[----:B------:R-:W-:Y:S02]  /*69f0*/  UIMAD.WIDE.U32 UR6, UR63, UR56, URZ ;  /* 0x000000383f0672a5 */ /* 0x000fe4000f8e00ff */
[----:B------:R-:W-:Y:S02]  /*6a00*/  UISETP.NE.AND UP0, UPT, UR58, 0x1, UPT ;  /* 0x000000013a00788c */ /* 0x000fe4000bf05270 */
[----:B------:R-:W-:Y:S02]  /*6a10*/  UIMAD.WIDE.U32 UR8, UR37, UR59, URZ ;  /* 0x0000003b250872a5 */ /* 0x000fe4000f8e00ff */
[----:B------:R-:W-:Y:S02]  /*6a20*/  UISETP.NE.AND UP1, UPT, UR42, 0x1, UPT ;  /* 0x000000012a00788c */ /* 0x000fe4000bf25270 */
[----:B------:R-:W-:Y:S02]  /*6a30*/  UIMAD.WIDE.U32 UR10, UR38, UR56, URZ ;  /* 0x00000038260a72a5 */ /* 0x000fe4000f8e00ff */
[----:B------:R-:W-:Y:S01]  /*6a40*/  UISETP.NE.AND UP2, UPT, UR45, 0x1, UPT ;  /* 0x000000012d00788c */ /* 0x000fe2000bf45270 */
[----:B------:R-:W-:Y:S02]  /*6a50*/  UMOV UR4, UR5 ;  /* 0x0000000500047c82 */ /* 0x000fe40008000000 */
[----:B-1----:R-:W-:Y:S03]  /*6a60*/  USHF.R.U32.HI UR5, URZ, UR12, UR4 ;  /* 0x0000000cff057299 */ /* 0x002fe60008011604 */
[----:B------:R-:W-:Y:S02]  /*6a70*/  UMOV UR4, UR7 ;  /* 0x0000000700047c82 */ /* 0x000fe40008000000 */
[----:B------:R-:W-:Y:S02]  /*6a80*/  USHF.R.U32.HI UR7, URZ, UR57, UR4 ;  /* 0x00000039ff077299 */ /* 0x000fe40008011604 */
[----:B------:R-:W-:Y:S02]  /*6a90*/  USEL UR4, UR62, UR5, !UP0 ;  /* 0x000000053e047287 */ /* 0x000fe4000c000000 */
[----:B------:R-:W-:Y:S01]  /*6aa0*/  USEL UR7, UR63, UR7, !UP1 ;  /* 0x000000073f077287 */ /* 0x000fe2000c800000 */
[----:B------:R-:W-:Y:S01]  /*6ab0*/  UMOV UR5, UR9 ;  /* 0x0000000900057c82 */ /* 0x000fe20008000000 */
[----:B------:R-:W-:Y:S02]  /*6ac0*/  UIMAD.WIDE.U32 UR8, UR4, UR40, URZ ;  /* 0x00000028040872a5 */ /* 0x000fe4000f8e00ff */
[----:B------:R-:W-:Y:S03]  /*6ad0*/  USHF.R.U32.HI UR6, URZ, UR12, UR5 ;  /* 0x0000000cff067299 */ /* 0x000fe60008011605 */
[----:B------:R-:W-:Y:S01]  /*6ae0*/  UMOV UR5, UR11 ;  /* 0x0000000b00057c82 */ /* 0x000fe20008000000 */
[----:B------:R-:W-:Y:S02]  /*6af0*/  UIMAD.WIDE.U32 UR10, UR7, UR40, URZ ;  /* 0x00000028070a72a5 */ /* 0x000fe4000f8e00ff */
[----:B------:R-:W-:Y:S02]  /*6b00*/  USEL UR6, UR37, UR6, !UP0 ;  /* 0x0000000625067287 */ /* 0x000fe4000c000000 */
[----:B------:R-:W-:Y:S01]  /*6b10*/  USHF.R.U32.HI UR5, URZ, UR57, UR5 ;  /* 0x00000039ff057299 */ /* 0x000fe20008011605 */
[----:B------:R-:W-:Y:S02]  /*6b20*/  UMOV UR8, UR9 ;  /* 0x0000000900087c82 */ /* 0x000fe40008000000 */
[----:B------:R-:W-:Y:S01]  /*6b30*/  UMOV UR10, UR11 ;  /* 0x0000000b000a7c82 */ /* 0x000fe20008000000 */
[----:B------:R-:W-:Y:S02]  /*6b40*/  @UP2 USHF.R.U32.HI UR4, URZ, UR41, UR8 ;  /* 0x00000029ff042299 */ /* 0x000fe40008011608 */
[----:B------:R-:W-:Y:S02]  /*6b50*/  @UP2 USHF.R.U32.HI UR7, URZ, UR41, UR10 ;  /* 0x00000029ff072299 */ /* 0x000fe4000801160a */
[----:B------:R-:W-:Y:S02]  /*6b60*/  UIMAD UR4, UR45, UR4, URZ ;  /* 0x000000042d0472a4 */ /* 0x000fe4000f8e02ff */
        /* <DEDUP_REMOVED lines=8> */
[----:B------:R-:W-:Y:S02]  /*6bf0*/  USEL UR11, UR6, UR4, !UP2 ;  /* 0x00000004060b7287 */ /* 0x000fe4000d000000 */
[----:B------:R-:W-:Y:S02]  /*6c00*/  UIADD3 UR8, UPT, UPT, -UR5, URZ, URZ ;  /* 0x000000ff05087290 */ /* 0x000fe4000fffe1ff */
[----:B------:R-:W-:Y:S01]  /*6c10*/  UIADD3 UR10, UPT, UPT, -UR11, URZ, URZ ;  /* 0x000000ff0b0a7290 */ /* 0x000fe2000fffe1ff */
[----:B------:R-:W-:Y:S01]  /*6c20*/  @!UP0 UMOV UR4, UR9 ;  /* 0x0000000900048c82 */ /* 0x000fe20008000000 */
[----:B------:R-:W-:Y:S02]  /*6c30*/  UIADD3 UR9, UPT, UPT, -UR6, URZ, URZ ;  /* 0x000000ff06097290 */ /* 0x000fe4000fffe1ff */
[----:B------:R-:W-:Y:S02]  /*6c40*/  @!UP0 USHF.R.U32.HI UR4, URZ, UR41, UR4 ;  /* 0x00000029ff048299 */ /* 0x000fe40008011604 */
[----:B------:R-:W-:Y:S02]  /*6c50*/  UIMAD UR10, UR45, UR10, UR6 ;  /* 0x0000000a2d0a72a4 */ /* 0x000fe4000f8e0206 */
[----:B------:R-:W-:Y:S04]  /*6c60*/  @!UP0 USEL UR4, UR5, UR4, !UP2 ;  /* 0x0000000405048287 */ /* 0x000fe8000d000000 */
[----:B------:R-:W-:Y:S02]  /*6c70*/  @!UP0 UIMAD UR10, UR7, UR10, UR4 ;  /* 0x0000000a070a82a4 */ /* 0x000fe4000f8e0204 */
[----:B------:R-:W-:Y:S02]  /*6c80*/  @!UP0 UIADD3 UR11, UPT, UPT, UR11, -UR4, URZ ;  /* 0x800000040b0b8290 */ /* 0x000fe4000fffe0ff */
[----:B------:R-:W-:Y:S02]  /*6c90*/  UIMAD UR7, UR42, UR8, UR38 ;  /* 0x000000082a0772a4 */ /* 0x000fe4000f8e0226 */
[----:B------:R-:W-:Y:S02]  /*6ca0*/  @!UP0 UIMAD UR6, UR11, UR45, UR5 ;  /* 0x0000002d0b0682a4 */ /* 0x000fe4000f8e0205 */
[----:B------:R-:W-:Y:S01]  /*6cb0*/  UIMAD UR4, UR58, UR9, UR37 ;  /* 0x000000093a0472a4 */ /* 0x000fe2000f8e0225 */
[----:B------:R-:W-:Y:S02]  /*6cc0*/  @!UP0 UMOV UR5, UR10 ;  /* 0x0000000a00058c82 */ /* 0x000fe40008000000 */
[----:B------:R-:W-:Y:S02]  /*6cd0*/  UIMAD UR38, UR5, UR42, UR7 ;  /* 0x0000002a052672a4 */ /* 0x000fe4000f8e0207 */
[----:B------:R-:W-:Y:S11]  /*6ce0*/  UIMAD UR37, UR6, UR58, UR4 ;  /* 0x0000003a062572a4 */ /* 0x000ff6000f8e0204 */
[----:B------:R-:W-:Y:S01]  /*6cf0*/  @!UPT UIADD3 URZ, UPT, UPT, URZ, URZ, URZ ;  /* 0x000000fffffff290 */ /* 0x000fe2000fffe0ff */
.L_x_98:
[----:B------:R-:W-:Y:S01]  /*6d00*/  UISETP.NE.AND UP0, UPT, UR39, 0x1, UPT ;  /* 0x000000012700788c */ /* 0x000fe2000bf05270 */
[----:B------:R-:W-:Y:S01]  /*6d10*/  LOP3.LUT P0, RZ, R181, 0x1b0, RZ, 0xc0, !PT ;  /* 0x000001b0b5ff7812 */ /* 0x000fe2000780c0ff */
[----:B------:R-:W-:Y:S01]  /*6d20*/  USHF.L.U32 UR50, UR20, 0x7, URZ ;  /* 0x0000000714327899 */ /* 0x000fe200080006ff */
[----:B------:R-:W-:Y:S01]  /*6d30*/  BSSY.RECONVERGENT B6, `(.L_x_99) ;  /* 0x0000034000067945 */ /* 0x000fe20003800200 */
[----:B------:R-:W-:Y:S01]  /*6d40*/  USHF.L.U32 UR52, UR24, 0x8, URZ ;  /* 0x0000000818347899 */ /* 0x000fe200080006ff */
[----:B------:R-:W-:Y:S06]  /*6d50*/  IADD3 R183, PT, PT, R183, 0x1, RZ ;  /* 0x00000001b7b77810 */ /* 0x000fec0007ffe0ff */
[----:B------:R-:W1:Y:S01]  /*6d60*/  @!UP0 LDCU.128 UR12, c[0x0][0xf10] ;  /* 0x0001e200ff0c87ac */ /* 0x000e620008000c00 */
[----:B------:R-:W2:Y:S01]  /*6d70*/  @!UP0 LDCU UR5, c[0x0][0xf0c] ;  /* 0x0001e180ff0587ac */ /* 0x000ea20008000800 */
[----:B------:R-:W3:Y:S01]  /*6d80*/  @!UP0 LDCU UR10, c[0x0][0xf20] ;  /* 0x0001e400ff0a87ac */ /* 0x000ee20008000800 */
[----:B-1----:R-:W-:Y:S02]  /*6d90*/  UIMAD.WIDE.U32 UR8, UR38, UR12, URZ ;  /* 0x0000000c260872a5 */ /* 0x002fe4000f8e00ff */
[----:B------:R-:W-:Y:S02]  /*6da0*/  UIMAD.WIDE.U32 UR6, UR37, UR15, URZ ;  /* 0x0000000f250672a5 */ /* 0x000fe4000f8e00ff */
[----:B------:R-:W-:Y:S03]  /*6db0*/  @!UP0 UISETP.NE.AND UP1, UPT, UR14, 0x1, UPT ;  /* 0x000000010e00888c */ /* 0x000fe6000bf25270 */
[----:B------:R-:W-:Y:S01]  /*6dc0*/  @!UP0 UMOV UR4, UR9 ;  /* 0x0000000900048c82 */ /* 0x000fe20008000000 */
[----:B--2---:R-:W-:Y:S02]  /*6dd0*/  @!UP0 UISETP.NE.AND UP2, UPT, UR5, 0x1, UPT ;  /* 0x000000010500888c */ /* 0x004fe4000bf45270 */
[----:B------:R-:W-:Y:S01]  /*6de0*/  @!UP0 USHF.R.U32.HI UR4, URZ, UR13, UR4 ;  /* 0x0000000dff048299 */ /* 0x000fe20008011604 */
[----:B------:R-:W-:Y:S02]  /*6df0*/  @!UP0 UMOV UR6, UR7 ;  /* 0x0000000700068c82 */ /* 0x000fe40008000000 */
[----:B---3--:R-:W-:Y:S02]  /*6e00*/  @!UP0 USHF.R.U32.HI UR6, URZ, UR10, UR6 ;  /* 0x0000000aff068299 */ /* 0x008fe40008011606 */
[----:B------:R-:W-:Y:S02]  /*6e10*/  @!UP0 USEL UR7, UR38, UR4, !UP2 ;  /* 0x0000000426078287 */ /* 0x000fe4000d000000 */
[----:B------:R-:W-:Y:S04]  /*6e20*/  @!UP0 USEL UR6, UR37, UR6, !UP1 ;  /* 0x0000000625068287 */ /* 0x000fe8000c800000 */
[----:B------:R-:W-:Y:S02]  /*6e30*/  @!UP0 UIADD3 UR4, UPT, UPT, -UR7, UR6, URZ ;  /* 0x0000000607048290 */ /* 0x000fe4000fffe1ff */
[----:B------:R-:W-:Y:S02]  /*6e40*/  @!UP0 UIADD3 UR6, UPT, UPT, UR7, -UR6, URZ ;  /* 0x8000000607068290 */ /* 0x000fe4000fffe0ff */
[----:B------:R-:W-:Y:S02]  /*6e50*/  @!UP0 UIMAD UR38, UR4, UR5, UR38 ;  /* 0x00000005042682a4 */ /* 0x000fe4000f8e0226 */
[----:B------:R-:W-:Y:S01]  /*6e60*/  @!UP0 UIMAD UR37, UR6, UR14, UR37 ;  /* 0x0000000e062582a4 */ /* 0x000fe2000f8e0225 */
[----:B------:R-:W-:Y:S11]  /*6e70*/  @!P0 BRA `(.L_x_100) ;  /* 0x00000000007c8947 */ /* 0x000ff60003800000 */
[----:B------:R-:W1:Y:S01]  /*6e80*/  LDCU.64 UR8, c[0x4][0x80] ;  /* 0x01001000ff0877ac */ /* 0x000e620008000a00 */
[----:B------:R-:W-:Y:S01]  /*6e90*/  MOV R16, 0x0 ;  /* 0x0000000000107802 */ /* 0x000fe20000000f00 */
[----:B------:R-:W-:Y:S02]  /*6ea0*/  HFMA2 R12, -RZ, RZ, 0, 5.9604644775390625e-08 ;  /* 0x00000001ff0c7431 */ /* 0x000fe400000001ff */
[----:B------:R-:W-:Y:S01]  /*6eb0*/  IMAD.MOV.U32 R8, RZ, RZ, 0x70 ;  /* 0x00000070ff087424 */ /* 0x000fe200078e00ff */
[----:B------:R2:W3:Y:S01]  /*6ec0*/  LDC.64 R14, c[0x4][R16] ;  /* 0x01000000100e7b82 */ /* 0x0004e20000000a00 */
[----:B------:R-:W4:Y:S01]  /*6ed0*/  LDCU.64 UR6, c[0x4][0x88] ;  /* 0x01001100ff0677ac */ /* 0x000f220008000a00 */
[----:B------:R-:W-:Y:S01]  /*6ee0*/  IMAD.MOV.U32 R13, RZ, RZ, RZ ;  /* 0x000000ffff0d7224 */ /* 0x000fe200078e00ff */
[----:B------:R-:W2:Y:S01]  /*6ef0*/  LDCU.64 UR4, c[0x4][0x8] ;  /* 0x01000100ff0477ac */ /* 0x000ea20008000a00 */
[----:B-1----:R-:W-:Y:S01]  /*6f00*/  MOV R5, UR9 ;  /* 0x0000000900057c02 */ /* 0x002fe20008000f00 */
[----:B------:R-:W-:Y:S01]  /*6f10*/  IMAD.U32 R4, RZ, RZ, UR8 ;  /* 0x00000008ff047e24 */ /* 0x000fe2000f8e00ff */
[----:B----4-:R-:W-:Y:S01]  /*6f20*/  MOV R7, UR7 ;  /* 0x0000000700077c02 */ /* 0x010fe20008000f00 */
[----:B------:R-:W-:Y:S01]  /*6f30*/  IMAD.U32 R6, RZ, RZ, UR6 ;  /* 0x00000006ff067e24 */ /* 0x000fe2000f8e00ff */
[----:B--2---:R-:W-:Y:S01]  /*6f40*/  MOV R11, UR5 ;  /* 0x00000005000b7c02 */ /* 0x004fe20008000f00 */
[----:B------:R-:W-:Y:S02]  /*6f50*/  IMAD.U32 R10, RZ, RZ, UR4 ;  /* 0x00000004ff0a7e24 */ /* 0x000fe4000f8e00ff */
[----:B------:R-:W-:Y:S07]  /*6f60*/  LEPC R20, `(.L_x_101) ;  /* 0x000000001014794e */ /* 0x000fee0000000000 */
[----:B---3-5:R-:W-:Y:S05]  /*6f70*/  CALL.ABS.NOINC R14 ;  /* 0x000000000e007343 */ /* 0x028fea0003c00000 */
.L_x_101:
[----:B------:R-:W1:Y:S01]  /*6f80*/  LDCU.64 UR8, c[0x4][0x80] ;  /* 0x01001000ff0877ac */ /* 0x000e620008000a00 */
[----:B------:R-:W2:Y:S01]  /*6f90*/  LDC.64 R16, c[0x4][R16] ;  /* 0x0100000010107b82 */ /* 0x000ea20000000a00 */
[----:B------:R-:W-:Y:S02]  /*6fa0*/  HFMA2 R12, -RZ, RZ, 0, 5.9604644775390625e-08 ;  /* 0x00000001ff0c7431 */ /* 0x000fe400000001ff */
[----:B------:R-:W-:Y:S02]  /*6fb0*/  IMAD.MOV.U32 R8, RZ, RZ, 0x70 ;  /* 0x00000070ff087424 */ /* 0x000fe400078e00ff */
[----:B------:R-:W-:Y:S01]  /*6fc0*/  IMAD.MOV.U32 R13, RZ, RZ, RZ ;  /* 0x000000ffff0d7224 */ /* 0x000fe200078e00ff */
[----:B------:R-:W3:Y:S01]  /*6fd0*/  LDCU.64 UR6, c[0x4][0x88] ;  /* 0x01001100ff0677ac */ /* 0x000ee20008000a00 */
[----:B------:R-:W4:Y:S01]  /*6fe0*/  LDCU.64 UR4, c[0x4][0x8] ;  /* 0x01000100ff0477ac */ /* 0x000f220008000a00 */
[----:B-1----:R-:W-:Y:S02]  /*6ff0*/  MOV R4, UR8 ;  /* 0x0000000800047c02 */ /* 0x002fe40008000f00 */
[----:B------:R-:W-:Y:S02]  /*7000*/  MOV R5, UR9 ;  /* 0x0000000900057c02 */ /* 0x000fe40008000f00 */
[----:B---3--:R-:W-:Y:S01]  /*7010*/  MOV R7, UR7 ;  /* 0x0000000700077c02 */ /* 0x008fe20008000f00 */
[----:B------:R-:W-:Y:S01]  /*7020*/  IMAD.U32 R6, RZ, RZ, UR6 ;  /* 0x00000006ff067e24 */ /* 0x000fe2000f8e00ff */
[----:B----4-:R-:W-:Y:S01]  /*7030*/  MOV R11, UR5 ;  /* 0x00000005000b7c02 */ /* 0x010fe20008000f00 */
[----:B------:R-:W-:Y:S02]  /*7040*/  IMAD.U32 R10, RZ, RZ, UR4 ;  /* 0x00000004ff0a7e24 */ /* 0x000fe4000f8e00ff */
[----:B------:R-:W-:Y:S07]  /*7050*/  LEPC R20, `(.L_x_100) ;  /* 0x000000001014794e */ /* 0x000fee0000000000 */
[----:B--2---:R-:W-:Y:S05]  /*7060*/  CALL.ABS.NOINC R16 ;  /* 0x0000000010007343 */ /* 0x004fea0003c00000 */
.L_x_100:
[----:B------:R-:W-:Y:S05]  /*7070*/  BSYNC.RECONVERGENT B6 ;  /* 0x0000000000067941 */ /* 0x000fea0003800200 */
.L_x_99:
[----:B------:R-:W-:Y:S02]  /*7080*/  R2UR UR6, R180 ;  /* 0x00000000b40672ca */ /* 0x000fe400000e0000 */
[----:B------:R-:W-:Y:S02]  /*7090*/  R2UR UR5, R191 ;  /* 0x00000000bf0572ca */ /* 0x000fe400000e0000 */
[----:B------:R-:W-:Y:S02]  /*70a0*/  R2UR UR4, R190 ;  /* 0x00000000be0472ca */ /* 0x000fe400000e0000 */
[----:B------:R-:W-:Y:S02]  /*70b0*/  ISETP.NE.U32.AND P4, PT, R174, RZ, PT ;  /* 0x000000ffae00720c */ /* 0x000fe40003f85070 */
[----:B------:R-:W-:Y:S02]  /*70c0*/  ISETP.NE.U32.AND P2, PT, RZ, UR60, PT ;  /* 0x0000003cff007c0c */ /* 0x000fe4000bf45070 */
[----:B------:R-:W-:Y:S02]  /*70d0*/  ISETP.NE.AND.EX P4, PT, R175, RZ, PT, P4 ;  /* 0x000000ffaf00720c */ /* 0x000fe40003f85340 */
[----:B------:R-:W-:Y:S01]  /*70e0*/  ISETP.NE.AND.EX P2, PT, RZ, UR61, PT, P2 ;  /* 0x0000003dff007c0c */ /* 0x000fe2000bf45320 */
[----:B------:R-:W-:Y:S02]  /*70f0*/  UISETP.NE.AND UP2, UPT, UR6, URZ, UPT ;  /* 0x000000ff0600728c */ /* 0x000fe4000bf45270 */
[----:B------:R-:W-:Y:S04]  /*7100*/  UISETP.NE.U32.AND UP0, UPT, UR5, URZ, UPT ;  /* 0x000000ff0500728c */ /* 0x000fe8000bf05070 */
[----:B------:R-:W-:Y:S01]  /*7110*/  UISETP.NE.AND.EX UP1, UPT, UR4, URZ, UPT, UP0 ;  /* 0x000000ff0400728c */ /* 0x000fe2000bf25300 */
[----:B------:R-:W-:Y:S01]  /*7120*/  PLOP3.LUT P1, PT, PT, PT, UP2, 0x80, 0x8 ;  /* 0x000000000008781c */ /* 0x000fe20003f2f028 */
[----:B------:R-:W-:Y:S03]  /*7130*/  UPLOP3.LUT UP0, UPT, UPT, UPT, UPT, 0x40, 0x4 ;  /* 0x000000000004789c */ /* 0x000fe60003f0e870 */
[----:B------:R-:W-:Y:S06]  /*7140*/  @UP2 UPLOP3.LUT UP0, UPT, UPT, UPT, UP1, 0x80, 0x8 ;  /* 0x000000000008289c */ /* 0x000fec0003f0f010 */
[----:B------:R-:W-:Y:S01]  /*7150*/  PLOP3.LUT P0, PT, PT, PT, UP0, 0x80, 0x8 ;  /* 0x000000000008781c */ /* 0x000fe20003f0f008 */
[----:B------:R-:W-:Y:S01]  /*7160*/  @!UPT UIADD3 URZ, UPT, UPT, URZ, URZ, URZ ;  /* 0x000000fffffff290 */ /* 0x000fe2000fffe0ff */
[----:B------:R-:W-:Y:S11]  /*7170*/  BRA.U !UP1, `(.L_x_102) ;  /* 0x0000000109407547 */ /* 0x000ff6000b800000 */
[----:B------:R-:W-:Y:S01]  /*7180*/  UISETP.NE.U32.AND UP0, UPT, UR60, URZ, UPT ;  /* 0x000000ff3c00728c */ /* 0x000fe2000bf05070 */
[----:B------:R-:W-:Y:S01]  /*7190*/  R2UR UR6, R191 ;  /* 0x00000000bf0672ca */ /* 0x000fe200000e0000 */
[----:B------:R-:W1:Y:S01]  /*71a0*/  LDCU.64 UR8, c[0x0][0x358] ;  /* 0x00006b00ff0877ac */ /* 0x000e620008000a00 */
[----:B------:R-:W-:Y:S02]  /*71b0*/  HFMA2 R176, -RZ, RZ, 0, 5.9604644775390625e-08 ;  /* 0x00000001ffb07431 */ /* 0x000fe400000001ff */
[----:B------:R-:W-:Y:S01]  /*71c0*/  IMAD.MOV.U32 R0, RZ, RZ, 0x1 ;  /* 0x00000001ff007424 */ /* 0x000fe200078e00ff */
[----:B------:R-:W-:Y:S06]  /*71d0*/  UISETP.NE.AND.EX UP0, UPT, UR61, URZ, UPT, UP0 ;  /* 0x000000ff3d00728c */ /* 0x000fec000bf05300 */
[----:B------:R-:W-:Y:S05]  /*71e0*/  PLOP3.LUT P3, PT, PT, PT, UP0, 0x80, 0x8 ;  /* 0x000000000008781c */ /* 0x000fea0003f6f008 */
[----:B------:R-:W2:Y:S01]  /*71f0*/  @UP0 LDCU.64 UR4, c[0x0][0xc88] ;  /* 0x00019100ff0407ac */ /* 0x000ea20008000a00 */
[----:B------:R-:W-:Y:S07]  /*7200*/  @UP0 UIMAD UR6, UR36, UR6, URZ ;  /* 0x00000006240602a4 */ /* 0x000fee000f8e02ff */
[----:B------:R-:W-:Y:S01]  /*7210*/  @!P3 PRMT R176, R0, 0x7610, R176 ;  /* 0x0000761000b0b816 */ /* 0x000fe200000000b0 */
[----:B--2---:R-:W-:Y:S06]  /*7220*/  @UP0 UIMAD.WIDE UR4, UR6, 0x4, UR4 ;  /* 0x00000004060408a5 */ /* 0x004fec000f8e0204 */
[----:B------:R-:W-:Y:S02]  /*7230*/  IMAD.U32 R4, RZ, RZ, UR4 ;  /* 0x00000004ff047e24 */ /* 0x000fe4000f8e00ff */
[----:B------:R-:W-:Y:S03]  /*7240*/  IMAD.U32 R5, RZ, RZ, UR5 ;  /* 0x00000005ff057e24 */ /* 0x000fe6000f8e00ff */
[----:B------:R-:W2:Y:S02]  /*7250*/  @!UP0 LDCU UR4, c[0x0][0xc80] ;  /* 0x00019000ff0487ac */ /* 0x000ea40008000800 */
[----:B-1---5:R1:W5:Y:S02]  /*7260*/  @P3 LDG.E R133, desc[UR8][R4.64] ;  /* 0x0000000804853981 */ /* 0x022364000c1e1900 */
[----:B-12---:R-:W-:Y:S02]  /*7270*/  @!P3 MOV R133, UR4 ;  /* 0x000000040085bc02 */ /* 0x006fe40008000f00 */
.L_x_102:
[----:B------:R-:W-:Y:S05]  /*7280*/  @!P4 BRA `(.L_x_103) ;  /* 0x000000000024c947 */ /* 0x000fea0003800000 */
[----:B------:R-:W-:Y:S01]  /*7290*/  ISETP.NE.U32.AND P3, PT, R172, RZ, PT ;  /* 0x000000ffac00720c */ /* 0x000fe20003f65070 */
[----:B------:R-:W1:Y:S03]  /*72a0*/  LDCU.64 UR4, c[0x0][0x358] ;  /* 0x00006b00ff0477ac */ /* 0x000e660008000a00 */
[----:B------:R-:W-:Y:S11]  /*72b0*/  ISETP.NE.AND.EX P3, PT, R173, RZ, PT, P3 ;  /* 0x000000ffad00720c */ /* 0x000ff60003f65330 */
[----:B------:R-:W-:Y:S02]  /*72c0*/  @!UPT UIADD3 URZ, UPT, UPT, URZ, URZ, URZ ;  /* 0x000000fffffff290 */ /* 0x000fe4000fffe0ff */
[----:B------:R-:W2:Y:S01]  /*72d0*/  @P3 LDC.64 R4, c[0x0][0xca8] ;  /* 0x00032a00ff043b82 */ /* 0x000ea20000000a00 */
[----:B------:R-:W-:Y:S04]  /*72e0*/  @P3 IMAD R0, R174, UR36, RZ ;  /* 0x00000024ae003c24 */ /* 0x000fe8000f8e02ff */
[----:B--2---:R-:W-:Y:S05]  /*72f0*/  @P3 IMAD.WIDE R4, R0, 0x4, R4 ;  /* 0x0000000400043825 */ /* 0x004fea00078e0204 */
[----:B-1---5:R1:W5:Y:S02]  /*7300*/  @P3 LDG.E R130, desc[UR4][R4.64] ;  /* 0x0000000404823981 */ /* 0x022364000c1e1900 */
[----:B-1----:R-:W2:Y:S02]  /*7310*/  @!P3 LDC R130, c[0x0][0xca0] ;  /* 0x00032800ff82bb82 */ /* 0x002ea40000000800 */
.L_x_103:
[----:B-----5:R-:W-:Y:S01]  /*7320*/  FSETP.NEU.AND P3, PT, R133, RZ, PT ;  /* 0x000000ff8500720b */ /* 0x020fe20003f6d000 */
[----:B------:R-:W-:Y:S01]  /*7330*/  IMAD.U32 R3, RZ, RZ, UR43 ;  /* 0x0000002bff037e24 */ /* 0x000fe2000f8e00ff */
[----:B------:R-:W-:Y:S01]  /*7340*/  SEL R5, RZ, 0xffffffff, P2 ;  /* 0xffffffffff057807 */ /* 0x000fe20001000000 */
[----:B------:R-:W-:Y:S01]  /*7350*/  IMAD.SHL.U32 R197, R185, 0x10, RZ ;  /* 0x00000010b9c57824 */ /* 0x000fe200078e00ff */
[----:B------:R-:W-:Y:S01]  /*7360*/  @P1 LOP3.LUT P2, RZ, R176, 0xff, RZ, 0xc0, !PT ;  /* 0x000000ffb0ff1812 */ /* 0x000fe2000784c0ff */
[----:B------:R-:W-:Y:S01]  /*7370*/  IMAD R131, R3, 0xc0, R2 ;  /* 0x000000c003837824 */ /* 0x000fe200078e0202 */
[----:B------:R-:W-:Y:S01]  /*7380*/  @P1 SEL R0, RZ, 0xffffffff, P3 ;  /* 0xffffffffff001807 */ /* 0x000fe20001800000 */
[----:B------:R-:W-:Y:S01]  /*7390*/  IMAD.SHL.U32 R139, R184, 0x10, RZ ;  /* 0x00000010b88b7824 */ /* 0x000fe200078e00ff */
[----:B------:R-:W-:Y:S01]  /*73a0*/  LOP3.LUT P4, R182, R176, 0xff, RZ, 0xc0, !PT ;  /* 0x000000ffb0b67812 */ /* 0x000fe2000788c0ff */
[----:B------:R-:W-:Y:S01]  /*73b0*/  IMAD.IADD R198, R188, 0x1, R197 ;  /* 0x00000001bcc67824 */ /* 0x000fe200078e02c5 */
[C---:B------:R-:W-:Y:S01]  /*73c0*/  @P0 SEL R0, R5.reuse, R0, !P2 ;  /* 0x0000000005000207 */ /* 0x040fe20005000000 */
[----:B------:R-:W-:Y:S01]  /*73d0*/  BSSY B1, `(.L_x_104) ;  /* 0x000004d000017945 */ /* 0x000fe20003800000 */
[----:B------:R-:W-:Y:S01]  /*73e0*/  PLOP3.LUT P2, PT, PT, PT, UP1, 0x80, 0x8 ;  /* 0x000000000008781c */ /* 0x000fe20003f4f018 */
[----:B------:R-:W-:Y:S01]  /*73f0*/  IMAD.MOV.U32 R138, RZ, RZ, 0x1 ;  /* 0x00000001ff8a7424 */ /* 0x000fe200078e00ff */
[----:B------:R-:W-:Y:S01]  /*7400*/  @P1 LOP3.LUT R0, R0, 0x1, RZ, 0xc0, !PT ;  /* 0x0000000100001812 */ /* 0x000fe200078ec0ff */
[----:B------:R-:W-:Y:S01]  /*7410*/  IMAD.MOV.U32 R137, RZ, RZ, RZ ;  /* 0x000000ffff897224 */ /* 0x000fe200078e00ff */
[----:B------:R-:W-:Y:S02]  /*7420*/  CS2R R146, SRZ ;  /* 0x0000000000927805 */ /* 0x000fe4000001ff00 */
[----:B------:R-:W-:Y:S02]  /*7430*/  CS2R R144, SRZ ;  /* 0x0000000000907805 */ /* 0x000fe4000001ff00 */
[----:B------:R-:W-:Y:S01]  /*7440*/  ISETP.NE.U32.OR P5, PT, R0, 0x1, !P1 ;  /* 0x000000010000780c */ /* 0x000fe20004fa5470 */
[----:B------:R-:W-:Y:S01]  /*7450*/  IMAD.U32 R0, RZ, RZ, UR43 ;  /* 0x0000002bff007e24 */ /* 0x000fe2000f8e00ff */
[----:B------:R-:W-:Y:S02]  /*7460*/  CS2R R142, SRZ ;  /* 0x00000000008e7805 */ /* 0x000fe4000001ff00 */
[----:B------:R-:W-:Y:S02]  /*7470*/  CS2R R140, SRZ ;  /* 0x00000000008c7805 */ /* 0x000fe4000001ff00 */
[----:B------:R-:W-:Y:S02]  /*7480*/  P2R R194, PR, RZ, 0x20 ;  /* 0x00000020ffc27803 */ /* 0x000fe40000000000 */
[----:B------:R-:W-:Y:S02]  /*7490*/  CS2R R150, SRZ ;  /* 0x0000000000967805 */ /* 0x000fe4000001ff00 */
[----:B------:R-:W-:Y:S02]  /*74a0*/  SHF.L.U32 R4, R0, 0x1f, RZ ;  /* 0x0000001f00047819 */ /* 0x000fe400000006ff */
[----:B------:R-:W-:Y:S02]  /*74b0*/  CS2R R148, SRZ ;  /* 0x0000000000947805 */ /* 0x000fe4000001ff00 */
[----:B------:R-:W-:Y:S02]  /*74c0*/  SEL R0, RZ, 0xffffffff, P3 ;  /* 0xffffffffff007807 */ /* 0x000fe40001800000 */
[----:B------:R-:W-:Y:S02]  /*74d0*/  CS2R R154, SRZ ;  /* 0x00000000009a7805 */ /* 0x000fe4000001ff00 */
[----:B------:R-:W-:Y:S02]  /*74e0*/  CS2R R152, SRZ ;  /* 0x0000000000987805 */ /* 0x000fe4000001ff00 */
[----:B------:R-:W-:Y:S02]  /*74f0*/  CS2R R158, SRZ ;  /* 0x00000000009e7805 */ /* 0x000fe4000001ff00 */
[----:B------:R-:W-:Y:S02]  /*7500*/  @P2 SEL R0, R5, R0, !P4 ;  /* 0x0000000005002207 */ /* 0x000fe40006000000 */
[----:B------:R-:W-:Y:S02]  /*7510*/  CS2R R156, SRZ ;  /* 0x00000000009c7805 */ /* 0x000fe4000001ff00 */
[----:B------:R-:W-:Y:S02]  /*7520*/  @P5 SHF.L.U32 R6, RZ, 0x1f, RZ ;  /* 0x0000001fff065819 */ /* 0x000fe400000006ff */
[----:B------:R-:W-:Y:S02]  /*7530*/  CS2R R162, SRZ ;  /* 0x0000000000a27805 */ /* 0x000fe4000001ff00 */
[----:B------:R-:W-:Y:S02]  /*7540*/  ISETP.NE.AND P2, PT, RZ, UR43, PT ;  /* 0x0000002bff007c0c */ /* 0x000fe4000bf45270 */
[----:B------:R-:W-:Y:S01]  /*7550*/  CS2R R160, SRZ ;  /* 0x0000000000a07805 */ /* 0x000fe2000001ff00 */
[----:B------:R-:W1:Y:S01]  /*7560*/  @P5 SYNCS.PHASECHK.TRANS64.TRYWAIT P1, [UR44+0x30], R6 ;  /* 0x00003006ff0055a7 */ /* 0x000e62000802112c */
[----:B------:R-:W-:Y:S02]  /*7570*/  LOP3.LUT R0, R0, 0x1, RZ, 0xc0, !PT ;  /* 0x0000000100007812 */ /* 0x000fe400078ec0ff */
[----:B------:R-:W-:Y:S02]  /*7580*/  CS2R R166, SRZ ;  /* 0x0000000000a67805 */ /* 0x000fe4000001ff00 */
[----:B------:R-:W-:Y:S02]  /*7590*/  SEL R212, RZ, 0x60, P2 ;  /* 0x00000060ffd47807 */ /* 0x000fe40001000000 */
[----:B------:R-:W-:Y:S02]  /*75a0*/  CS2R R164, SRZ ;  /* 0x0000000000a47805 */ /* 0x000fe4000001ff00 */
[----:B------:R-:W-:Y:S02]  /*75b0*/  ISETP.NE.U32.AND P3, PT, R0, 0x1, PT ;  /* 0x000000010000780c */ /* 0x000fe40003f65070 */
[----:B------:R-:W-:Y:S02]  /*75c0*/  CS2R R170, SRZ ;  /* 0x0000000000aa7805 */ /* 0x000fe4000001ff00 */
[----:B------:R-:W-:Y:S01]  /*75d0*/  CS2R R168, SRZ ;  /* 0x0000000000a87805 */ /* 0x000fe2000001ff00 */
[----:B------:R-:W-:Y:S01]  /*75e0*/  IMAD.IADD R213, R131, 0x1, R212 ;  /* 0x0000000183d57824 */ /* 0x000fe200078e02d4 */
[----:B------:R-:W-:Y:S01]  /*75f0*/  P2R R199, PR, RZ, 0x8 ;  /* 0x00000008ffc77803 */ /* 0x000fe20000000000 */
[----:B------:R-:W-:Y:S02]  /*7600*/  IMAD.IADD R196, R188, 0x1, R139 ;  /* 0x00000001bcc47824 */ /* 0x000fe400078e028b */
[----:B------:R-:W-:Y:S01]  /*7610*/  VIADD R212, R212, UR52 ;  /* 0x00000034d4d47c36 */ /* 0x000fe20008000000 */
[----:B------:R-:W-:Y:S01]  /*7620*/  SHF.R.U32.HI R0, RZ, 0x15, R213 ;  /* 0x00000015ff007819 */ /* 0x000fe200000116d5 */
[----:B------:R-:W-:Y:S01]  /*7630*/  IMAD.IADD R195, R187, 0x1, R198 ;  /* 0x00000001bbc37824 */ /* 0x000fe200078e02c6 */
[----:B------:R3:W4:Y:S02]  /*7640*/  SYNCS.PHASECHK.TRANS64.TRYWAIT P0, [UR44+0xa0], R4 ;  /* 0x0000a004ff0075a7 */ /* 0x000724000800112c */
[----:B------:R-:W-:Y:S02]  /*7650*/  LOP3.LUT R200, R0, 0x3, RZ, 0xc0, !PT ;  /* 0x0000000300c87812 */ /* 0x000fe400078ec0ff */
[----:B-1----:R-:W-:Y:S01]  /*7660*/  @P5 SEL R138, RZ, 0x1, !P1 ;  /* 0x00000001ff8a5807 */ /* 0x002fe20004800000 */
[----:B---3--:R-:W-:Y:S06]  /*7670*/  @!P5 BRA `(.L_x_105) ;  /* 0x000000000088d947 */ /* 0x008fec0003800000 */
[----:B------:R-:W-:Y:S01]  /*7680*/  IMAD.MOV.U32 R147, RZ, RZ, RZ ;  /* 0x000000ffff937224 */ /* 0x000fe200078e00ff */
[----:B------:R-:W-:Y:S01]  /*7690*/  ISETP.NE.AND P1, PT, R138, RZ, PT ;  /* 0x000000ff8a00720c */ /* 0x000fe20003f25270 */
[----:B------:R-:W-:Y:S01]  /*76a0*/  BSSY B0, `(.L_x_106) ;  /* 0x0000014000007945 */ /* 0x000fe20003800000 */
[----:B------:R-:W-:Y:S02]  /*76b0*/  CS2R R170, SRZ ;  /* 0x0000000000aa7805 */ /* 0x000fe4000001ff00 */
        /* <DEDUP_REMOVED lines=13> */
[----:B------:R-:W-:Y:S01]  /*7790*/  CS2R R144, SRZ ;  /* 0x0000000000907805 */ /* 0x000fe2000001ff00 */
[----:B------:R-:W-:Y:S06]  /*77a0*/  @P1 BRA `(.L_x_107) ;  /* 0x00000000000c1947 */ /* 0x000fec0003800000 */
[----:B------:R-:W-:Y:S04]  /*77b0*/  SHF.L.U32 R6, RZ, 0x1f, RZ ;  /* 0x0000001fff067819 */ /* 0x000fe800000006ff */
[----:B------:R-:W1:Y:S02]  /*77c0*/  SYNCS.PHASECHK.TRANS64.TRYWAIT P1, [UR44+0x30], R6 ;  /* 0x00003006ff0075a7 */ /* 0x000e64000802112c */
[----:B-1----:R-:W-:Y:S05]  /*77d0*/  @!P1 BRA `(.L_x_108) ;  /* 0x000000c000049947 */ /* 0x002fea0003800000 */
.L_x_107:
[----:B------:R-:W-:Y:S05]  /*77e0*/  BSYNC B0 ;  /* 0x0000000000007941 */ /* 0x000fea0003800000 */
.L_x_106:
[----:B------:R-:W-:Y:S01]  /*77f0*/  ISETP.NE.AND P1, PT, R199, RZ, PT ;  /* 0x000000ffc700720c */ /* 0x000fe20003f25270 */
[----:B------:R-:W-:Y:S11]  /*7800*/  HFMA2 R137, -RZ, RZ, 0, 5.9604644775390625e-08 ;  /* 0x00000001ff897431 */ /* 0x000ff600000001ff */
[----:B------:R-:W-:Y:S01]  /*7810*/  @!UPT UIADD3 URZ, UPT, UPT, URZ, URZ, URZ ;  /* 0x000000fffffff290 */ /* 0x000fe2000fffe0ff */
[----:B------:R3:W1:Y:S04]  /*7820*/  @P1 LDS.128 R168, [R188] ;  /* 0x00000000bca81984 */ /* 0x0006680000000c00 */
[----:B------:R3:W1:Y:S04]  /*7830*/  @P1 LDS.128 R164, [R198+0x10] ;  /* 0x00001000c6a41984 */ /* 0x0006680000000c00 */
[----:B------:R3:W1:Y:S04]  /*7840*/  @P1 LDS.128 R160, [R196+0x20] ;  /* 0x00002000c4a01984 */ /* 0x0006680000000c00 */
[----:B------:R3:W1:Y:S04]  /*7850*/  @P1 LDS.128 R156, [R195+0x10] ;  /* 0x00001000c39c1984 */ /* 0x0006680000000c00 */
[----:B------:R3:W1:Y:S04]  /*7860*/  @P1 LDS.128 R152, [R188+0x1000] ;  /* 0x00100000bc981984 */ /* 0x0006680000000c00 */
[----:B------:R3:W1:Y:S04]  /*7870*/  @P1 LDS.128 R148, [R198+0x1010] ;  /* 0x00101000c6941984 */ /* 0x0006680000000c00 */
[----:B------:R3:W1:Y:S04]  /*7880*/  @P1 LDS.128 R140, [R196+0x1020] ;  /* 0x00102000c48c1984 */ /* 0x0006680000000c00 */
[----:B------:R3:W1:Y:S02]  /*7890*/  @P1 LDS.128 R144, [R195+0x1010] ;  /* 0x00101000c3901984 */ /* 0x0006640000000c00 */
.L_x_105:
[----:B------:R-:W-:Y:S05]  /*78a0*/  BSYNC B1 ;  /* 0x0000000000017941 */ /* 0x000fea0003800000 */
.L_x_104:
[----:B------:R-:W-:Y:S02]  /*78b0*/  ISETP.NE.AND P1, PT, R189, R200, PT ;  /* 0x000000c8bd00720c */ /* 0x000fe40003f25270 */
[----:B------:R-:W-:Y:S01]  /*78c0*/  MOV R55, RZ ;  /* 0x000000ff00377202 */ /* 0x000fe20000000f00 */
[----:B----4-:R-:W-:Y:S10]  /*78d0*/  @P0 BRA `(.L_x_109) ;  /* 0x0000000000080947 */ /* 0x010ff40003800000 */
[----:B------:R-:W4:Y:S02]  /*78e0*/  SYNCS.PHASECHK.TRANS64.TRYWAIT P0, [UR44+0xa0], R4 ;  /* 0x0000a004ff0075a7 */ /* 0x000f24000800112c */
[----:B----4-:R-:W-:Y:S05]  /*78f0*/  @!P0 BRA `(.L_x_110) ;  /* 0x000000bc00d48947 */ /* 0x010fea0003800000 */
.L_x_109:
[----:B------:R-:W-:Y:S01]  /*7900*/  IMAD.MOV.U32 R54, RZ, RZ, RZ ;  /* 0x000000ffff367224 */ /* 0x000fe200078e00ff */
        /* <DEDUP_REMOVED lines=32> */
[----:B------:R-:W-:Y:S11]  /*7b10*/  LOP3.LUT P0, RZ, R0, 0x3, R177, 0x48, !PT ;  /* 0x0000000300ff7812 */ /* 0x000ff600078048b1 */
[----:B------:R-:W-:Y:S02]  /*7b20*/  @!UPT UIADD3 URZ, UPT, UPT, URZ, URZ, URZ ;  /* 0x000000fffffff290 */ /* 0x000fe4000fffe0ff */
[----:B------:R-:W-:Y:S05]  /*7b30*/  @!P0 BRA `(.L_x_112) ;  /* 0x0000000000408947 */ /* 0x000fea0003800000 */
[----:B------:R-:W4:Y:S01]  /*7b40*/  LDCU.64 UR8, c[0x4][0x70] ;  /* 0x01000e00ff0877ac */ /* 0x000f220008000a00 */
[----:B------:R-:W-:Y:S01]  /*7b50*/  MOV R15, 0x0 ;  /* 0x00000000000f7802 */ /* 0x000fe20000000f00 */
[----:B------:R-:W-:Y:S02]  /*7b60*/  HFMA2 R12, -RZ, RZ, 0, 5.9604644775390625e-08 ;  /* 0x00000001ff0c7431 */ /* 0x000fe400000001ff */
[----:B------:R-:W-:Y:S02]  /*7b70*/  IMAD.MOV.U32 R8, RZ, RZ, 0x192 ;  /* 0x00000192ff087424 */ /* 0x000fe400078e00ff */
[----:B------:R-:W-:Y:S01]  /*7b80*/  IMAD.MOV.U32 R13, RZ, RZ, RZ ;  /* 0x000000ffff0d7224 */ /* 0x000fe200078e00ff */
[----:B------:R-:W5:Y:S01]  /*7b90*/  LDCU.64 UR6, c[0x4][0x78] ;  /* 0x01000f00ff0677ac */ /* 0x000f620008000a00 */
[----:B------:R-:W2:Y:S01]  /*7ba0*/  LDC.64 R14, c[0x4][R15] ;  /* 0x010000000f0e7b82 */ /* 0x000ea20000000a00 */
[----:B------:R-:W3:Y:S01]  /*7bb0*/  LDCU.64 UR4, c[0x4][0x10] ;  /* 0x01000200ff0477ac */ /* 0x000ee20008000a00 */
[----:B----4-:R-:W-:Y:S01]  /*7bc0*/  MOV R5, UR9 ;  /* 0x0000000900057c02 */ /* 0x010fe20008000f00 */
[----:B-1----:R-:W-:Y:S01]  /*7bd0*/  IMAD.U32 R4, RZ, RZ, UR8 ;  /* 0x00000008ff047e24 */ /* 0x002fe2000f8e00ff */
[----:B-----5:R-:W-:Y:S01]  /*7be0*/  MOV R7, UR7 ;  /* 0x0000000700077c02 */ /* 0x020fe20008000f00 */
[----:B------:R-:W-:Y:S01]  /*7bf0*/  IMAD.U32 R6, RZ, RZ, UR6 ;  /* 0x00000006ff067e24 */ /* 0x000fe2000f8e00ff */
[----:B---3--:R-:W-:Y:S01]  /*7c00*/  MOV R11, UR5 ;  /* 0x00000005000b7c02 */ /* 0x008fe20008000f00 */
[----:B------:R-:W-:Y:S02]  /*7c10*/  IMAD.U32 R10, RZ, RZ, UR4 ;  /* 0x00000004ff0a7e24 */ /* 0x000fe4000f8e00ff */
[----:B------:R-:W-:Y:S07]  /*7c20*/  LEPC R20, `(.L_x_112) ;  /* 0x000000001014794e */ /* 0x000fee0000000000 */
[----:B--2---:R-:W-:Y:S05]  /*7c30*/  CALL.ABS.NOINC R14 ;  /* 0x000000000e007343 */ /* 0x004fea0003c00000 */
.L_x_112:
[----:B------:R-:W-:Y:S05]  /*7c40*/  WARPSYNC.ALL ;  /* 0x0000000000007948 */ /* 0x000fea0003800000 */
[C---:B------:R-:W-:Y:S01]  /*7c50*/  R2UR UR4, R213.reuse ;  /* 0x00000000d50472ca */ /* 0x040fe200000e0000 */
[----:B------:R-:W-:Y:S05]  /*7c60*/  VIADD R0, R213, 0x80 ;  /* 0x00000080d5007836 */ /* 0x000fea0000000000 */
[----:B------:R-:W-:Y:S04]  /*7c70*/  SHF.R.U32.HI R0, RZ, 0x15, R0 ;  /* 0x00000015ff007819 */ /* 0x000fe80000011600 */
[----:B------:R-:W-:Y:S03]  /*7c80*/  LOP3.LUT P0, RZ, R0, 0x3, R177, 0x48, !PT ;  /* 0x0000000300ff7812 */ /* 0x000fe600078048b1 */
[----:B------:R-:W4:Y:S10]  /*7c90*/  LDTM.x32 R24, tmem[UR4] ;  /* 0x00000004001879ee */ /* 0x000f3400082c0000 */
[----:B----4-:R-:W-:Y:S05]  /*7ca0*/  @!P0 BRA `(.L_x_113) ;  /* 0x0000000000408947 */ /* 0x010fea0003800000 */
        /* <DEDUP_REMOVED lines=16> */
.L_x_113:
[----:B------:R-:W-:Y:S05]  /*7db0*/  WARPSYNC.ALL ;  /* 0x0000000000007948 */ /* 0x000fea0003800000 */
[----:B------:R-:W-:Y:S11]  /*7dc0*/  R2UR UR4, R213 ;  /* 0x00000000d50472ca */ /* 0x000ff600000e0000 */
[----:B------:R-:W-:Y:S02]  /*7dd0*/  @!UPT UIADD3 URZ, UPT, UPT, URZ, URZ, URZ ;  /* 0x000000fffffff290 */ /* 0x000fe4000fffe0ff */
[----:B------:R-:W4:Y:S02]  /*7de0*/  LDTM.x32 R56, tmem[UR4+0x80] ;  /* 0x00008004003879ee */ /* 0x000f2400082c0000 */
[----:B----4-:R-:W-:Y:S01]  /*7df0*/  NOP ;  /* 0x0000000000007918 */ /* 0x010fe20000000000 */
.L_x_111:
[----:B-1----:R-:W-:Y:S01]  /*7e00*/  SHF.L.U32 R132, R168, 0x10, RZ ;  /* 0x00000010a8847819 */ /* 0x002fe200000006ff */
[----:B--2---:R-:W-:Y:S01]  /*7e10*/  FMUL R0, R130, R24 ;  /* 0x0000001882007220 */ /* 0x004fe20000400000 */
[----:B------:R-:W-:Y:S01]  /*7e20*/  LOP3.LUT R134, R168, 0xffff0000, RZ, 0xc0, !PT ;  /* 0xffff0000a8867812 */ /* 0x000fe200078ec0ff */
[C---:B------:R-:W-:Y:S01]  /*7e30*/  FMUL R3, R130.reuse, R25 ;  /* 0x0000001982037220 */ /* 0x040fe20000400000 */
[----:B------:R-:W-:Y:S01]  /*7e40*/  SHF.L.U32 R135, R169, 0x10, RZ ;  /* 0x00000010a9877819 */ /* 0x000fe200000006ff */
[----:B------:R-:W-:Y:S01]  /*7e50*/  FMUL R4, R130, R26 ;  /* 0x0000001a82047220 */ /* 0x000fe20000400000 */
[----:B------:R-:W-:Y:S01]  /*7e60*/  LOP3.LUT R136, R165, 0xffff0000, RZ, 0xc0, !PT ;  /* 0xffff0000a5887812 */ /* 0x000fe200078ec0ff */
[----:B------:R-:W-:Y:S01]  /*7e70*/  FFMA R0, R133, R132, R0 ;  /* 0x0000008485007223 */ /* 0x000fe20000000000 */
[----:B------:R-:W-:Y:S01]  /*7e80*/  LOP3.LUT R132, R169, 0xffff0000, RZ, 0xc0, !PT ;  /* 0xffff0000a9847812 */ /* 0x000fe200078ec0ff */
[C---:B------:R-:W-:Y:S01]  /*7e90*/  FFMA R3, R133.reuse, R134, R3 ;  /* 0x0000008685037223 */ /* 0x040fe20000000003 */
[C---:B------:R-:W-:Y:S01]  /*7ea0*/  LOP3.LUT R134, R170.reuse, 0xffff0000, RZ, 0xc0, !PT ;  /* 0xffff0000aa867812 */ /* 0x040fe200078ec0ff */
[----:B------:R-:W-:Y:S01]  /*7eb0*/  FFMA R4, R133, R135, R4 ;  /* 0x0000008785047223 */ /* 0x000fe20000000004 */
[----:B------:R-:W-:Y:S01]  /*7ec0*/  SHF.L.U32 R135, R170, 0x10, RZ ;  /* 0x00000010aa877819 */ /* 0x000fe200000006ff */
[C---:B------:R-:W-:Y:S01]  /*7ed0*/  FMUL R5, R130.reuse, R27 ;  /* 0x0000001b82057220 */ /* 0x040fe20000400000 */
[----:B------:R-:W-:Y:S01]  /*7ee0*/  ISETP.NE.AND P0, PT, R189, R200, PT ;  /* 0x000000c8bd00720c */ /* 0x000fe20003f05270 */
[C---:B------:R-:W-:Y:S01]  /*7ef0*/  FMUL R6, R130.reuse, R28 ;  /* 0x0000001c82067220 */ /* 0x040fe20000400000 */
[----:B------:R-:W-:Y:S01]  /*7f00*/  F2FP.BF16.F32.PACK_AB R200, R3, R0 ;  /* 0x0000000003c8723e */ /* 0x000fe200000010ff */
[C---:B------:R-:W-:Y:S01]  /*7f10*/  FMUL R7, R130.reuse, R29 ;  /* 0x0000001d82077220 */ /* 0x040fe20000400000 */
[----:B------:R-:W-:Y:S01]  /*7f20*/  ISETP.NE.AND P1, PT, R189, RZ, PT ;  /* 0x000000ffbd00720c */ /* 0x000fe20003f25270 */
[----:B------:R-:W-:Y:S01]  /*7f30*/  FFMA R5, R133, R132, R5 ;  /* 0x0000008485057223 */ /* 0x000fe20000000005 */
[----:B------:R-:W-:Y:S01]  /*7f40*/  SHF.L.U32 R132, R171, 0x10, RZ ;  /* 0x00000010ab847819 */ /* 0x000fe200000006ff */
[----:B------:R-:W-:Y:S01]  /*7f50*/  FFMA R6, R133, R135, R6 ;  /* 0x0000008785067223 */ /* 0x000fe20000000006 */
[----:B------:R-:W-:Y:S01]  /*7f60*/  SHF.L.U32 R135, R165, 0x10, RZ ;  /* 0x00000010a5877819 */ /* 0x000fe200000006ff */
[----:B------:R-:W-:Y:S01]  /*7f70*/  FFMA R7, R133, R134, R7 ;  /* 0x0000008685077223 */ /* 0x000fe20000000007 */
[----:B------:R-:W-:Y:S01]  /*7f80*/  LOP3.LUT R134, R171, 0xffff0000, RZ, 0xc0, !PT ;  /* 0xffff0000ab867812 */ /* 0x000fe200078ec0ff */
[C---:B------:R-:W-:Y:S01]  /*7f90*/  FMUL R8, R130.reuse, R30 ;  /* 0x0000001e82087220 */ /* 0x040fe20000400000 */
[----:B------:R-:W-:Y:S01]  /*7fa0*/  F2FP.BF16.F32.PACK_AB R201, R5, R4 ;  /* 0x0000000405c9723e */ /* 0x000fe200000010ff */
[----:B------:R-:W-:Y:S01]  /*7fb0*/  FMUL R9, R130, R31 ;  /* 0x0000001f82097220 */ /* 0x000fe20000400000 */
[----:B------:R-:W-:Y:S01]  /*7fc0*/  F2FP.BF16.F32.PACK_AB R202, R7, R6 ;  /* 0x0000000607ca723e */ /* 0x000fe200000010ff */
[C---:B------:R-:W-:Y:S01]  /*7fd0*/  FFMA R8, R133.reuse, R132, R8 ;  /* 0x0000008485087223 */ /* 0x040fe20000000008 */
[C---:B------:R-:W-:Y:S01]  /*7fe0*/  SHF.L.U32 R132, R164.reuse, 0x10, RZ ;  /* 0x00000010a4847819 */ /* 0x040fe200000006ff */
[----:B------:R-:W-:Y:S01]  /*7ff0*/  FFMA R9, R133, R134, R9 ;  /* 0x0000008685097223 */ /* 0x000fe20000000009 */
[----:B------:R-:W-:Y:S01]  /*8000*/  LOP3.LUT R134, R164, 0xffff0000, RZ, 0xc0, !PT ;  /* 0xffff0000a4867812 */ /* 0x000fe200078ec0ff */
[C---:B------:R-:W-:Y:S01]  /*8010*/  FMUL R10, R130.reuse, R32 ;  /* 0x00000020820a7220 */ /* 0x040fe20000400000 */
[C---:B------:R-:W-:Y:S01]  /*8020*/  FMUL R11, R130.reuse, R33 ;  /* 0x00000021820b7220 */ /* 0x040fe20000400000 */
        /* <DEDUP_REMOVED lines=10> */
[----:B------:R-:W-:Y:S01]  /*80d0*/  FFMA R12, R133, R135, R12 ;  /* 0x00000087850c7223 */ /* 0x000fe2000000000c */
[----:B------:R-:W-:Y:S01]  /*80e0*/  SHF.L.U32 R135, R167, 0x10, RZ ;  /* 0x00000010a7877819 */ /* 0x000fe200000006ff */
[----:B------:R-:W-:Y:S01]  /*80f0*/  FFMA R13, R133, R136, R13 ;  /* 0x00000088850d7223 */ /* 0x000fe2000000000d */
[----:B------:R-:W-:Y:S01]  /*8100*/  LOP3.LUT R136, R167, 0xffff0000, RZ, 0xc0, !PT ;  /* 0xffff0000a7887812 */ /* 0x000fe200078ec0ff */
[----:B------:R-:W-:Y:S01]  /*8110*/  FFMA R14, R133, R132, R14 ;  /* 0x00000084850e7223 */ /* 0x000fe2000000000e */
[----:B------:R-:W-:Y:S01]  /*8120*/  SHF.L.U32 R132, R160, 0x10, RZ ;  /* 0x00000010a0847819 */ /* 0x000fe200000006ff */
[----:B------:R-:W-:Y:S01]  /*8130*/  FMUL R16, R130, R38 ;  /* 0x0000002682107220 */ /* 0x000fe20000400000 */
[----:B------:R-:W-:Y:S01]  /*8140*/  F2FP.BF16.F32.PACK_AB R205, R13, R12 ;  /* 0x0000000c0dcd723e */ /* 0x000fe200000010ff */
[----:B------:R-:W-:Y:S01]  /*8150*/  FFMA R15, R133, R134, R15 ;  /* 0x00000086850f7223 */ /* 0x000fe2000000000f */
[----:B------:R-:W-:Y:S01]  /*8160*/  LOP3.LUT R134, R160, 0xffff0000, RZ, 0xc0, !PT ;  /* 0xffff0000a0867812 */ /* 0x000fe200078ec0ff */
[C---:B------:R-:W-:Y:S01]  /*8170*/  FMUL R17, R130.reuse, R39 ;  /* 0x0000002782117220 */ /* 0x040fe20000400000 */
[C---:B------:R-:W-:Y:S01]  /*8180*/  FMUL R18, R130.reuse, R40 ;  /* 0x0000002882127220 */ /* 0x040fe20000400000 */
[----:B------:R-:W-:Y:S01]  /*8190*/  FMUL R19, R130, R41 ;  /* 0x0000002982137220 */ /* 0x000fe20000400000 */
[----:B------:R-:W-:Y:S01]  /*81a0*/  F2FP.BF16.F32.PACK_AB R206, R15, R14 ;  /* 0x0000000e0fce723e */ /* 0x000fe200000010ff */
[C---:B------:R-:W-:Y:S01]  /*81b0*/  FFMA R16, R133.reuse, R135, R16 ;  /* 0x0000008785107223 */ /* 0x040fe20000000010 */
[----:B------:R-:W-:Y:S01]  /*81c0*/  SHF.L.U32 R135, R162, 0x10, RZ ;  /* 0x00000010a2877819 */ /* 0x000fe200000006ff */
[----:B------:R-:W-:Y:S01]  /*81d0*/  FFMA R17, R133, R136, R17 ;  /* 0x0000008885117223 */ /* 0x000fe20000000011 */
[----:B------:R-:W-:Y:S01]  /*81e0*/  LOP3.LUT R136, R159, 0xffff0000, RZ, 0xc0, !PT ;  /* 0xffff00009f887812 */ /* 0x000fe200078ec0ff */
[----:B------:R-:W-:Y:S01]  /*81f0*/  FFMA R18, R133, R132, R18 ;  /* 0x0000008485127223 */ /* 0x000fe20000000012 */
[----:B------:R-:W-:Y:S01]  /*8200*/  SHF.L.U32 R132, R161, 0x10, RZ ;  /* 0x00000010a1847819 */ /* 0x000fe200000006ff */
[----:B------:R-:W-:Y:S01]  /*8210*/  FFMA R19, R133, R134, R19 ;  /* 0x0000008685137223 */ /* 0x000fe20000000013 */
[----:B------:R-:W-:Y:S01]  /*8220*/  LOP3.LUT R134, R161, 0xffff0000, RZ, 0xc0, !PT ;  /* 0xffff0000a1867812 */ /* 0x000fe200078ec0ff */
[C---:B------:R-:W-:Y:S01]  /*8230*/  FMUL R20, R130.reuse, R42 ;  /* 0x0000002a82147220 */ /* 0x040fe20000400000 */
[----:B------:R-:W-:Y:S01]  /*8240*/  F2FP.BF16.F32.PACK_AB R207, R17, R16 ;  /* 0x0000001011cf723e */ /* 0x000fe200000010ff */
[C---:B------:R-:W-:Y:S01]  /*8250*/  FMUL R21, R130.reuse, R43 ;  /* 0x0000002b82157220 */ /* 0x040fe20000400000 */
[----:B------:R-:W-:Y:S01]  /*8260*/  FMUL R22, R130, R44 ;  /* 0x0000002c82167220 */ /* 0x000fe20000400000 */
[C---:B------:R-:W-:Y:S01]  /*8270*/  FFMA R20, R133.reuse, R132, R20 ;  /* 0x0000008485147223 */ /* 0x040fe20000000014 */
[----:B------:R-:W-:Y:S01]  /*8280*/  LOP3.LUT R132, R162, 0xffff0000, RZ, 0xc0, !PT ;  /* 0xffff0000a2847812 */ /* 0x000fe200078ec0ff */
[----:B------:R-:W-:Y:S01]  /*8290*/  FFMA R21, R133, R134, R21 ;  /* 0x0000008685157223 */ /* 0x000fe20000000015 */
[----:B------:R-:W-:Y:S01]  /*82a0*/  LOP3.LUT R134, R163, 0xffff0000, RZ, 0xc0, !PT ;  /* 0xffff0000a3867812 */ /* 0x000fe200078ec0ff */
[----:B------:R-:W-:Y:S01]  /*82b0*/  FFMA R22, R133, R135, R22 ;  /* 0x0000008785167223 */ /* 0x000fe20000000016 */
[----:B------:R-:W-:Y:S01]  /*82c0*/  SHF.L.U32 R135, R163, 0x10, RZ ;  /* 0x00000010a3877819 */ /* 0x000fe200000006ff */
[C---:B------:R-:W-:Y:S01]  /*82d0*/  FMUL R23, R130.reuse, R45 ;  /* 0x0000002d82177220 */ /* 0x040fe20000400000 */
[C---:B------:R-:W-:Y:S01]  /*82e0*/  FMUL R88, R130.reuse, R46 ;  /* 0x0000002e82587220 */ /* 0x040fe20000400000 */
[C---:B------:R-:W-:Y:S01]  /*82f0*/  FMUL R89, R130.reuse, R47 ;  /* 0x0000002f82597220 */ /* 0x040fe20000400000 */
[----:B------:R-:W-:Y:S01]  /*8300*/  FMUL R90, R130, R48 ;  /* 0x00000030825a7220 */ /* 0x000fe20000400000 */
[C---:B------:R-:W-:Y:S01]  /*8310*/  FFMA R23, R133.reuse, R132, R23 ;  /* 0x0000008485177223 */ /* 0x040fe20000000017 */
[C---:B------:R-:W-:Y:S01]  /*8320*/  SHF.L.U32 R132, R156.reuse, 0x10, RZ ;  /* 0x000000109c847819 */ /* 0x040fe200000006ff */
[----:B------:R-:W-:Y:S01]  /*8330*/  FFMA R88, R133, R135, R88 ;  /* 0x0000008785587223 */ /* 0x000fe20000000058 */
[----:B------:R-:W-:Y:S01]  /*8340*/  SHF.L.U32 R135, R159, 0x10, RZ ;  /* 0x000000109f877819 */ /* 0x000fe200000006ff */
[C---:B------:R-:W-:Y:S01]  /*8350*/  FFMA R89, R133.reuse, R134, R89 ;  /* 0x0000008685597223 */ /* 0x040fe20000000059 */
[----:B------:R-:W-:Y:S01]  /*8360*/  LOP3.LUT R134, R156, 0xffff0000, RZ, 0xc0, !PT ;  /* 0xffff00009c867812 */ /* 0x000fe200078ec0ff */
[C---:B------:R-:W-:Y:S01]  /*8370*/  FMUL R91, R130.reuse, R49 ;  /* 0x00000031825b7220 */ /* 0x040fe20000400000 */
[----:B------:R-:W-:Y:S01]  /*8380*/  FFMA R90, R133, R132, R90 ;  /* 0x00000084855a7223 */ /* 0x000fe2000000005a */
[----:B------:R-:W-:Y:S01]  /*8390*/  SHF.L.U32 R132, R157, 0x10, RZ ;  /* 0x000000109d847819 */ /* 0x000fe200000006ff */
[C---:B------:R-:W-:Y:S01]  /*83a0*/  FMUL R92, R130.reuse, R50 ;  /* 0x00000032825c7220 */ /* 0x040fe20000400000 */
[----:B------:R-:W-:Y:S01]  /*83b0*/  FFMA R91, R133, R134, R91 ;  /* 0x00000086855b7223 */ /* 0x000fe2000000005b */
[----:B------:R-:W-:Y:S01]  /*83c0*/  LOP3.LUT R134, R157, 0xffff0000, RZ, 0xc0, !PT ;  /* 0xffff00009d867812 */ /* 0x000fe200078ec0ff */
[----:B------:R-:W-:Y:S01]  /*83d0*/  FMUL R93, R130, R51 ;  /* 0x00000033825d7220 */ /* 0x000fe20000400000 */
[----:B------:R1:W-:Y:S01]  /*83e0*/  @!P0 STS.128 [R188], R200 ;  /* 0x000000c8bc008388 */ /* 0x0003e20000000c00 */
[C---:B------:R-:W-:Y:S01]  /*83f0*/  FFMA R92, R133.reuse, R132, R92 ;  /* 0x00000084855c7223 */ /* 0x040fe2000000005c */
[----:B------:R-:W-:Y:S01]  /*8400*/  SHF.L.U32 R132, R158, 0x10, RZ ;  /* 0x000000109e847819 */ /* 0x000fe200000006ff */
[----:B------:R-:W-:Y:S01]  /*8410*/  FMUL R94, R130, R52 ;  /* 0x00000034825e7220 */ /* 0x000fe20000400000 */
[C---:B------:R-:W-:Y:S01]  /*8420*/  FFMA R93, R133.reuse, R134, R93 ;  /* 0x00000086855d7223 */ /* 0x040fe2000000005d */
[----:B------:R-:W-:Y:S01]  /*8430*/  LOP3.LUT R134, R158, 0xffff0000, RZ, 0xc0, !PT ;  /* 0xffff00009e867812 */ /* 0x000fe200078ec0ff */
[----:B------:R-:W-:Y:S01]  /*8440*/  FMUL R95, R130, R53 ;  /* 0x00000035825f7220 */ /* 0x000fe20000400000 */
[C---:B------:R-:W-:Y:S01]  /*8450*/  FFMA R94, R133.reuse, R132, R94 ;  /* 0x00000084855e7223 */ /* 0x040fe2000000005e */
[----:B------:R-:W-:Y:S01]  /*8460*/  SHF.L.U32 R132, R152, 0x10, RZ ;  /* 0x0000001098847819 */ /* 0x000fe200000006ff */
[C---:B------:R-:W-:Y:S01]  /*8470*/  FMUL R96, R130.reuse, R54 ;  /* 0x0000003682607220 */ /* 0x040fe20000400000 */
[C---:B------:R-:W-:Y:S01]  /*8480*/  FMUL R97, R130.reuse, R55 ;  /* 0x0000003782617220 */ /* 0x040fe20000400000 */
[----:B------:R2:W-:Y:S01]  /*8490*/  @!P0 STS.128 [R198+0x10], R204 ;  /* 0x000010ccc6008388 */ /* 0x0005e20000000c00 */
[----:B------:R-:W-:Y:S01]  /*84a0*/  FMUL R98, R130, R56 ;  /* 0x0000003882627220 */ /* 0x000fe20000400000 */
[C---:B------:R-:W-:Y:S01]  /*84b0*/  FFMA R95, R133.reuse, R134, R95 ;  /* 0x00000086855f7223 */ /* 0x040fe2000000005f */
[----:B------:R-:W-:Y:S01]  /*84c0*/  LOP3.LUT R134, R154, 0xffff0000, RZ, 0xc0, !PT ;  /* 0xffff00009a867812 */ /* 0x000fe200078ec0ff */
[----:B------:R-:W-:Y:S01]  /*84d0*/  FFMA R96, R133, R135, R96 ;  /* 0x0000008785607223 */ /* 0x000fe20000000060 */
[----:B------:R-:W-:Y:S01]  /*84e0*/  SHF.L.U32 R135, R153, 0x10, RZ ;  /* 0x0000001099877819 */ /* 0x000fe200000006ff */
[----:B------:R-:W-:Y:S01]  /*84f0*/  FFMA R97, R133, R136, R97 ;  /* 0x0000008885617223 */ /* 0x000fe20000000061 */
[----:B------:R-:W-:Y:S01]  /*8500*/  LOP3.LUT R136, R145, 0xffff0000, RZ, 0xc0, !PT ;  /* 0xffff000091887812 */ /* 0x000fe200078ec0ff */
[C---:B------:R-:W-:Y:S01]  /*8510*/  FFMA R98, R133.reuse, R132, R98 ;  /* 0x0000008485627223 */ /* 0x040fe20000000062 */
[----:B------:R-:W-:Y:S01]  /*8520*/  LOP3.LUT R132, R152, 0xffff0000, RZ, 0xc0, !PT ;  /* 0xffff000098847812 */ /* 0x000fe200078ec0ff */
[C---:B------:R-:W-:Y:S01]  /*8530*/  FMUL R99, R130.reuse, R57 ;  /* 0x0000003982637220 */ /* 0x040fe20000400000 */
[C---:B------:R-:W-:Y:S01]  /*8540*/  FMUL R100, R130.reuse, R58 ;  /* 0x0000003a82647220 */ /* 0x040fe20000400000 */
[C---:B------:R-:W-:Y:S01]  /*8550*/  FMUL R101, R130.reuse, R59 ;  /* 0x0000003b82657220 */ /* 0x040fe20000400000 */
[----:B------:R-:W-:Y:S01]  /*8560*/  FMUL R102, R130, R60 ;  /* 0x0000003c82667220 */ /* 0x000fe20000400000 */
[----:B------:R-:W-:Y:S01]  /*8570*/  FFMA R99, R133, R132, R99 ;  /* 0x0000008485637223 */ /* 0x000fe20000000063 */
[----:B------:R-:W-:Y:S01]  /*8580*/  LOP3.LUT R132, R153, 0xffff0000, RZ, 0xc0, !PT ;  /* 0xffff000099847812 */ /* 0x000fe200078ec0ff */
[----:B------:R-:W-:Y:S01]  /*8590*/  FFMA R100, R133, R135, R100 ;  /* 0x0000008785647223 */ /* 0x000fe20000000064 */
[----:B------:R-:W-:Y:S01]  /*85a0*/  SHF.L.U32 R135, R154, 0x10, RZ ;  /* 0x000000109a877819 */ /* 0x000fe200000006ff */
[C---:B------:R-:W-:Y:S01]  /*85b0*/  FMUL R103, R130.reuse, R61 ;  /* 0x0000003d82677220 */ /* 0x040fe20000400000 */
[C---:B------:R-:W-:Y:S01]  /*85c0*/  FMUL R104, R130.reuse, R62 ;  /* 0x0000003e82687220 */ /* 0x040fe20000400000 */
[----:B-1----:R-:W-:Y:S01]  /*85d0*/  F2FP.BF16.F32.PACK_AB R200, R19, R18 ;  /* 0x0000001213c8723e */ /* 0x002fe200000010ff */
[----:B------:R-:W-:Y:S01]  /*85e0*/  FFMA R101, R133, R132, R101 ;  /* 0x0000008485657223 */ /* 0x000fe20000000065 */
[----:B------:R-:W-:Y:S01]  /*85f0*/  SHF.L.U32 R132, R155, 0x10, RZ ;  /* 0x000000109b847819 */ /* 0x000fe200000006ff */
[----:B------:R-:W-:Y:S01]  /*8600*/  FFMA R102, R133, R135, R102 ;  /* 0x0000008785667223 */ /* 0x000fe20000000066 */
[----:B------:R-:W-:Y:S01]  /*8610*/  F2FP.BF16.F32.PACK_AB R201, R21, R20 ;  /* 0x0000001415c9723e */ /* 0x000fe200000010ff */
[----:B------:R-:W-:Y:S01]  /*8620*/  FFMA R103, R133, R134, R103 ;  /* 0x0000008685677223 */ /* 0x000fe20000000067 */
[----:B------:R-:W-:Y:S01]  /*8630*/  LOP3.LUT R134, R155, 0xffff0000, RZ, 0xc0, !PT ;  /* 0xffff00009b867812 */ /* 0x000fe200078ec0ff */
[----:B------:R-:W-:Y:S01]  /*8640*/  FMUL R105, R130, R63 ;  /* 0x0000003f82697220 */ /* 0x000fe20000400000 */
[----:B------:R-:W-:Y:S01]  /*8650*/  F2FP.BF16.F32.PACK_AB R202, R23, R22 ;  /* 0x0000001617ca723e */ /* 0x000fe200000010ff */
[----:B------:R-:W-:Y:S01]  /*8660*/  FFMA R104, R133, R132, R104 ;  /* 0x0000008485687223 */ /* 0x000fe20000000068 */
[----:B------:R-:W-:Y:S01]  /*8670*/  F2FP.BF16.F32.PACK_AB R203, R89, R88 ;  /* 0x0000005859cb723e */ /* 0x000fe200000010ff */
[----:B------:R-:W-:Y:S01]  /*8680*/  FFMA R105, R133, R134, R105 ;  /* 0x0000008685697223 */ /* 0x000fe20000000069 */
[----:B------:R-:W-:Y:S01]  /*8690*/  SHF.L.U32 R132, R148, 0x10, RZ ;  /* 0x0000001094847819 */ /* 0x000fe200000006ff */
[----:B------:R-:W-:Y:S01]  /*86a0*/  FMUL R106, R130, R64 ;  /* 0x00000040826a7220 */ /* 0x000fe20000400000 */
[----:B------:R-:W-:Y:S01]  /*86b0*/  LOP3.LUT R134, R148, 0xffff0000, RZ, 0xc0, !PT ;  /* 0xffff000094867812 */ /* 0x000fe200078ec0ff */
[----:B------:R1:W-:Y:S01]  /*86c0*/  @!P0 STS.128 [R196+0x20], R200 ;  /* 0x000020c8c4008388 */ /* 0x0003e20000000c00 */
[----:B------:R-:W-:Y:S01]  /*86d0*/  SHF.L.U32 R135, R149, 0x10, RZ ;  /* 0x0000001095877819 */ /* 0x000fe200000006ff */
[C---:B------:R-:W-:Y:S01]  /*86e0*/  FMUL R107, R130.reuse, R65 ;  /* 0x00000041826b7220 */ /* 0x040fe20000400000 */
[----:B--2---:R-:W-:Y:S01]  /*86f0*/  F2FP.BF16.F32.PACK_AB R204, R91, R90 ;  /* 0x0000005a5bcc723e */ /* 0x004fe200000010ff */
[C---:B------:R-:W-:Y:S01]  /*8700*/  FMUL R108, R130.reuse, R66 ;  /* 0x00000042826c7220 */ /* 0x040fe20000400000 */
[----:B------:R-:W-:Y:S01]  /*8710*/  F2FP.BF16.F32.PACK_AB R205, R93, R92 ;  /* 0x0000005c5dcd723e */ /* 0x000fe200000010ff */
[----:B------:R-:W-:Y:S01]  /*8720*/  FFMA R106, R133, R132, R106 ;  /* 0x00000084856a7223 */ /* 0x000fe2000000006a */
[----:B------:R-:W-:Y:S01]  /*8730*/  F2FP.BF16.F32.PACK_AB R206, R95, R94 ;  /* 0x0000005e5fce723e */ /* 0x000fe200000010ff */
[----:B------:R-:W-:Y:S01]  /*8740*/  FFMA R107, R133, R134, R107 ;  /* 0x00000086856b7223 */ /* 0x000fe2000000006b */
[----:B------:R-:W-:Y:S01]  /*8750*/  F2FP.BF16.F32.PACK_AB R207, R97, R96 ;  /* 0x0000006061cf723e */ /* 0x000fe200000010ff */
[----:B------:R-:W-:Y:S01]  /*8760*/  FFMA R108, R133, R135, R108 ;  /* 0x00000087856c7223 */ /* 0x000fe2000000006c */
[----:B------:R-:W-:Y:S01]  /*8770*/  LOP3.LUT R132, R149, 0xffff0000, RZ, 0xc0, !PT ;  /* 0xffff000095847812 */ /* 0x000fe200078ec0ff */
[----:B------:R-:W-:Y:S01]  /*8780*/  FMUL R109, R130, R67 ;  /* 0x00000043826d7220 */ /* 0x000fe20000400000 */
[C---:B------:R-:W-:Y:S01]  /*8790*/  SHF.L.U32 R135, R150.reuse, 0x10, RZ ;  /* 0x0000001096877819 */ /* 0x040fe200000006ff */
[----:B------:R2:W-:Y:S01]  /*87a0*/  @!P0 STS.128 [R195+0x10], R204 ;  /* 0x000010ccc3008388 */ /* 0x0005e20000000c00 */
[----:B------:R-:W-:Y:S01]  /*87b0*/  LOP3.LUT R134, R150, 0xffff0000, RZ, 0xc0, !PT ;  /* 0xffff000096867812 */ /* 0x000fe200078ec0ff */
[C---:B------:R-:W-:Y:S01]  /*87c0*/  FMUL R110, R130.reuse, R68 ;  /* 0x00000044826e7220 */ /* 0x040fe20000400000 */
[C---:B------:R-:W-:Y:S01]  /*87d0*/  FMUL R111, R130.reuse, R69 ;  /* 0x00000045826f7220 */ /* 0x040fe20000400000 */
[----:B------:R-:W-:Y:S01]  /*87e0*/  FFMA R109, R133, R132, R109 ;  /* 0x00000084856d7223 */ /* 0x000fe2000000006d */
[----:B------:R-:W-:Y:S01]  /*87f0*/  SHF.L.U32 R132, R151, 0x10, RZ ;  /* 0x0000001097847819 */ /* 0x000fe200000006ff */
[----:B------:R-:W-:Y:S01]  /*8800*/  FFMA R110, R133, R135, R110 ;  /* 0x00000087856e7223 */ /* 0x000fe2000000006e */
[----:B------:R-:W-:Y:S01]  /*8810*/  SHF.L.U32 R135, R141, 0x10, RZ ;  /* 0x000000108d877819 */ /* 0x000fe200000006ff */
[----:B------:R-:W-:Y:S01]  /*8820*/  FFMA R111, R133, R134, R111 ;  /* 0x00000086856f7223 */ /* 0x000fe2000000006f */
[----:B------:R-:W-:Y:S01]  /*8830*/  LOP3.LUT R134, R151, 0xffff0000, RZ, 0xc0, !PT ;  /* 0xffff000097867812 */ /* 0x000fe200078ec0ff */
[C---:B------:R-:W-:Y:S01]  /*8840*/  FMUL R112, R130.reuse, R70 ;  /* 0x0000004682707220 */ /* 0x040fe20000400000 */
[C---:B------:R-:W-:Y:S01]  /*8850*/  FMUL R113, R130.reuse, R71 ;  /* 0x0000004782717220 */ /* 0x040fe20000400000 */
[C---:B------:R-:W-:Y:S01]  /*8860*/  FMUL R114, R130.reuse, R72 ;  /* 0x0000004882727220 */ /* 0x040fe20000400000 */
[----:B------:R-:W-:Y:S01]  /*8870*/  FMUL R115, R130, R73 ;  /* 0x0000004982737220 */ /* 0x000fe20000400000 */
[C---:B------:R-:W-:Y:S01]  /*8880*/  FFMA R112, R133.reuse, R132, R112 ;  /* 0x0000008485707223 */ /* 0x040fe20000000070 */
[C---:B------:R-:W-:Y:S01]  /*8890*/  SHF.L.U32 R132, R140.reuse, 0x10, RZ ;  /* 0x000000108c847819 */ /* 0x040fe200000006ff */
[----:B------:R-:W-:Y:S01]  /*88a0*/  FFMA R113, R133, R134, R113 ;  /* 0x0000008685717223 */ /* 0x000fe20000000071 */
[----:B------:R-:W-:Y:S01]  /*88b0*/  LOP3.LUT R134, R140, 0xffff0000, RZ, 0xc0, !PT ;  /* 0xffff00008c867812 */ /* 0x000fe200078ec0ff */
[----:B------:R-:W-:Y:S01]  /*88c0*/  FMUL R116, R130, R74 ;  /* 0x0000004a82747220 */ /* 0x000fe20000400000 */
[----:B-1----:R-:W-:Y:S01]  /*88d0*/  F2FP.BF16.F32.PACK_AB R200, R99, R98 ;  /* 0x0000006263c8723e */ /* 0x002fe200000010ff */
[----:B------:R-:W-:Y:S01]  /*88e0*/  FFMA R114, R133, R132, R114 ;  /* 0x0000008485727223 */ /* 0x000fe20000000072 */
[----:B------:R-:W-:Y:S01]  /*88f0*/  LOP3.LUT R132, R141, 0xffff0000, RZ, 0xc0, !PT ;  /* 0xffff00008d847812 */ /* 0x000fe200078ec0ff */
[C---:B------:R-:W-:Y:S01]  /*8900*/  FFMA R115, R133.reuse, R134, R115 ;  /* 0x0000008685737223 */ /* 0x040fe20000000073 */
[C---:B------:R-:W-:Y:S01]  /*8910*/  LOP3.LUT R134, R142.reuse, 0xffff0000, RZ, 0xc0, !PT ;  /* 0xffff00008e867812 */ /* 0x040fe200078ec0ff */
[----:B------:R-:W-:Y:S01]  /*8920*/  FFMA R116, R133, R135, R116 ;  /* 0x0000008785747223 */ /* 0x000fe20000000074 */
[----:B------:R-:W-:Y:S01]  /*8930*/  SHF.L.U32 R135, R142, 0x10, RZ ;  /* 0x000000108e877819 */ /* 0x000fe200000006ff */
[C---:B------:R-:W-:Y:S01]  /*8940*/  FMUL R117, R130.reuse, R75 ;  /* 0x0000004b82757220 */ /* 0x040fe20000400000 */
[----:B------:R-:W-:Y:S01]  /*8950*/  F2FP.BF16.F32.PACK_AB R201, R101, R100 ;  /* 0x0000006465c9723e */ /* 0x000fe200000010ff */
[C---:B------:R-:W-:Y:S01]  /*8960*/  FMUL R118, R130.reuse, R76 ;  /* 0x0000004c82767220 */ /* 0x040fe20000400000 */
[----:B------:R-:W-:Y:S01]  /*8970*/  F2FP.BF16.F32.PACK_AB R202, R103, R102 ;  /* 0x0000006667ca723e */ /* 0x000fe200000010ff */
[C---:B------:R-:W-:Y:S01]  /*8980*/  FMUL R119, R130.reuse, R77 ;  /* 0x0000004d82777220 */ /* 0x040fe20000400000 */
[C---:B------:R-:W-:Y:S01]  /*8990*/  FFMA R117, R133.reuse, R132, R117 ;  /* 0x0000008485757223 */ /* 0x040fe20000000075 */
[----:B------:R-:W-:Y:S01]  /*89a0*/  FFMA R118, R133, R135, R118 ;  /* 0x0000008785767223 */ /* 0x000fe20000000076 */
[----:B------:R-:W-:Y:S01]  /*89b0*/  SHF.L.U32 R132, R143, 0x10, RZ ;  /* 0x000000108f847819 */ /* 0x000fe200000006ff */
[----:B------:R-:W-:Y:S01]  /*89c0*/  FFMA R119, R133, R134, R119 ;  /* 0x0000008685777223 */ /* 0x000fe20000000077 */
[----:B------:R-:W-:Y:S01]  /*89d0*/  F2FP.BF16.F32.PACK_AB R203, R105, R104 ;  /* 0x0000006869cb723e */ /* 0x000fe200000010ff */
[C---:B------:R-:W-:Y:S01]  /*89e0*/  FMUL R120, R130.reuse, R78 ;  /* 0x0000004e82787220 */ /* 0x040fe20000400000 */
[----:B------:R-:W-:Y:S01]  /*89f0*/  LOP3.LUT R134, R143, 0xffff0000, RZ, 0xc0, !PT ;  /* 0xffff00008f867812 */ /* 0x000fe200078ec0ff */
[----:B------:R-:W-:Y:S01]  /*8a00*/  FMUL R121, R130, R79 ;  /* 0x0000004f82797220 */ /* 0x000fe20000400000 */
[----:B--2---:R-:W-:Y:S01]  /*8a10*/  F2FP.BF16.F32.PACK_AB R204, R107, R106 ;  /* 0x0000006a6bcc723e */ /* 0x004fe200000010ff */
[----:B------:R1:W-:Y:S01]  /*8a20*/  @!P0 STS.128 [R188+0x1000], R200 ;  /* 0x001000c8bc008388 */ /* 0x0003e20000000c00 */
[C---:B------:R-:W-:Y:S01]  /*8a30*/  FFMA R120, R133.reuse, R132, R120 ;  /* 0x0000008485787223 */ /* 0x040fe20000000078 */
[----:B------:R-:W-:Y:S01]  /*8a40*/  FFMA R121, R133, R134, R121 ;  /* 0x0000008685797223 */ /* 0x000fe20000000079 */
[----:B------:R-:W-:Y:S01]  /*8a50*/  SHF.L.U32 R132, R144, 0x10, RZ ;  /* 0x0000001090847819 */ /* 0x000fe200000006ff */
[----:B------:R-:W-:Y:S01]  /*8a60*/  FMUL R122, R130, R80 ;  /* 0x00000050827a7220 */ /* 0x000fe20000400000 */
[----:B------:R-:W-:Y:S01]  /*8a70*/  LOP3.LUT R134, R144, 0xffff0000, RZ, 0xc0, !PT ;  /* 0xffff000090867812 */ /* 0x000fe200078ec0ff */
[C---:B------:R-:W-:Y:S01]  /*8a80*/  FMUL R123, R130.reuse, R81 ;  /* 0x00000051827b7220 */ /* 0x040fe20000400000 */
[----:B------:R-:W-:Y:S01]  /*8a90*/  SHF.L.U32 R135, R145, 0x10, RZ ;  /* 0x0000001091877819 */ /* 0x000fe200000006ff */
[C---:B------:R-:W-:Y:S01]  /*8aa0*/  FMUL R124, R130.reuse, R82 ;  /* 0x00000052827c7220 */ /* 0x040fe20000400000 */
[----:B------:R-:W-:Y:S01]  /*8ab0*/  F2FP.BF16.F32.PACK_AB R205, R109, R108 ;  /* 0x0000006c6dcd723e */ /* 0x000fe200000010ff */
[----:B------:R-:W-:Y:S01]  /*8ac0*/  FMUL R125, R130, R83 ;  /* 0x00000053827d7220 */ /* 0x000fe20000400000 */
[----:B------:R-:W-:Y:S01]  /*8ad0*/  F2FP.BF16.F32.PACK_AB R206, R111, R110 ;  /* 0x0000006e6fce723e */ /* 0x000fe200000010ff */
[----:B------:R-:W-:Y:S01]  /*8ae0*/  FFMA R122, R133, R132, R122 ;  /* 0x00000084857a7223 */ /* 0x000fe2000000007a */
[----:B------:R-:W-:Y:S01]  /*8af0*/  F2FP.BF16.F32.PACK_AB R207, R113, R112 ;  /* 0x0000007071cf723e */ /* 0x000fe200000010ff */
[C---:B------:R-:W-:Y:S01]  /*8b00*/  FFMA R123, R133.reuse, R134, R123 ;  /* 0x00000086857b7223 */ /* 0x040fe2000000007b */
[----:B------:R-:W-:Y:S01]  /*8b10*/  SHF.L.U32 R132, R146, 0x10, RZ ;  /* 0x0000001092847819 */ /* 0x000fe200000006ff */
[C---:B------:R-:W-:Y:S01]  /*8b20*/  FFMA R124, R133.reuse, R135, R124 ;  /* 0x00000087857c7223 */ /* 0x040fe2000000007c */
[----:B------:R-:W-:Y:S01]  /*8b30*/  FMUL R126, R130, R84 ;  /* 0x00000054827e7220 */ /* 0x000fe20000400000 */
[----:B------:R1:W-:Y:S01]  /*8b40*/  @!P0 STS.128 [R198+0x1010], R204 ;  /* 0x001010ccc6008388 */ /* 0x0003e20000000c00 */
[----:B------:R-:W-:Y:S01]  /*8b50*/  LOP3.LUT R134, R146, 0xffff0000, RZ, 0xc0, !PT ;  /* 0xffff000092867812 */ /* 0x000fe200078ec0ff */
[----:B------:R-:W-:Y:S01]  /*8b60*/  FFMA R125, R133, R136, R125 ;  /* 0x00000088857d7223 */ /* 0x000fe2000000007d */
[C---:B------:R-:W-:Y:S01]  /*8b70*/  FMUL R127, R130.reuse, R85 ;  /* 0x00000055827f7220 */ /* 0x040fe20000400000 */
[C---:B------:R-:W-:Y:S01]  /*8b80*/  SHF.L.U32 R135, R147.reuse, 0x10, RZ ;  /* 0x0000001093877819 */ /* 0x040fe200000006ff */
[C---:B------:R-:W-:Y:S01]  /*8b90*/  FMUL R128, R130.reuse, R86 ;  /* 0x0000005682807220 */ /* 0x040fe20000400000 */
[----:B------:R-:W-:Y:S01]  /*8ba0*/  LOP3.LUT R136, R147, 0xffff0000, RZ, 0xc0, !PT ;  /* 0xffff000093887812 */ /* 0x000fe200078ec0ff */
[----:B------:R-:W-:Y:S01]  /*8bb0*/  FMUL R129, R130, R87 ;  /* 0x0000005782817220 */ /* 0x000fe20000400000 */
[----:B------:R-:W-:Y:S01]  /*8bc0*/  F2FP.BF16.F32.PACK_AB R208, R115, R114 ;  /* 0x0000007273d0723e */ /* 0x000fe200000010ff */
[----:B------:R-:W-:Y:S01]  /*8bd0*/  FFMA R126, R133, R132, R126 ;  /* 0x00000084857e7223 */ /* 0x000fe2000000007e */
[----:B------:R-:W-:Y:S01]  /*8be0*/  F2FP.BF16.F32.PACK_AB R209, R117, R116 ;  /* 0x0000007475d1723e */ /* 0x000fe200000010ff */
[----:B------:R-:W-:Y:S01]  /*8bf0*/  FFMA R127, R133, R134, R127 ;  /* 0x00000086857f7223 */ /* 0x000fe2000000007f */
[----:B------:R-:W-:Y:S01]  /*8c00*/  F2FP.BF16.F32.PACK_AB R210, R119, R118 ;  /* 0x0000007677d2723e */ /* 0x000fe200000010ff */
[----:B------:R-:W-:Y:S01]  /*8c10*/  FFMA R128, R133, R135, R128 ;  /* 0x0000008785807223 */ /* 0x000fe20000000080 */
[----:B------:R-:W-:Y:S01]  /*8c20*/  F2FP.BF16.F32.PACK_AB R211, R121, R120 ;  /* 0x0000007879d3723e */ /* 0x000fe200000010ff */
[----:B------:R-:W-:Y:S01]  /*8c30*/  FFMA R129, R133, R136, R129 ;  /* 0x0000008885817223 */ /* 0x000fe20000000081 */
[----:B------:R-:W-:Y:S02]  /*8c40*/  F2FP.BF16.F32.PACK_AB R216, R123, R122 ;  /* 0x0000007a7bd8723e */ /* 0x000fe400000010ff */
[----:B------:R-:W-:Y:S01]  /*8c50*/  F2FP.BF16.F32.PACK_AB R217, R125, R124 ;  /* 0x0000007c7dd9723e */ /* 0x000fe200000010ff */
[----:B------:R1:W-:Y:S01]  /*8c60*/  @!P0 STS.128 [R196+0x1020], R208 ;  /* 0x001020d0c4008388 */ /* 0x0003e20000000c00 */
[----:B------:R-:W-:Y:S02]  /*8c70*/  F2FP.BF16.F32.PACK_AB R218, R127, R126 ;  /* 0x0000007e7fda723e */ /* 0x000fe400000010ff */
[----:B------:R-:W-:Y:S05]  /*8c80*/  F2FP.BF16.F32.PACK_AB R219, R129, R128 ;  /* 0x0000008081db723e */ /* 0x000fea00000010ff */
[----:B------:R1:W-:Y:S01]  /*8c90*/  @!P0 STS.128 [R195+0x1010], R216 ;  /* 0x001010d8c3008388 */ /* 0x0003e20000000c00 */
[----:B------:R-:W-:Y:S01]  /*8ca0*/  @!PT LDS RZ, [RZ] ;  /* 0x00000000fffff984 */ /* 0x000fe20000000800 */
[----:B------:R-:W-:Y:S01]  /*8cb0*/  @!PT LDS RZ, [RZ] ;  /* 0x00000000fffff984 */ /* 0x000fe20000000800 */
[----:B------:R-:W-:Y:S01]  /*8cc0*/  @!PT LDS RZ, [RZ] ;  /* 0x00000000fffff984 */ /* 0x000fe20000000800 */
[----:B------:R-:W-:Y:S01]  /*8cd0*/  @!PT LDS RZ, [RZ] ;  /* 0x00000000fffff984 */ /* 0x000fe20000000800 */
[----:B------:R2:W-:Y:S07]  /*8ce0*/  MEMBAR.ALL.CTA ;  /* 0x0000000000007992 */ /* 0x0005ee0000008000 */
[----:B--2---:R-:W2:Y:S01]  /*8cf0*/  FENCE.VIEW.ASYNC.S ;  /* 0x00000000000073c6 */ /* 0x004ea20000000000 */
[----:B------:R-:W-:Y:S05]  /*8d00*/  WARPSYNC.ALL ;  /* 0x0000000000007948 */ /* 0x000fea0003800000 */
[----:B------:R-:W-:Y:S01]  /*8d10*/  BSSY.RECONVERGENT B0, `(.L_x_114) ;  /* 0x0000012000007945 */ /* 0x000fe20003800200 */
[----:B--2---:R-:W-:Y:S06]  /*8d20*/  BAR.SYNC.DEFER_BLOCKING 0x1, 0x80 ;  /* 0x0042000000007b1d */ /* 0x004fec0000010000 */
[----:B------:R-:W-:Y:S05]  /*8d30*/  @P1 BRA `(.L_x_115) ;  /* 0x00000000003c1947 */ /* 0x000fea0003800000 */
[----:B------:R-:W-:Y:S01]  /*8d40*/  UIADD3 UR4, UPT, UPT, UR44, 0x200, URZ ;  /* 0x000002002c047890 */ /* 0x000fe2000fffe0ff */
[----:B------:R-:W-:Y:S01]  /*8d50*/  R2UR UR49, R212 ;  /* 0x00000000d43172ca */ /* 0x000fe200000e0000 */
[----:B------:R-:W-:Y:S01]  /*8d60*/  UMOV UR51, UR36 ;  /* 0x0000002400337c82 */ /* 0x000fe20008000000 */
[----:B------:R-:W-:Y:S01]  /*8d70*/  UIADD3 UR8, UPT, UPT, UR44, 0x1200, URZ ;  /* 0x000012002c087890 */ /* 0x000fe2000fffe0ff */
[----:B------:R-:W-:Y:S02]  /*8d80*/  UMOV UR10, UR50 ;  /* 0x00000032000a7c82 */ /* 0x000fe40008000000 */
[----:B------:R-:W-:Y:S01]  /*8d90*/  IMAD.U32 R181, RZ, RZ, UR4 ;  /* 0x00000004ffb57e24 */ /* 0x000fe2000f8e00ff */
[----:B------:R-:W-:Y:S01]  /*8da0*/  UIADD3 UR4, UP0, UPT, UR54, 0xa80, URZ ;  /* 0x00000a8036047890 */ /* 0x000fe2000ff1e0ff */
[----:B------:R-:W-:Y:S03]  /*8db0*/  UMOV UR11, UR36 ;  /* 0x00000024000b7c82 */ /* 0x000fe60008000000 */
[----:B------:R-:W-:Y:S01]  /*8dc0*/  R2UR UR48, R181 ;  /* 0x00000000b53072ca */ /* 0x000fe200000e0000 */
[----:B------:R-:W-:Y:S02]  /*8dd0*/  UIADD3.X UR5, UPT, UPT, URZ, UR55, URZ, UP0, !UPT ;  /* 0x00000037ff057290 */ /* 0x000fe400087fe4ff */
[----:B------:R-:W-:Y:S10]  /*8de0*/  UIADD3 UR9, UPT, UPT, UR49, 0x80, URZ ;  /* 0x0000008031097890 */ /* 0x000ff4000fffe0ff */
[----:B------:R2:W-:Y:S01]  /*8df0*/  UTMASTG.3D [UR48], [UR4] ;  /* 0x00000030040073b5 */ /* 0x0005e20008010000 */
[----:B------:R2:W-:Y:S01]  /*8e00*/  UTMASTG.3D [UR8], [UR4] ;  /* 0x00000008040073b5 */ /* 0x0005e20008010000 */
[----:B------:R0:W-:Y:S01]  /*8e10*/  UTMACMDFLUSH ;  /* 0x00000000000079b7 */ /* 0x0001e20000000000 */
[----:B--2---:R-:W-:Y:S04]  /*8e20*/  DEPBAR.LE SB0, 0x1 ;  /* 0x000080400000791a */ /* 0x004fe80000000000 */
.L_x_115:
[----:B------:R-:W-:Y:S05]  /*8e30*/  BSYNC.RECONVERGENT B0 ;  /* 0x0000000000007941 */ /* 0x000fea0003800200 */
.L_x_114:
[----:B------:R-:W-:Y:S01]  /*8e40*/  BAR.SYNC.DEFER_BLOCKING 0x1, 0x80 ;  /* 0x0042000000007b1d */ /* 0x000fe20000010000 */
[----:B------:R-:W-:Y:S01]  /*8e50*/  ISETP.NE.AND P1, PT, R194, RZ, PT ;  /* 0x000000ffc200720c */ /* 0x000fe20003f25270 */
[----:B------:R-:W-:Y:S01]  /*8e60*/  UISETP.NE.AND UP0, UPT, UR53, URZ, UPT ;  /* 0x000000ff3500728c */ /* 0x000fe2000bf05270 */
[----:B------:R-:W-:Y:S11]  /*8e70*/  LEA R3, R137, UR44, 0x3 ;  /* 0x0000002c89037c11 */ /* 0x000ff6000f8e18ff */
[----:B------:R-:W-:Y:S01]  /*8e80*/  @P1 SHF.L.U32 R6, RZ, 0x1f, RZ ;  /* 0x0000001fff061819 */ /* 0x000fe200000006ff */
[----:B------:R-:W-:Y:S06]  /*8e90*/  BRA.U !UP0, `(.L_x_116) ;  /* 0x0000000108247547 */ /* 0x000fec000b800000 */
[----:B------:R-:W2:Y:S01]  /*8ea0*/  S2R R0, SR_CgaCtaId ;  /* 0x0000000000007919 */ /* 0x000ea20000008800 */
[----:B------:R-:W-:Y:S01]  /*8eb0*/  IMAD.U32 R4, RZ, RZ, UR47 ;  /* 0x0000002fff047e24 */ /* 0x000fe2000f8e00ff */
[----:B------:R-:W-:Y:S04]  /*8ec0*/  UIADD3 UR4, UPT, UPT, UR47, 0x1, URZ ;  /* 0x000000012f047890 */ /* 0x000fe8000fffe0ff */
[----:B------:R-:W-:Y:S01]  /*8ed0*/  @P1 LEA R4, R4, UR44, 0x3 ;  /* 0x0000002c04041c11 */ /* 0x000fe2000f8e18ff */
[----:B------:R-:W-:Y:S04]  /*8ee0*/  UISETP.NE.AND UP0, UPT, UR4, 0x4, UPT ;  /* 0x000000040400788c */ /* 0x000fe8000bf05270 */
[----:B------:R-:W-:Y:S01]  /*8ef0*/  @P1 VIADD R5, R4, 0x50 ;  /* 0x0000005004051836 */ /* 0x000fe20000000000 */
[----:B------:R-:W-:Y:S04]  /*8f00*/  USEL UR47, UR4, URZ, UP0 ;  /* 0x000000ff042f7287 */ /* 0x000fe80008000000 */
[----:B--2---:R-:W-:Y:S04]  /*8f10*/  @P1 PRMT R0, R0, 0x654, R5 ;  /* 0x0000065400001816 */ /* 0x004fe80000000005 */
[----:B------:R2:W-:Y:S04]  /*8f20*/  @P1 SYNCS.ARRIVE.TRANS64.RED.A1T0 RZ, [R0+URZ], RZ ;  /* 0x000000ff00ff19a7 */ /* 0x0005e800081004ff */
.L_x_116:
[----:B------:R-:W4:Y:S01]  /*8f30*/  @P1 SYNCS.PHASECHK.TRANS64.TRYWAIT P0, [R3+URZ+0x30], R6 ;  /* 0x00003006030015a7 */ /* 0x000f2200080011ff */
[----:B------:R-:W-:Y:S01]  /*8f40*/  BSSY B1, `(.L_x_117) ;  /* 0x0000019000017945 */ /* 0x000fe20003800000 */
[----:B----4-:R-:W-:Y:S03]  /*8f50*/  @P1 SEL R138, RZ, 0x1, !P0 ;  /* 0x00000001ff8a1807 */ /* 0x010fe60004000000 */
[----:B------:R-:W-:Y:S05]  /*8f60*/  @!P1 BRA `(.L_x_118) ;  /* 0x0000000000589947 */ /* 0x000fea0003800000 */
[----:B------:R-:W-:Y:S01]  /*8f70*/  ISETP.NE.AND P1, PT, R199, RZ, PT ;  /* 0x000000ffc700720c */ /* 0x000fe20003f25270 */
[----:B------:R-:W-:Y:S01]  /*8f80*/  BSSY B0, `(.L_x_119) ;  /* 0x000000a000007945 */ /* 0x000fe20003800000 */
[----:B------:R-:W-:Y:S11]  /*8f90*/  ISETP.NE.AND P0, PT, R138, RZ, PT ;  /* 0x000000ff8a00720c */ /* 0x000ff60003f05270 */
[----:B------:R-:W-:Y:S04]  /*8fa0*/  @P1 IMAD R8, R137, 0x2000, R188 ;  /* 0x0000200089081824 */ /* 0x000fe800078e02bc */
[----:B------:R-:W-:Y:S01]  /*8fb0*/  @P1 IMAD.IADD R6, R197, 0x1, R8 ;  /* 0x00000001c5061824 */ /* 0x000fe200078e0208 */
[----:B------:R-:W-:Y:S03]  /*8fc0*/  @P1 IADD3 R5, PT, PT, R139, R8, RZ ;  /* 0x000000088b051210 */ /* 0x000fe60007ffe0ff */
[----:B------:R-:W-:Y:S01]  /*8fd0*/  @P1 IMAD.IADD R4, R187, 0x1, R6 ;  /* 0x00000001bb041824 */ /* 0x000fe200078e0206 */
[----:B------:R-:W-:Y:S06]  /*8fe0*/  @P0 BRA `(.L_x_120) ;  /* 0x00000000000c0947 */ /* 0x000fec0003800000 */
[----:B--2---:R-:W-:Y:S04]  /*8ff0*/  SHF.L.U32 R0, RZ, 0x1f, RZ ;  /* 0x0000001fff007819 */ /* 0x004fe800000006ff */
[----:B------:R-:W2:Y:S02]  /*9000*/  SYNCS.PHASECHK.TRANS64.TRYWAIT P0, [R3+URZ+0x30], R0 ;  /* 0x00003000030075a7 */ /* 0x000ea400080011ff */
[----:B--2---:R-:W-:Y:S05]  /*9010*/  @!P0 BRA `(.L_x_121) ;  /* 0x000000a800248947 */ /* 0x004fea0003800000 */
.L_x_120:
[----:B------:R-:W-:Y:S05]  /*9020*/  BSYNC B0 ;  /* 0x0000000000007941 */ /* 0x000fea0003800000 */
.L_x_119:
[----:B------:R-:W-:Y:S02]  /*9030*/  ISETP.NE.AND P0, PT, R199, RZ, PT ;  /* 0x000000ffc700720c */ /* 0x000fe40003f05270 */
[----:B------:R-:W-:Y:S11]  /*9040*/  IADD3 R137, PT, PT, R137, 0x1, RZ ;  /* 0x0000000189897810 */ /* 0x000ff60007ffe0ff */
[----:B------:R4:W1:Y:S04]  /*9050*/  @P0 LDS.128 R160, [R5+0x20] ;  /* 0x0000200005a00984 */ /* 0x0008680000000c00 */
[----:B------:R4:W1:Y:S04]  /*9060*/  @P0 LDS.128 R140, [R5+0x1020] ;  /* 0x00102000058c0984 */ /* 0x0008680000000c00 */
[----:B------:R4:W1:Y:S04]  /*9070*/  @P0 LDS.128 R168, [R8] ;  /* 0x0000000008a80984 */ /* 0x0008680000000c00 */
[----:B------:R4:W1:Y:S04]  /*9080*/  @P0 LDS.128 R152, [R8+0x1000] ;  /* 0x0010000008980984 */ /* 0x0008680000000c00 */
[----:B------:R4:W1:Y:S04]  /*9090*/  @P0 LDS.128 R164, [R6+0x10] ;  /* 0x0000100006a40984 */ /* 0x0008680000000c00 */
[----:B------:R4:W1:Y:S04]  /*90a0*/  @P0 LDS.128 R148, [R6+0x1010] ;  /* 0x0010100006940984 */ /* 0x0008680000000c00 */
[----:B------:R4:W1:Y:S04]  /*90b0*/  @P0 LDS.128 R156, [R4+0x10] ;  /* 0x00001000049c0984 */ /* 0x0008680000000c00 */
[----:B------:R4:W1:Y:S02]  /*90c0*/  @P0 LDS.128 R144, [R4+0x1010] ;  /* 0x0010100004900984 */ /* 0x0008640000000c00 */
.L_x_118:
[----:B------:R-:W-:Y:S05]  /*90d0*/  BSYNC B1 ;  /* 0x0000000000017941 */ /* 0x000fea0003800000 */
.L_x_117:
[----:B------:R-:W-:Y:S05]  /*90e0*/  VIADD R213, R213, 0x400000 ;  /* 0x00400000d5d57836 */ /* 0x000fea0000000000 */
[----:B--2---:R-:W-:Y:S04]  /*90f0*/  SHF.R.U32.HI R0, RZ, 0x15, R213 ;  /* 0x00000015ff007819 */ /* 0x004fe800000116d5 */
[----:B------:R-:W-:Y:S04]  /*9100*/  LOP3.LUT R16, R0, 0x3, RZ, 0xc0, !PT ;  /* 0x0000000300107812 */ /* 0x000fe800078ec0ff */
[----:B------:R-:W-:Y:S11]  /*9110*/  ISETP.NE.AND P0, PT, R189, R16, PT ;  /* 0x00000010bd00720c */ /* 0x000ff60003f05270 */
[----:B------:R-:W-:Y:S02]  /*9120*/  @!UPT UIADD3 URZ, UPT, UPT, URZ, URZ, URZ ;  /* 0x000000fffffff290 */ /* 0x000fe4000fffe0ff */
[----:B------:R-:W-:Y:S05]  /*9130*/  @P0 BRA `(.L_x_122) ;  /* 0x0000000000bc0947 */ /* 0x000fea0003800000 */
[----:B------:R-:W-:Y:S11]  /*9140*/  LOP3.LUT P0, RZ, R0, 0x3, R177, 0x48, !PT ;  /* 0x0000000300ff7812 */ /* 0x000ff600078048b1 */
[----:B------:R-:W-:Y:S02]  /*9150*/  @!UPT UIADD3 URZ, UPT, UPT, URZ, URZ, URZ ;  /* 0x000000fffffff290 */ /* 0x000fe4000fffe0ff */
[----:B------:R-:W-:Y:S05]  /*9160*/  @!P0 BRA `(.L_x_123) ;  /* 0x0000000000408947 */ /* 0x000fea0003800000 */
[----:B------:R-:W2:Y:S01]  /*9170*/  LDCU.64 UR8, c[0x4][0x70] ;  /* 0x01000e00ff0877ac */ /* 0x000ea20008000a00 */
[----:B------:R-:W-:Y:S01]  /*9180*/  MOV R15, 0x0 ;  /* 0x00000000000f7802 */ /* 0x000fe20000000f00 */
[----:B------:R-:W-:Y:S02]  /*9190*/  HFMA2 R12, -RZ, RZ, 0, 5.9604644775390625e-08 ;  /* 0x00000001ff0c7431 */ /* 0x000fe400000001ff */
[----:B----4-:R-:W-:Y:S02]  /*91a0*/  IMAD.MOV.U32 R8, RZ, RZ, 0x192 ;  /* 0x00000192ff087424 */ /* 0x010fe400078e00ff */
[----:B------:R-:W-:Y:S01]  /*91b0*/  IMAD.MOV.U32 R13, RZ, RZ, RZ ;  /* 0x000000ffff0d7224 */ /* 0x000fe200078e00ff */
[----:B------:R-:W4:Y:S01]  /*91c0*/  LDCU.64 UR6, c[0x4][0x78] ;  /* 0x01000f00ff0677ac */ /* 0x000f220008000a00 */
[----:B------:R-:W1:Y:S01]  /*91d0*/  LDC.64 R14, c[0x4][R15] ;  /* 0x010000000f0e7b82 */ /* 0x000e620000000a00 */
[----:B------:R-:W5:Y:S01]  /*91e0*/  LDCU.64 UR4, c[0x4][0x10] ;  /* 0x01000200ff0477ac */ /* 0x000f620008000a00 */
[----:B--2---:R-:W-:Y:S01]  /*91f0*/  MOV R5, UR9 ;  /* 0x0000000900057c02 */ /* 0x004fe20008000f00 */
[----:B------:R-:W-:Y:S01]  /*9200*/  IMAD.U32 R4, RZ, RZ, UR8 ;  /* 0x00000008ff047e24 */ /* 0x000fe2000f8e00ff */
[----:B----4-:R-:W-:Y:S01]  /*9210*/  MOV R7, UR7 ;  /* 0x0000000700077c02 */ /* 0x010fe20008000f00 */
[----:B------:R-:W-:Y:S01]  /*9220*/  IMAD.U32 R6, RZ, RZ, UR6 ;  /* 0x00000006ff067e24 */ /* 0x000fe2000f8e00ff */
[----:B-----5:R-:W-:Y:S01]  /*9230*/  MOV R11, UR5 ;  /* 0x00000005000b7c02 */ /* 0x020fe20008000f00 */
[----:B------:R-:W-:Y:S02]  /*9240*/  IMAD.U32 R10, RZ, RZ, UR4 ;  /* 0x00000004ff0a7e24 */ /* 0x000fe4000f8e00ff */
[----:B------:R-:W-:Y:S07]  /*9250*/  LEPC R20, `(.L_x_123) ;  /* 0x000000001014794e */ /* 0x000fee0000000000 */
[----:B-1-3--:R-:W-:Y:S05]  /*9260*/  CALL.ABS.NOINC R14 ;  /* 0x000000000e007343 */ /* 0x00afea0003c00000 */
.L_x_123:
[----:B------:R-:W-:Y:S05]  /*9270*/  WARPSYNC.ALL ;  /* 0x0000000000007948 */ /* 0x000fea0003800000 */
[C---:B------:R-:W-:Y:S01]  /*9280*/  R2UR UR4, R213.reuse ;  /* 0x00000000d50472ca */ /* 0x040fe200000e0000 */
[----:B------:R-:W-:Y:S05]  /*9290*/  VIADD R0, R213, 0x80 ;  /* 0x00000080d5007836 */ /* 0x000fea0000000000 */
[----:B------:R-:W-:Y:S04]  /*92a0*/  SHF.R.U32.HI R0, RZ, 0x15, R0 ;  /* 0x00000015ff007819 */ /* 0x000fe80000011600 */
[----:B------:R-:W-:Y:S03]  /*92b0*/  LOP3.LUT P0, RZ, R0, 0x3, R177, 0x48, !PT ;  /* 0x0000000300ff7812 */ /* 0x000fe600078048b1 */
[----:B------:R-:W2:Y:S10]  /*92c0*/  LDTM.x32 R24, tmem[UR4] ;  /* 0x00000004001879ee */ /* 0x000eb400082c0000 */
[----:B--2---:R-:W-:Y:S05]  /*92d0*/  @!P0 BRA `(.L_x_124) ;  /* 0x0000000000408947 */ /* 0x004fea0003800000 */
        /* <DEDUP_REMOVED lines=16> */
.L_x_124:
[----:B------:R-:W-:Y:S05]  /*93e0*/  WARPSYNC.ALL ;  /* 0x0000000000007948 */ /* 0x000fea0003800000 */
[----:B------:R-:W-:Y:S11]  /*93f0*/  R2UR UR4, R213 ;  /* 0x00000000d50472ca */ /* 0x000ff600000e0000 */
[----:B------:R-:W-:Y:S02]  /*9400*/  @!UPT UIADD3 URZ, UPT, UPT, URZ, URZ, URZ ;  /* 0x000000fffffff290 */ /* 0x000fe4000fffe0ff */
[----:B------:R-:W2:Y:S02]  /*9410*/  LDTM.x32 R56, tmem[UR4+0x80] ;  /* 0x00008004003879ee */ /* 0x000ea400082c0000 */
[----:B--2---:R-:W-:Y:S01]  /*9420*/  NOP ;  /* 0x0000000000007918 */ /* 0x004fe20000000000 */
.L_x_122:
[----:B-1----:R-:W-:Y:S01]  /*9430*/  SHF.L.U32 R18, R168, 0x10, RZ ;  /* 0x00000010a8127819 */ /* 0x002fe200000006ff */
[----:B------:R-:W-:Y:S01]  /*9440*/  FMUL R0, R130, R24 ;  /* 0x0000001882007220 */ /* 0x000fe20000400000 */
[C---:B------:R-:W-:Y:S01]  /*9450*/  SHF.L.U32 R19, R169.reuse, 0x10, RZ ;  /* 0x00000010a9137819 */ /* 0x040fe200000006ff */
[----:B------:R-:W-:Y:S05]  /*9460*/  WARPSYNC.ALL ;  /* 0x0000000000007948 */ /* 0x000fea0003800000 */
[----:B------:R-:W-:Y:S01]  /*9470*/  LOP3.LUT R20, R169, 0xffff0000, RZ, 0xc0, !PT ;  /* 0xffff0000a9147812 */ /* 0x000fe200078ec0ff */
[----:B------:R-:W1:Y:S01]  /*9480*/  S2UR UR5, SR_CgaCtaId ;  /* 0x00000000000579c3 */ /* 0x000e620000008800 */
[----:B------:R-:W-:Y:S01]  /*9490*/  ISETP.NE.AND P1, PT, R189, R16, PT ;  /* 0x00000010bd00720c */ /* 0x000fe20003f25270 */
[----:B------:R-:W-:Y:S01]  /*94a0*/  FFMA R0, R133, R18, R0 ;  /* 0x0000001285007223 */ /* 0x000fe20000000000 */
[----:B------:R-:W-:Y:S01]  /*94b0*/  LOP3.LUT R18, R168, 0xffff0000, RZ, 0xc0, !PT ;  /* 0xffff0000a8127812 */ /* 0x000fe200078ec0ff */
[----:B------:R-:W-:Y:S01]  /*94c0*/  FMUL R3, R130, R25 ;  /* 0x0000001982037220 */ /* 0x000fe20000400000 */
[----:B------:R-:W-:Y:S01]  /*94d0*/  LOP3.LUT R16, R164, 0xffff0000, RZ, 0xc0, !PT ;  /* 0xffff0000a4107812 */ /* 0x000fe200078ec0ff */
[C---:B----4-:R-:W-:Y:S01]  /*94e0*/  FMUL R4, R130.reuse, R26 ;  /* 0x0000001a82047220 */ /* 0x050fe20000400000 */
[----:B------:R-:W-:Y:S01]  /*94f0*/  SHF.L.U32 R15, R165, 0x10, RZ ;  /* 0x00000010a50f7819 */ /* 0x000fe200000006ff */
[----:B------:R-:W-:Y:S01]  /*9500*/  FMUL R5, R130, R27 ;  /* 0x0000001b82057220 */ /* 0x000fe20000400000 */
[----:B------:R-:W-:Y:S01]  /*9510*/  SHF.L.U32 R17, R166, 0x10, RZ ;  /* 0x00000010a6117819 */ /* 0x000fe200000006ff */
[C---:B------:R-:W-:Y:S01]  /*9520*/  FFMA R3, R133.reuse, R18, R3 ;  /* 0x0000001285037223 */ /* 0x040fe20000000003 */
[----:B------:R-:W-:Y:S01]  /*9530*/  SHF.L.U32 R18, R170, 0x10, RZ ;  /* 0x00000010aa127819 */ /* 0x000fe200000006ff */
[C---:B------:R-:W-:Y:S01]  /*9540*/  FFMA R4, R133.reuse, R19, R4 ;  /* 0x0000001385047223 */ /* 0x040fe20000000004 */
[----:B------:R-:W-:Y:S01]  /*9550*/  SHF.L.U32 R19, R164, 0x10, RZ ;  /* 0x00000010a4137819 */ /* 0x000fe200000006ff */
[----:B------:R-:W-:Y:S01]  /*9560*/  FFMA R5, R133, R20, R5 ;  /* 0x0000001485057223 */ /* 0x000fe20000000005 */
[----:B------:R-:W-:Y:S01]  /*9570*/  LOP3.LUT R20, R170, 0xffff0000, RZ, 0xc0, !PT ;  /* 0xffff0000aa147812 */ /* 0x000fe200078ec0ff */
[C---:B------:R-:W-:Y:S01]  /*9580*/  FMUL R6, R130.reuse, R28 ;  /* 0x0000001c82067220 */ /* 0x040fe20000400000 */
[----:B------:R-:W-:Y:S01]  /*9590*/  F2FP.BF16.F32.PACK_AB R88, R3, R0 ;  /* 0x000000000358723e */ /* 0x000fe200000010ff */
[C---:B------:R-:W-:Y:S01]  /*95a0*/  FMUL R7, R130.reuse, R29 ;  /* 0x0000001d82077220 */ /* 0x040fe20000400000 */
[----:B------:R-:W-:Y:S01]  /*95b0*/  F2FP.BF16.F32.PACK_AB R89, R5, R4 ;  /* 0x000000040559723e */ /* 0x000fe200000010ff */
[----:B------:R-:W-:Y:S01]  /*95c0*/  FFMA R6, R133, R18, R6 ;  /* 0x0000001285067223 */ /* 0x000fe20000000006 */
[----:B------:R-:W-:Y:S01]  /*95d0*/  SHF.L.U32 R18, R171, 0x10, RZ ;  /* 0x00000010ab127819 */ /* 0x000fe200000006ff */
[----:B------:R-:W-:Y:S01]  /*95e0*/  FFMA R7, R133, R20, R7 ;  /* 0x0000001485077223 */ /* 0x000fe20000000007 */
[----:B------:R-:W-:Y:S01]  /*95f0*/  LOP3.LUT R20, R171, 0xffff0000, RZ, 0xc0, !PT ;  /* 0xffff0000ab147812 */ /* 0x000fe200078ec0ff */
[----:B------:R-:W-:Y:S01]  /*9600*/  FMUL R8, R130, R30 ;  /* 0x0000001e82087220 */ /* 0x000fe20000400000 */
[----:B------:R-:W-:Y:S01]  /*9610*/  ISETP.NE.AND P2, PT, R194, RZ, PT ;  /* 0x000000ffc200720c */ /* 0x000fe20003f45270 */
[C---:B------:R-:W-:Y:S01]  /*9620*/  FMUL R9, R130.reuse, R31 ;  /* 0x0000001f82097220 */ /* 0x040fe20000400000 */
[----:B------:R-:W-:Y:S01]  /*9630*/  F2FP.BF16.F32.PACK_AB R90, R7, R6 ;  /* 0x00000006075a723e */ /* 0x000fe200000010ff */
[----:B------:R-:W-:Y:S01]  /*9640*/  UIADD3 UR4, UPT, UPT, UR44, 0xa8, URZ ;  /* 0x000000a82c047890 */ /* 0x000fe2000fffe0ff */
[----:B------:R-:W-:Y:S01]  /*9650*/  ISETP.NE.AND P0, PT, R189, RZ, PT ;  /* 0x000000ffbd00720c */ /* 0x000fe20003f05270 */
[----:B------:R-:W-:Y:S01]  /*9660*/  FFMA R8, R133, R18, R8 ;  /* 0x0000001285087223 */ /* 0x000fe20000000008 */
[----:B------:R-:W-:Y:S01]  /*9670*/  LOP3.LUT R18, R165, 0xffff0000, RZ, 0xc0, !PT ;  /* 0xffff0000a5127812 */ /* 0x000fe200078ec0ff */
[----:B------:R-:W-:Y:S01]  /*9680*/  FFMA R9, R133, R20, R9 ;  /* 0x0000001485097223 */ /* 0x000fe20000000009 */
[----:B------:R-:W-:Y:S01]  /*9690*/  LOP3.LUT R20, R167, 0xffff0000, RZ, 0xc0, !PT ;  /* 0xffff0000a7147812 */ /* 0x000fe200078ec0ff */
[----:B-1----:R-:W-:Y:S01]  /*96a0*/  UPRMT UR4, UR5, 0x654, UR4 ;  /* 0x0000065405047896 */ /* 0x002fe20008000004 */
[----:B------:R-:W-:Y:S01]  /*96b0*/  NOP ;  /* 0x0000000000007918 */ /* 0x000fe20000000000 */
[C---:B------:R-:W-:Y:S01]  /*96c0*/  FMUL R10, R130.reuse, R32 ;  /* 0x00000020820a7220 */ /* 0x040fe20000400000 */
[----:B------:R-:W-:Y:S01]  /*96d0*/  F2FP.BF16.F32.PACK_AB R91, R9, R8 ;  /* 0x00000008095b723e */ /* 0x000fe200000010ff */
[C---:B------:R-:W-:Y:S01]  /*96e0*/  FMUL R11, R130.reuse, R33 ;  /* 0x00000021820b7220 */ /* 0x040fe20000400000 */
[C---:B------:R-:W-:Y:S01]  /*96f0*/  FMUL R12, R130.reuse, R34 ;  /* 0x00000022820c7220 */ /* 0x040fe20000400000 */
[----:B------:R-:W-:Y:S01]  /*9700*/  FMUL R13, R130, R35 ;  /* 0x00000023820d7220 */ /* 0x000fe20000400000 */
[----:B------:R-:W-:Y:S01]  /*9710*/  FFMA R10, R133, R19, R10 ;  /* 0x00000013850a7223 */ /* 0x000fe2000000000a */
[----:B------:R-:W-:Y:S01]  /*9720*/  SHF.L.U32 R19, R167, 0x10, RZ ;  /* 0x00000010a7137819 */ /* 0x000fe200000006ff */
[----:B------:R-:W-:Y:S01]  /*9730*/  SYNCS.ARRIVE.TRANS64.RED.A1T0 RZ, [UR4], RZ ;  /* 0x000000ffffff79a7 */ /* 0x000fe20008100404 */
[----:B------:R1:W-:Y:S01]  /*9740*/  @!P1 STS.128 [R188+0x2000], R88 ;  /* 0x00200058bc009388 */ /* 0x0003e20000000c00 */
[C---:B------:R-:W-:Y:S01]  /*9750*/  FFMA R11, R133.reuse, R16, R11 ;  /* 0x00000010850b7223 */ /* 0x040fe2000000000b */
[C---:B------:R-:W-:Y:S01]  /*9760*/  FFMA R12, R133.reuse, R15, R12 ;  /* 0x0000000f850c7223 */ /* 0x040fe2000000000c */
[----:B------:R-:W-:Y:S01]  /*9770*/  FFMA R13, R133, R18, R13 ;  /* 0x00000012850d7223 */ /* 0x000fe2000000000d */
[----:B------:R-:W-:Y:S01]  /*9780*/  LOP3.LUT R18, R166, 0xffff0000, RZ, 0xc0, !PT ;  /* 0xffff0000a6127812 */ /* 0x000fe200078ec0ff */
[C---:B------:R-:W-:Y:S01]  /*9790*/  FMUL R14, R130.reuse, R36 ;  /* 0x00000024820e7220 */ /* 0x040fe20000400000 */
[----:B------:R-:W-:Y:S01]  /*97a0*/  F2FP.BF16.F32.PACK_AB R92, R11, R10 ;  /* 0x0000000a0b5c723e */ /* 0x000fe200000010ff */
[----:B------:R-:W-:Y:S01]  /*97b0*/  FMUL R15, R130, R37 ;  /* 0x00000025820f7220 */ /* 0x000fe20000400000 */
[----:B------:R-:W-:Y:S01]  /*97c0*/  SHF.L.U32 R11, R160, 0x10, RZ ;  /* 0x00000010a00b7819 */ /* 0x000fe200000006ff */
[----:B------:R-:W-:Y:S01]  /*97d0*/  FFMA R14, R133, R17, R14 ;  /* 0x00000011850e7223 */ /* 0x000fe2000000000e */
[----:B------:R-:W-:Y:S01]  /*97e0*/  F2FP.BF16.F32.PACK_AB R93, R13, R12 ;  /* 0x0000000c0d5d723e */ /* 0x000fe200000010ff */
[----:B------:R-:W-:Y:S01]  /*97f0*/  FMUL R16, R130, R38 ;  /* 0x0000002682107220 */ /* 0x000fe20000400000 */
[----:B------:R-:W-:Y:S01]  /*9800*/  LOP3.LUT R12, R160, 0xffff0000, RZ, 0xc0, !PT ;  /* 0xffff0000a00c7812 */ /* 0x000fe200078ec0ff */
[----:B------:R-:W-:Y:S01]  /*9810*/  FMUL R17, R130, R39 ;  /* 0x0000002782117220 */ /* 0x000fe20000400000 */
[----:B------:R-:W-:Y:S01]  /*9820*/  SHF.L.U32 R13, R161, 0x10, RZ ;  /* 0x00000010a10d7819 */ /* 0x000fe200000006ff */
[C---:B------:R-:W-:Y:S01]  /*9830*/  FFMA R15, R133.reuse, R18, R15 ;  /* 0x00000012850f7223 */ /* 0x040fe2000000000f */
[----:B------:R-:W-:Y:S01]  /*9840*/  LOP3.LUT R18, R158, 0xffff0000, RZ, 0xc0, !PT ;  /* 0xffff00009e127812 */ /* 0x000fe200078ec0ff */
[C---:B------:R-:W-:Y:S01]  /*9850*/  FFMA R16, R133.reuse, R19, R16 ;  /* 0x0000001385107223 */ /* 0x040fe20000000010 */
[C---:B------:R-:W-:Y:S01]  /*9860*/  FMUL R8, R130.reuse, R40 ;  /* 0x0000002882087220 */ /* 0x040fe20000400000 */
[----:B------:R-:W-:Y:S01]  /*9870*/  FFMA R17, R133, R20, R17 ;  /* 0x0000001485117223 */ /* 0x000fe20000000011 */
[----:B------:R-:W-:Y:S01]  /*9880*/  F2FP.BF16.F32.PACK_AB R94, R15, R14 ;  /* 0x0000000e0f5e723e */ /* 0x000fe200000010ff */
[C---:B------:R-:W-:Y:S01]  /*9890*/  FMUL R9, R130.reuse, R41 ;  /* 0x0000002982097220 */ /* 0x040fe20000400000 */
[----:B------:R-:W-:Y:S01]  /*98a0*/  LOP3.LUT R14, R161, 0xffff0000, RZ, 0xc0, !PT ;  /* 0xffff0000a10e7812 */ /* 0x000fe200078ec0ff */
[----:B------:R-:W-:Y:S01]  /*98b0*/  FFMA R8, R133, R11, R8 ;  /* 0x0000000b85087223 */ /* 0x000fe20000000008 */
[----:B------:R-:W-:Y:S01]  /*98c0*/  F2FP.BF16.F32.PACK_AB R95, R17, R16 ;  /* 0x00000010115f723e */ /* 0x000fe200000010ff */
[----:B------:R-:W-:Y:S01]  /*98d0*/  FMUL R10, R130, R42 ;  /* 0x0000002a820a7220 */ /* 0x000fe20000400000 */
[----:B------:R-:W-:Y:S01]  /*98e0*/  SHF.L.U32 R15, R162, 0x10, RZ ;  /* 0x00000010a20f7819 */ /* 0x000fe200000006ff */
[----:B------:R-:W-:Y:S01]  /*98f0*/  FMUL R11, R130, R43 ;  /* 0x0000002b820b7220 */ /* 0x000fe20000400000 */
[----:B------:R-:W-:Y:S01]  /*9900*/  LOP3.LUT R16, R157, 0xffff0000, RZ, 0xc0, !PT ;  /* 0xffff00009d107812 */ /* 0x000fe200078ec0ff */
[----:B------:R-:W-:Y:S01]  /*9910*/  FFMA R9, R133, R12, R9 ;  /* 0x0000000c85097223 */ /* 0x000fe20000000009 */
[----:B------:R-:W-:Y:S01]  /*9920*/  SHF.L.U32 R17, R159, 0x10, RZ ;  /* 0x000000109f117819 */ /* 0x000fe200000006ff */
[----:B------:R-:W-:Y:S01]  /*9930*/  FFMA R10, R133, R13, R10 ;  /* 0x0000000d850a7223 */ /* 0x000fe2000000000a */
[----:B------:R-:W-:Y:S01]  /*9940*/  LOP3.LUT R20, R159, 0xffff0000, RZ, 0xc0, !PT ;  /* 0xffff00009f147812 */ /* 0x000fe200078ec0ff */
[----:B------:R-:W-:Y:S01]  /*9950*/  FFMA R11, R133, R14, R11 ;  /* 0x0000000e850b7223 */ /* 0x000fe2000000000b */
[----:B------:R-:W-:Y:S01]  /*9960*/  LOP3.LUT R14, R162, 0xffff0000, RZ, 0xc0, !PT ;  /* 0xffff0000a20e7812 */ /* 0x000fe200078ec0ff */
[C---:B------:R-:W-:Y:S01]  /*9970*/  FMUL R12, R130.reuse, R44 ;  /* 0x0000002c820c7220 */ /* 0x040fe20000400000 */
[----:B-1----:R-:W-:Y:S01]  /*9980*/  F2FP.BF16.F32.PACK_AB R88, R9, R8 ;  /* 0x000000080958723e */ /* 0x002fe200000010ff */
[----:B------:R1:W-:Y:S01]  /*9990*/  @!P1 STS.128 [R198+0x2010], R92 ;  /* 0x0020105cc6009388 */ /* 0x0003e20000000c00 */
[----:B------:R-:W-:Y:S01]  /*99a0*/  F2FP.BF16.F32.PACK_AB R89, R11, R10 ;  /* 0x0000000a0b59723e */ /* 0x000fe200000010ff */
[----:B------:R-:W-:Y:S01]  /*99b0*/  FMUL R13, R130, R45 ;  /* 0x0000002d820d7220 */ /* 0x000fe20000400000 */
[----:B------:R-:W-:Y:S01]  /*99c0*/  SHF.L.U32 R11, R163, 0x10, RZ ;  /* 0x00000010a30b7819 */ /* 0x000fe200000006ff */
[C---:B------:R-:W-:Y:S01]  /*99d0*/  FFMA R12, R133.reuse, R15, R12 ;  /* 0x0000000f850c7223 */ /* 0x040fe2000000000c */
[----:B------:R-:W-:Y:S01]  /*99e0*/  SHF.L.U32 R15, R156, 0x10, RZ ;  /* 0x000000109c0f7819 */ /* 0x000fe200000006ff */
[----:B------:R-:W-:Y:S01]  /*99f0*/  FFMA R13, R133, R14, R13 ;  /* 0x0000000e850d7223 */ /* 0x000fe2000000000d */
[----:B------:R-:W-:Y:S01]  /*9a00*/  LOP3.LUT R14, R163, 0xffff0000, RZ, 0xc0, !PT ;  /* 0xffff0000a30e7812 */ /* 0x000fe200078ec0ff */
[C---:B------:R-:W-:Y:S01]  /*9a10*/  FMUL R8, R130.reuse, R46 ;  /* 0x0000002e82087220 */ /* 0x040fe20000400000 */
[C---:B------:R-:W-:Y:S01]  /*9a20*/  FMUL R9, R130.reuse, R47 ;  /* 0x0000002f82097220 */ /* 0x040fe20000400000 */
[----:B------:R-:W-:Y:S01]  /*9a30*/  FMUL R10, R130, R48 ;  /* 0x00000030820a7220 */ /* 0x000fe20000400000 */
[----:B------:R-:W-:Y:S01]  /*9a40*/  F2FP.BF16.F32.PACK_AB R90, R13, R12 ;  /* 0x0000000c0d5a723e */ /* 0x000fe200000010ff */
[C---:B------:R-:W-:Y:S01]  /*9a50*/  FFMA R8, R133.reuse, R11, R8 ;  /* 0x0000000b85087223 */ /* 0x040fe20000000008 */
[C---:B------:R-:W-:Y:S01]  /*9a60*/  FFMA R9, R133.reuse, R14, R9 ;  /* 0x0000000e85097223 */ /* 0x040fe20000000009 */
[----:B------:R-:W-:Y:S01]  /*9a70*/  LOP3.LUT R14, R156, 0xffff0000, RZ, 0xc0, !PT ;  /* 0xffff00009c0e7812 */ /* 0x000fe200078ec0ff */
[----:B------:R-:W-:Y:S01]  /*9a80*/  FFMA R10, R133, R15, R10 ;  /* 0x0000000f850a7223 */ /* 0x000fe2000000000a */
[----:B------:R-:W-:Y:S01]  /*9a90*/  SHF.L.U32 R15, R157, 0x10, RZ ;  /* 0x000000109d0f7819 */ /* 0x000fe200000006ff */
[C---:B------:R-:W-:Y:S01]  /*9aa0*/  FMUL R11, R130.reuse, R49 ;  /* 0x00000031820b7220 */ /* 0x040fe20000400000 */
[----:B------:R-:W-:Y:S01]  /*9ab0*/  F2FP.BF16.F32.PACK_AB R91, R9, R8 ;  /* 0x00000008095b723e */ /* 0x000fe200000010ff */
[C---:B------:R-:W-:Y:S01]  /*9ac0*/  FMUL R12, R130.reuse, R50 ;  /* 0x00000032820c7220 */ /* 0x040fe20000400000 */
[C---:B------:R-:W-:Y:S01]  /*9ad0*/  FMUL R13, R130.reuse, R51 ;  /* 0x00000033820d7220 */ /* 0x040fe20000400000 */
[C---:B------:R-:W-:Y:S01]  /*9ae0*/  FFMA R11, R133.reuse, R14, R11 ;  /* 0x0000000e850b7223 */ /* 0x040fe2000000000b */
[----:B------:R-:W-:Y:S01]  /*9af0*/  FMUL R8, R130, R52 ;  /* 0x0000003482087220 */ /* 0x000fe20000400000 */
[C---:B------:R-:W-:Y:S01]  /*9b00*/  FFMA R12, R133.reuse, R15, R12 ;  /* 0x0000000f850c7223 */ /* 0x040fe2000000000c */
[C---:B------:R-:W-:Y:S01]  /*9b10*/  FFMA R13, R133.reuse, R16, R13 ;  /* 0x00000010850d7223 */ /* 0x040fe2000000000d */
[----:B------:R-:W-:Y:S01]  /*9b20*/  SHF.L.U32 R16, R158, 0x10, RZ ;  /* 0x000000109e107819 */ /* 0x000fe200000006ff */
[C---:B------:R-:W-:Y:S01]  /*9b30*/  FMUL R9, R130.reuse, R53 ;  /* 0x0000003582097220 */ /* 0x040fe20000400000 */
[C---:B------:R-:W-:Y:S01]  /*9b40*/  FMUL R14, R130.reuse, R54 ;  /* 0x00000036820e7220 */ /* 0x040fe20000400000 */
[----:B------:R-:W-:Y:S01]  /*9b50*/  FMUL R15, R130, R55 ;  /* 0x00000037820f7220 */ /* 0x000fe20000400000 */
[----:B------:R2:W-:Y:S01]  /*9b60*/  @!P1 STS.128 [R196+0x2020], R88 ;  /* 0x00202058c4009388 */ /* 0x0005e20000000c00 */
[----:B------:R-:W-:Y:S01]  /*9b70*/  FFMA R8, R133, R16, R8 ;  /* 0x0000001085087223 */ /* 0x000fe20000000008 */
[----:B-1----:R-:W-:Y:S01]  /*9b80*/  F2FP.BF16.F32.PACK_AB R93, R13, R12 ;  /* 0x0000000c0d5d723e */ /* 0x002fe200000010ff */
[C---:B------:R-:W-:Y:S01]  /*9b90*/  FFMA R9, R133.reuse, R18, R9 ;  /* 0x0000001285097223 */ /* 0x040fe20000000009 */
[C---:B------:R-:W-:Y:S01]  /*9ba0*/  LOP3.LUT R12, R152.reuse, 0xffff0000, RZ, 0xc0, !PT ;  /* 0xffff0000980c7812 */ /* 0x040fe200078ec0ff */
[C---:B------:R-:W-:Y:S01]  /*9bb0*/  FFMA R14, R133.reuse, R17, R14 ;  /* 0x00000011850e7223 */ /* 0x040fe2000000000e */
[----:B------:R-:W-:Y:S01]  /*9bc0*/  SHF.L.U32 R17, R152, 0x10, RZ ;  /* 0x0000001098117819 */ /* 0x000fe200000006ff */
[----:B------:R-:W-:Y:S01]  /*9bd0*/  FFMA R15, R133, R20, R15 ;  /* 0x00000014850f7223 */ /* 0x000fe2000000000f */
[----:B------:R-:W-:Y:S01]  /*9be0*/  F2FP.BF16.F32.PACK_AB R94, R9, R8 ;  /* 0x00000008095e723e */ /* 0x000fe200000010ff */
        /* <DEDUP_REMOVED lines=9> */
[----:B------:R-:W-:Y:S01]  /*9c80*/  SHF.L.U32 R18, R154, 0x10, RZ ;  /* 0x000000109a127819 */ /* 0x000fe200000006ff */
[----:B------:R-:W-:Y:S01]  /*9c90*/  FMUL R10, R130, R59 ;  /* 0x0000003b820a7220 */ /* 0x000fe20000400000 */
[----:B------:R-:W-:Y:S01]  /*9ca0*/  LOP3.LUT R15, R154, 0xffff0000, RZ, 0xc0, !PT ;  /* 0xffff00009a0f7812 */ /* 0x000fe200078ec0ff */
[----:B------:R-:W-:Y:S01]  /*9cb0*/  FMUL R11, R130, R60 ;  /* 0x0000003c820b7220 */ /* 0x000fe20000400000 */
[----:B------:R-:W-:Y:S01]  /*9cc0*/  LOP3.LUT R17, R155, 0xffff0000, RZ, 0xc0, !PT ;  /* 0xffff00009b117812 */ /* 0x000fe200078ec0ff */
[C---:B------:R-:W-:Y:S01]  /*9cd0*/  FFMA R9, R133.reuse, R14, R9 ;  /* 0x0000000e85097223 */ /* 0x040fe20000000009 */
[----:B------:R-:W-:Y:S01]  /*9ce0*/  F2FP.BF16.F32.PACK_AB R96, R8, R16 ;  /* 0x000000100860723e */ /* 0x000fe200000010ff */
[----:B------:R-:W-:Y:S01]  /*9cf0*/  FFMA R10, R133, R13, R10 ;  /* 0x0000000d850a7223 */ /* 0x000fe2000000000a */
[----:B------:R-:W-:Y:S01]  /*9d00*/  LOP3.LUT R16, R141, 0xffff0000, RZ, 0xc0, !PT ;  /* 0xffff00008d107812 */ /* 0x000fe200078ec0ff */
[C---:B------:R-:W-:Y:S01]  /*9d10*/  FMUL R12, R130.reuse, R61 ;  /* 0x0000003d820c7220 */ /* 0x040fe20000400000 */
[----:B------:R-:W-:Y:S01]  /*9d20*/  LOP3.LUT R20, R147, 0xffff0000, RZ, 0xc0, !PT ;  /* 0xffff000093147812 */ /* 0x000fe200078ec0ff */
[----:B------:R-:W-:Y:S01]  /*9d30*/  FFMA R11, R133, R18, R11 ;  /* 0x00000012850b7223 */ /* 0x000fe2000000000b */
[----:B------:R-:W-:Y:S01]  /*9d40*/  SHF.L.U32 R18, R155, 0x10, RZ ;  /* 0x000000109b127819 */ /* 0x000fe200000006ff */
[----:B------:R-:W-:Y:S01]  /*9d50*/  FMUL R13, R130, R62 ;  /* 0x0000003e820d7220 */ /* 0x000fe20000400000 */
[----:B------:R-:W-:Y:S01]  /*9d60*/  F2FP.BF16.F32.PACK_AB R97, R10, R9 ;  /* 0x000000090a61723e */ /* 0x000fe200000010ff */
[C---:B------:R-:W-:Y:S01]  /*9d70*/  FFMA R12, R133.reuse, R15, R12 ;  /* 0x0000000f850c7223 */ /* 0x040fe2000000000c */
[----:B------:R-:W-:Y:S01]  /*9d80*/  SHF.L.U32 R15, R150, 0x10, RZ ;  /* 0x00000010960f7819 */ /* 0x000fe200000006ff */
[----:B------:R-:W-:Y:S01]  /*9d90*/  FMUL R14, R130, R63 ;  /* 0x0000003f820e7220 */ /* 0x000fe20000400000 */
[----:B------:R-:W-:Y:S01]  /*9da0*/  FFMA R13, R133, R18, R13 ;  /* 0x00000012850d7223 */ /* 0x000fe2000000000d */
[----:B------:R-:W-:Y:S01]  /*9db0*/  LOP3.LUT R18, R145, 0xffff0000, RZ, 0xc0, !PT ;  /* 0xffff000091127812 */ /* 0x000fe200078ec0ff */
[----:B------:R1:W-:Y:S01]  /*9dc0*/  @!P1 STS.128 [R195+0x2010], R92 ;  /* 0x0020105cc3009388 */ /* 0x0003e20000000c00 */
[----:B------:R-:W-:Y:S01]  /*9dd0*/  F2FP.BF16.F32.PACK_AB R98, R12, R11 ;  /* 0x0000000b0c62723e */ /* 0x000fe200000010ff */
[C---:B------:R-:W-:Y:S01]  /*9de0*/  FFMA R14, R133.reuse, R17, R14 ;  /* 0x00000011850e7223 */ /* 0x040fe2000000000e */
[----:B------:R-:W-:Y:S01]  /*9df0*/  SHF.L.U32 R11, R148, 0x10, RZ ;  /* 0x00000010940b7819 */ /* 0x000fe200000006ff */
[----:B------:R-:W-:Y:S01]  /*9e00*/  FMUL R8, R130, R64 ;  /* 0x0000004082087220 */ /* 0x000fe20000400000 */
[----:B------:R-:W-:Y:S01]  /*9e10*/  LOP3.LUT R12, R148, 0xffff0000, RZ, 0xc0, !PT ;  /* 0xffff0000940c7812 */ /* 0x000fe200078ec0ff */
[----:B------:R-:W-:Y:S01]  /*9e20*/  FMUL R9, R130, R65 ;  /* 0x0000004182097220 */ /* 0x000fe20000400000 */
[----:B------:R-:W-:Y:S01]  /*9e30*/  F2FP.BF16.F32.PACK_AB R99, R14, R13 ;  /* 0x0000000d0e63723e */ /* 0x000fe200000010ff */
[----:B------:R-:W-:Y:S01]  /*9e40*/  FFMA R8, R133, R11, R8 ;  /* 0x0000000b85087223 */ /* 0x000fe20000000008 */
[----:B------:R-:W-:Y:S01]  /*9e50*/  SHF.L.U32 R13, R149, 0x10, RZ ;  /* 0x00000010950d7819 */ /* 0x000fe200000006ff */
[----:B------:R-:W-:Y:S01]  /*9e60*/  FFMA R9, R133, R12, R9 ;  /* 0x0000000c85097223 */ /* 0x000fe20000000009 */
[----:B------:R-:W-:Y:S01]  /*9e70*/  LOP3.LUT R14, R149, 0xffff0000, RZ, 0xc0, !PT ;  /* 0xffff0000950e7812 */ /* 0x000fe200078ec0ff */
[C---:B------:R-:W-:Y:S01]  /*9e80*/  FMUL R10, R130.reuse, R66 ;  /* 0x00000042820a7220 */ /* 0x040fe20000400000 */
[----:B------:R-:W-:Y:S01]  /*9e90*/  SHF.L.U32 R17, R147, 0x10, RZ ;  /* 0x0000001093117819 */ /* 0x000fe200000006ff */
[C---:B------:R-:W-:Y:S01]  /*9ea0*/  FMUL R11, R130.reuse, R67 ;  /* 0x00000043820b7220 */ /* 0x040fe20000400000 */
[----:B--2---:R-:W-:Y:S01]  /*9eb0*/  F2FP.BF16.F32.PACK_AB R88, R9, R8 ;  /* 0x000000080958723e */ /* 0x004fe200000010ff */
[C---:B------:R-:W-:Y:S01]  /*9ec0*/  FFMA R10, R133.reuse, R13, R10 ;  /* 0x0000000d850a7223 */ /* 0x040fe2000000000a */
[----:B------:R-:W-:Y:S01]  /*9ed0*/  FMUL R12, R130, R68 ;  /* 0x00000044820c7220 */ /* 0x000fe20000400000 */
[C---:B------:R-:W-:Y:S01]  /*9ee0*/  FFMA R11, R133.reuse, R14, R11 ;  /* 0x0000000e850b7223 */ /* 0x040fe2000000000b */
[----:B------:R-:W-:Y:S01]  /*9ef0*/  LOP3.LUT R14, R150, 0xffff0000, RZ, 0xc0, !PT ;  /* 0xffff0000960e7812 */ /* 0x000fe200078ec0ff */
[C---:B------:R-:W-:Y:S01]  /*9f00*/  FMUL R13, R130.reuse, R69 ;  /* 0x00000045820d7220 */ /* 0x040fe20000400000 */
[----:B------:R2:W-:Y:S01]  /*9f10*/  @!P1 STS.128 [R188+0x3000], R96 ;  /* 0x00300060bc009388 */ /* 0x0005e20000000c00 */
[----:B------:R-:W-:Y:S01]  /*9f20*/  FFMA R12, R133, R15, R12 ;  /* 0x0000000f850c7223 */ /* 0x000fe2000000000c */
[----:B------:R-:W-:Y:S01]  /*9f30*/  F2FP.BF16.F32.PACK_AB R89, R11, R10 ;  /* 0x0000000a0b59723e */ /* 0x000fe200000010ff */
[----:B------:R-:W-:Y:S01]  /*9f40*/  FFMA R13, R133, R14, R13 ;  /* 0x0000000e850d7223 */ /* 0x000fe2000000000d */
[C---:B------:R-:W-:Y:S01]  /*9f50*/  SHF.L.U32 R11, R151.reuse, 0x10, RZ ;  /* 0x00000010970b7819 */ /* 0x040fe200000006ff */
[C---:B------:R-:W-:Y:S01]  /*9f60*/  FMUL R8, R130.reuse, R70 ;  /* 0x0000004682087220 */ /* 0x040fe20000400000 */
[----:B------:R-:W-:Y:S01]  /*9f70*/  LOP3.LUT R14, R151, 0xffff0000, RZ, 0xc0, !PT ;  /* 0xffff0000970e7812 */ /* 0x000fe200078ec0ff */
[----:B------:R-:W-:Y:S01]  /*9f80*/  FMUL R9, R130, R71 ;  /* 0x0000004782097220 */ /* 0x000fe20000400000 */
[----:B------:R-:W-:Y:S01]  /*9f90*/  SHF.L.U32 R15, R140, 0x10, RZ ;  /* 0x000000108c0f7819 */ /* 0x000fe200000006ff */
        /* <DEDUP_REMOVED lines=10> */
[----:B------:R-:W-:Y:S01]  /*a040*/  FMUL R13, R130, R75 ;  /* 0x0000004b820d7220 */ /* 0x000fe20000400000 */
[C---:B------:R-:W-:Y:S01]  /*a050*/  FFMA R11, R133.reuse, R14, R11 ;  /* 0x0000000e850b7223 */ /* 0x040fe2000000000b */
[----:B------:R-:W-:Y:S01]  /*a060*/  SHF.L.U32 R14, R142, 0x10, RZ ;  /* 0x000000108e0e7819 */ /* 0x000fe200000006ff */
[C---:B------:R-:W-:Y:S01]  /*a070*/  FFMA R12, R133.reuse, R15, R12 ;  /* 0x0000000f850c7223 */ /* 0x040fe2000000000c */
[----:B------:R-:W-:Y:S01]  /*a080*/  SHF.L.U32 R15, R144, 0x10, RZ ;  /* 0x00000010900f7819 */ /* 0x000fe200000006ff */
[----:B------:R-:W-:Y:S01]  /*a090*/  FFMA R13, R133, R16, R13 ;  /* 0x00000010850d7223 */ /* 0x000fe2000000000d */
[----:B------:R-:W-:Y:S01]  /*a0a0*/  LOP3.LUT R16, R142, 0xffff0000, RZ, 0xc0, !PT ;  /* 0xffff00008e107812 */ /* 0x000fe200078ec0ff */
[----:B------:R4:W-:Y:S01]  /*a0b0*/  @!P1 STS.128 [R198+0x3010], R88 ;  /* 0x00301058c6009388 */ /* 0x0009e20000000c00 */
[----:B-1----:R-:W-:Y:S01]  /*a0c0*/  F2FP.BF16.F32.PACK_AB R92, R11, R10 ;  /* 0x0000000a0b5c723e */ /* 0x002fe200000010ff */
[C---:B------:R-:W-:Y:S01]  /*a0d0*/  FMUL R8, R130.reuse, R76 ;  /* 0x0000004c82087220 */ /* 0x040fe20000400000 */
[----:B------:R-:W-:Y:S01]  /*a0e0*/  F2FP.BF16.F32.PACK_AB R93, R13, R12 ;  /* 0x0000000c0d5d723e */ /* 0x000fe200000010ff */
[C---:B------:R-:W-:Y:S01]  /*a0f0*/  FMUL R9, R130.reuse, R77 ;  /* 0x0000004d82097220 */ /* 0x040fe20000400000 */
[----:B------:R-:W-:Y:S01]  /*a100*/  SHF.L.U32 R13, R143, 0x10, RZ ;  /* 0x000000108f0d7819 */ /* 0x000fe200000006ff */
[----:B------:R-:W-:Y:S01]  /*a110*/  FFMA R8, R133, R14, R8 ;  /* 0x0000000e85087223 */ /* 0x000fe20000000008 */
[----:B------:R-:W-:Y:S01]  /*a120*/  LOP3.LUT R14, R143, 0xffff0000, RZ, 0xc0, !PT ;  /* 0xffff00008f0e7812 */ /* 0x000fe200078ec0ff */
[----:B------:R-:W1:Y:S01]  /*a130*/  S2R R200, SR_CgaCtaId ;  /* 0x0000000000c87919 */ /* 0x000e620000008800 */
[C---:B------:R-:W-:Y:S01]  /*a140*/  FMUL R10, R130.reuse, R78 ;  /* 0x0000004e820a7220 */ /* 0x040fe20000400000 */
[----:B------:R-:W-:Y:S01]  /*a150*/  FFMA R9, R133, R16, R9 ;  /* 0x0000001085097223 */ /* 0x000fe20000000009 */
[----:B------:R-:W-:Y:S01]  /*a160*/  SHF.L.U32 R16, R145, 0x10, RZ ;  /* 0x0000001091107819 */ /* 0x000fe200000006ff */
[C---:B------:R-:W-:Y:S01]  /*a170*/  FMUL R11, R130.reuse, R79 ;  /* 0x0000004f820b7220 */ /* 0x040fe20000400000 */
[----:B------:R-:W-:Y:S01]  /*a180*/  FFMA R10, R133, R13, R10 ;  /* 0x0000000d850a7223 */ /* 0x000fe2000000000a */
[----:B------:R-:W-:Y:S01]  /*a190*/  FMUL R12, R130, R80 ;  /* 0x00000050820c7220 */ /* 0x000fe20000400000 */
[----:B------:R-:W-:Y:S01]  /*a1a0*/  F2FP.BF16.F32.PACK_AB R94, R9, R8 ;  /* 0x00000008095e723e */ /* 0x000fe200000010ff */
[C---:B------:R-:W-:Y:S01]  /*a1b0*/  FFMA R11, R133.reuse, R14, R11 ;  /* 0x0000000e850b7223 */ /* 0x040fe2000000000b */
[----:B------:R-:W-:Y:S01]  /*a1c0*/  LOP3.LUT R14, R144, 0xffff0000, RZ, 0xc0, !PT ;  /* 0xffff0000900e7812 */ /* 0x000fe200078ec0ff */
[C---:B------:R-:W-:Y:S01]  /*a1d0*/  FMUL R8, R130.reuse, R81 ;  /* 0x0000005182087220 */ /* 0x040fe20000400000 */
[C---:B------:R-:W-:Y:S01]  /*a1e0*/  FMUL R9, R130.reuse, R82 ;  /* 0x0000005282097220 */ /* 0x040fe20000400000 */
[----:B------:R-:W-:Y:S01]  /*a1f0*/  FMUL R13, R130, R83 ;  /* 0x00000053820d7220 */ /* 0x000fe20000400000 */
[C---:B------:R-:W-:Y:S01]  /*a200*/  FFMA R12, R133.reuse, R15, R12 ;  /* 0x0000000f850c7223 */ /* 0x040fe2000000000c */
[C---:B------:R-:W-:Y:S01]  /*a210*/  FFMA R8, R133.reuse, R14, R8 ;  /* 0x0000000e85087223 */ /* 0x040fe20000000008 */
[----:B------:R-:W-:Y:S01]  /*a220*/  FFMA R9, R133, R16, R9 ;  /* 0x0000001085097223 */ /* 0x000fe20000000009 */
[----:B------:R-:W-:Y:S01]  /*a230*/  F2FP.BF16.F32.PACK_AB R95, R11, R10 ;  /* 0x0000000a0b5f723e */ /* 0x000fe200000010ff */
[C---:B------:R-:W-:Y:S01]  /*a240*/  FFMA R13, R133.reuse, R18, R13 ;  /* 0x00000012850d7223 */ /* 0x040fe2000000000d */
[----:B------:R-:W-:Y:S01]  /*a250*/  SHF.L.U32 R16, R146, 0x10, RZ ;  /* 0x0000001092107819 */ /* 0x000fe200000006ff */
[----:B------:R-:W-:Y:S01]  /*a260*/  FMUL R10, R130, R84 ;  /* 0x00000054820a7220 */ /* 0x000fe20000400000 */
[----:B------:R-:W-:Y:S01]  /*a270*/  LOP3.LUT R18, R146, 0xffff0000, RZ, 0xc0, !PT ;  /* 0xffff000092127812 */ /* 0x000fe200078ec0ff */
[----:B------:R4:W-:Y:S01]  /*a280*/  @!P1 STS.128 [R196+0x3020], R92 ;  /* 0x0030205cc4009388 */ /* 0x0009e20000000c00 */
[C---:B------:R-:W-:Y:S01]  /*a290*/  FMUL R11, R130.reuse, R85 ;  /* 0x00000055820b7220 */ /* 0x040fe20000400000 */
[C---:B------:R-:W-:Y:S01]  /*a2a0*/  FMUL R14, R130.reuse, R86 ;  /* 0x00000056820e7220 */ /* 0x040fe20000400000 */
[----:B------:R-:W-:Y:S01]  /*a2b0*/  FMUL R15, R130, R87 ;  /* 0x00000057820f7220 */ /* 0x000fe20000400000 */
[C---:B------:R-:W-:Y:S01]  /*a2c0*/  FFMA R10, R133.reuse, R16, R10 ;  /* 0x00000010850a7223 */ /* 0x040fe2000000000a */
[C---:B------:R-:W-:Y:S01]  /*a2d0*/  FFMA R11, R133.reuse, R18, R11 ;  /* 0x00000012850b7223 */ /* 0x040fe2000000000b */
[C---:B------:R-:W-:Y:S01]  /*a2e0*/  FFMA R14, R133.reuse, R17, R14 ;  /* 0x00000011850e7223 */ /* 0x040fe2000000000e */
[----:B------:R-:W-:Y:S01]  /*a2f0*/  FFMA R15, R133, R20, R15 ;  /* 0x00000014850f7223 */ /* 0x000fe2000000000f */
[----:B--2---:R-:W-:Y:S01]  /*a300*/  F2FP.BF16.F32.PACK_AB R96, R8, R12 ;  /* 0x0000000c0860723e */ /* 0x004fe200000010ff */
[----:B------:R-:W-:Y:S01]  /*a310*/  BSSY.RECONVERGENT B0, `(.L_x_125) ;  /* 0x0000021000007945 */ /* 0x000fe20003800200 */
[----:B------:R-:W-:Y:S02]  /*a320*/  F2FP.BF16.F32.PACK_AB R97, R13, R9 ;  /* 0x000000090d61723e */ /* 0x000fe400000010ff */
[----:B------:R-:W-:Y:S02]  /*a330*/  F2FP.BF16.F32.PACK_AB R98, R11, R10 ;  /* 0x0000000a0b62723e */ /* 0x000fe400000010ff */
[----:B------:R-:W-:Y:S02]  /*a340*/  F2FP.BF16.F32.PACK_AB R99, R15, R14 ;  /* 0x0000000e0f63723e */ /* 0x000fe400000010ff */
[----:B------:R-:W-:Y:S02]  /*a350*/  MOV R12, UR47 ;  /* 0x0000002f000c7c02 */ /* 0x000fe40008000f00 */
[----:B------:R-:W-:Y:S01]  /*a360*/  LEA R11, R137, UR44, 0x3 ;  /* 0x0000002c890b7c11 */ /* 0x000fe2000f8e18ff */
[----:B------:R4:W-:Y:S01]  /*a370*/  @!P1 STS.128 [R195+0x3010], R96 ;  /* 0x00301060c3009388 */ /* 0x0009e20000000c00 */
[----:B------:R-:W-:Y:S04]  /*a380*/  @P2 LEA R12, R12, UR44, 0x3 ;  /* 0x0000002c0c0c2c11 */ /* 0x000fe8000f8e18ff */
[----:B------:R-:W-:Y:S02]  /*a390*/  @P2 IADD3 R13, PT, PT, R12, 0x50, RZ ;  /* 0x000000500c0d2810 */ /* 0x000fe40007ffe0ff */
[----:B------:R-:W-:Y:S01]  /*a3a0*/  @P2 SHF.L.U32 R12, RZ, 0x1f, RZ ;  /* 0x0000001fff0c2819 */ /* 0x000fe200000006ff */
[----:B------:R-:W-:Y:S01]  /*a3b0*/  @!PT LDS RZ, [RZ] ;  /* 0x00000000fffff984 */ /* 0x000fe20000000800 */
[----:B------:R-:W-:Y:S01]  /*a3c0*/  @!PT LDS RZ, [RZ] ;  /* 0x00000000fffff984 */ /* 0x000fe20000000800 */
[----:B------:R-:W-:Y:S01]  /*a3d0*/  @!PT LDS RZ, [RZ] ;  /* 0x00000000fffff984 */ /* 0x000fe20000000800 */
[----:B------:R-:W-:Y:S01]  /*a3e0*/  @!PT LDS RZ, [RZ] ;  /* 0x00000000fffff984 */ /* 0x000fe20000000800 */
[----:B------:R2:W-:Y:S06]  /*a3f0*/  MEMBAR.ALL.CTA ;  /* 0x0000000000007992 */ /* 0x0005ec0000008000 */
[----:B--2---:R-:W2:Y:S01]  /*a400*/  FENCE.VIEW.ASYNC.S ;  /* 0x00000000000073c6 */ /* 0x004ea20000000000 */
[----:B-1----:R-:W-:Y:S01]  /*a410*/  @P2 PRMT R13, R200, 0x654, R13 ;  /* 0x00000654c80d2816 */ /* 0x002fe2000000000d */
[----:B--2---:R-:W-:Y:S06]  /*a420*/  BAR.SYNC.DEFER_BLOCKING 0x1, 0x80 ;  /* 0x0042000000007b1d */ /* 0x004fec0000010000 */
[----:B------:R-:W-:Y:S05]  /*a430*/  @P0 BRA `(.L_x_126) ;  /* 0x0000000000380947 */ /* 0x000fea0003800000 */
[----:B------:R-:W-:Y:S01]  /*a440*/  R2UR UR9, R212 ;  /* 0x00000000d40972ca */ /* 0x000fe200000e0000 */
[----:B------:R-:W-:Y:S02]  /*a450*/  UIADD3 UR4, UP0, UPT, UR54, 0xa80, URZ ;  /* 0x00000a8036047890 */ /* 0x000fe4000ff1e0ff */
[----:B------:R-:W-:Y:S02]  /*a460*/  UIADD3 UR10, UPT, UPT, UR50, 0x40, URZ ;  /* 0x00000040320a7890 */ /* 0x000fe4000fffe0ff */
[----:B------:R-:W-:Y:S02]  /*a470*/  UIADD3 UR8, UPT, UPT, UR44, 0x2200, URZ ;  /* 0x000022002c087890 */ /* 0x000fe4000fffe0ff */
[----:B------:R-:W-:Y:S01]  /*a480*/  UIADD3.X UR5, UPT, UPT, URZ, UR55, URZ, UP0, !UPT ;  /* 0x00000037ff057290 */ /* 0x000fe200087fe4ff */
[----:B------:R-:W-:Y:S01]  /*a490*/  UMOV UR11, UR36 ;  /* 0x00000024000b7c82 */ /* 0x000fe20008000000 */
[----:B------:R-:W-:Y:S01]  /*a4a0*/  UIADD3 UR12, UPT, UPT, UR44, 0x3200, URZ ;  /* 0x000032002c0c7890 */ /* 0x000fe2000fffe0ff */
[----:B------:R-:W-:Y:S03]  /*a4b0*/  UMOV UR15, UR36 ;  /* 0x00000024000f7c82 */ /* 0x000fe60008000000 */
[----:B------:R-:W-:Y:S01]  /*a4c0*/  UIADD3 UR13, UPT, UPT, UR9, 0x80, URZ ;  /* 0x00000080090d7890 */ /* 0x000fe2000fffe0ff */
[----:B------:R-:W-:Y:S02]  /*a4d0*/  UMOV UR14, UR10 ;  /* 0x0000000a000e7c82 */ /* 0x000fe40008000000 */
[----:B------:R1:W-:Y:S06]  /*a4e0*/  UTMASTG.3D [UR8], [UR4] ;  /* 0x00000008040073b5 */ /* 0x0003ec0008010000 */
[----:B------:R1:W-:Y:S01]  /*a4f0*/  UTMASTG.3D [UR12], [UR4] ;  /* 0x0000000c040073b5 */ /* 0x0003e20008010000 */
[----:B------:R0:W-:Y:S01]  /*a500*/  UTMACMDFLUSH ;  /* 0x00000000000079b7 */ /* 0x0001e20000000000 */
[----:B-1----:R-:W-:Y:S04]  /*a510*/  DEPBAR.LE SB0, 0x1 ;  /* 0x000080400000791a */ /* 0x002fe80000000000 */
.L_x_126:
[----:B------:R-:W-:Y:S05]  /*a520*/  BSYNC.RECONVERGENT B0 ;  /* 0x0000000000007941 */ /* 0x000fea0003800200 */
.L_x_125:
[----:B------:R-:W-:Y:S01]  /*a530*/  BAR.SYNC.DEFER_BLOCKING 0x1, 0x80 ;  /* 0x0042000000007b1d */ /* 0x000fe20000010000 */
[----:B------:R-:W-:Y:S02]  /*a540*/  UISETP.NE.AND UP0, UPT, UR43, URZ, UPT ;  /* 0x000000ff2b00728c */ /* 0x000fe4000bf05270 */
[----:B------:R-:W-:Y:S03]  /*a550*/  UIADD3 UR5, UPT, UPT, UR47, 0x1, URZ ;  /* 0x000000012f057890 */ /* 0x000fe6000fffe0ff */
[----:B------:R1:W-:Y:S01]  /*a560*/  @P2 SYNCS.ARRIVE.TRANS64.RED.A1T0 RZ, [R13+URZ], RZ ;  /* 0x000000ff0dff29a7 */ /* 0x0003e200081004ff */
[----:B------:R-:W-:Y:S01]  /*a570*/  UMOV UR4, 0x40 ;  /* 0x0000004000047882 */ /* 0x000fe20000000000 */
[----:B------:R-:W-:Y:S01]  /*a580*/  BSSY B1, `(.L_x_127) ;  /* 0x0000021000017945 */ /* 0x000fe20003800000 */
[----:B------:R-:W-:Y:S02]  /*a590*/  USEL UR4, UR4, 0x20, !UP0 ;  /* 0x0000002004047887 */ /* 0x000fe4000c000000 */
[----:B------:R-:W-:Y:S02]  /*a5a0*/  UISETP.NE.AND UP0, UPT, UR5, 0x4, UPT ;  /* 0x000000040500788c */ /* 0x000fe4000bf05270 */
[----:B------:R-:W-:Y:S01]  /*a5b0*/  UIADD3 UR49, UPT, UPT, UR52, UR4, URZ ;  /* 0x0000000434317290 */ /* 0x000fe2000fffe0ff */
[----:B------:R-:W2:Y:S01]  /*a5c0*/  @P2 SYNCS.PHASECHK.TRANS64.TRYWAIT P0, [R11+URZ+0x30], R12 ;  /* 0x0000300c0b0025a7 */ /* 0x000ea200080011ff */
[----:B----4-:R-:W-:Y:S01]  /*a5d0*/  VIADD R92, R131, UR4 ;  /* 0x00000004835c7c36 */ /* 0x010fe20008000000 */
[----:B------:R-:W-:Y:S04]  /*a5e0*/  USEL UR46, UR5, URZ, UP0 ;  /* 0x000000ff052e7287 */ /* 0x000fe80008000000 */
[----:B------:R-:W-:Y:S04]  /*a5f0*/  SHF.R.U32.HI R10, RZ, 0x15, R92 ;  /* 0x00000015ff0a7819 */ /* 0x000fe8000001165c */
[----:B------:R-:W-:Y:S02]  /*a600*/  LOP3.LUT R16, R10, 0x3, RZ, 0xc0, !PT ;  /* 0x000000030a107812 */ /* 0x000fe400078ec0ff */
[----:B--2---:R-:W-:Y:S01]  /*a610*/  @P2 SEL R138, RZ, 0x1, !P0 ;  /* 0x00000001ff8a2807 */ /* 0x004fe20004000000 */
[----:B-1----:R-:W-:Y:S06]  /*a620*/  @!P2 BRA `(.L_x_128) ;  /* 0x000000000058a947 */ /* 0x002fec0003800000 */
        /* <DEDUP_REMOVED lines=8> */
[----:B------:R-:W-:Y:S04]  /*a6b0*/  SHF.L.U32 R8, RZ, 0x1f, RZ ;  /* 0x0000001fff087819 */ /* 0x000fe800000006ff */
[----:B------:R-:W1:Y:S02]  /*a6c0*/  SYNCS.PHASECHK.TRANS64.TRYWAIT P0, [R11+URZ+0x30], R8 ;  /* 0x000030080b0075a7 */ /* 0x000e6400080011ff */
[----:B-1----:R-:W-:Y:S05]  /*a6d0*/  @!P0 BRA `(.L_x_131) ;  /* 0x0000009000888947 */ /* 0x002fea0003800000 */
.L_x_130:
[----:B------:R-:W-:Y:S05]  /*a6e0*/  BSYNC B0 ;  /* 0x0000000000007941 */ /* 0x000fea0003800000 */
.L_x_129:
[----:B------:R-:W-:Y:S02]  /*a6f0*/  ISETP.NE.AND P0, PT, R199, RZ, PT ;  /* 0x000000ffc700720c */ /* 0x000fe40003f05270 */
[----:B------:R-:W-:Y:S11]  /*a700*/  IADD3 R137, PT, PT, R137, 0x1, RZ ;  /* 0x0000000189897810 */ /* 0x000ff60007ffe0ff */
[----:B------:R2:W4:Y:S04]  /*a710*/  @P0 LDS.128 R160, [R3+0x20] ;  /* 0x0000200003a00984 */ /* 0x0005280000000c00 */
[----:B------:R2:W1:Y:S04]  /*a720*/  @P0 LDS.128 R140, [R3+0x1020] ;  /* 0x00102000038c0984 */ /* 0x0004680000000c00 */
[----:B------:R2:W1:Y:S04]  /*a730*/  @P0 LDS.128 R168, [R6] ;  /* 0x0000000006a80984 */ /* 0x0004680000000c00 */
[----:B------:R2:W1:Y:S04]  /*a740*/  @P0 LDS.128 R152, [R6+0x1000] ;  /* 0x0010000006980984 */ /* 0x0004680000000c00 */
[----:B------:R2:W1:Y:S04]  /*a750*/  @P0 LDS.128 R164, [R4+0x10] ;  /* 0x0000100004a40984 */ /* 0x0004680000000c00 */
[----:B------:R2:W1:Y:S04]  /*a760*/  @P0 LDS.128 R148, [R4+0x1010] ;  /* 0x0010100004940984 */ /* 0x0004680000000c00 */
[----:B------:R2:W1:Y:S04]  /*a770*/  @P0 LDS.128 R156, [R0+0x10] ;  /* 0x00001000009c0984 */ /* 0x0004680000000c00 */
[----:B------:R2:W1:Y:S02]  /*a780*/  @P0 LDS.128 R144, [R0+0x1010] ;  /* 0x0010100000900984 */ /* 0x0004640000000c00 */
.L_x_128:
[----:B------:R-:W-:Y:S05]  /*a790*/  BSYNC B1 ;  /* 0x0000000000017941 */ /* 0x000fea0003800000 */
.L_x_127:
[----:B------:R-:W-:Y:S11]  /*a7a0*/  ISETP.NE.AND P0, PT, R189, R16, PT ;  /* 0x00000010bd00720c */ /* 0x000ff60003f05270 */
[----:B------:R-:W-:Y:S02]  /*a7b0*/  @!UPT UIADD3 URZ, UPT, UPT, URZ, URZ, URZ ;  /* 0x000000fffffff290 */ /* 0x000fe4000fffe0ff */
[----:B------:R-:W-:Y:S05]  /*a7c0*/  @P0 BRA `(.L_x_132) ;  /* 0x0000000000bc0947 */ /* 0x000fea0003800000 */
[----:B------:R-:W-:Y:S11]  /*a7d0*/  LOP3.LUT P0, RZ, R10, 0x3, R177, 0x48, !PT ;  /* 0x000000030aff7812 */ /* 0x000ff600078048b1 */
[----:B------:R-:W-:Y:S02]  /*a7e0*/  @!UPT UIADD3 URZ, UPT, UPT, URZ, URZ, URZ ;  /* 0x000000fffffff290 */ /* 0x000fe4000fffe0ff */
[----:B------:R-:W-:Y:S05]  /*a7f0*/  @!P0 BRA `(.L_x_133) ;  /* 0x0000000000408947 */ /* 0x000fea0003800000 */
[----:B------:R-:W5:Y:S01]  /*a800*/  LDCU.64 UR8, c[0x4][0x70] ;  /* 0x01000e00ff0877ac */ /* 0x000f620008000a00 */
[----:B------:R-:W-:Y:S01]  /*a810*/  MOV R15, 0x0 ;  /* 0x00000000000f7802 */ /* 0x000fe20000000f00 */
[----:B------:R-:W-:Y:S02]  /*a820*/  HFMA2 R12, -RZ, RZ, 0, 5.9604644775390625e-08 ;  /* 0x00000001ff0c7431 */ /* 0x000fe400000001ff */
[----:B-1----:R-:W-:Y:S02]  /*a830*/  IMAD.MOV.U32 R8, RZ, RZ, 0x192 ;  /* 0x00000192ff087424 */ /* 0x002fe400078e00ff */
[----:B------:R-:W-:Y:S01]  /*a840*/  IMAD.MOV.U32 R13, RZ, RZ, RZ ;  /* 0x000000ffff0d7224 */ /* 0x000fe200078e00ff */
[----:B------:R-:W1:Y:S01]  /*a850*/  LDCU.64 UR6, c[0x4][0x78] ;  /* 0x01000f00ff0677ac */ /* 0x000e620008000a00 */
[----:B------:R-:W3:Y:S01]  /*a860*/  LDC.64 R14, c[0x4][R15] ;  /* 0x010000000f0e7b82 */ /* 0x000ee20000000a00 */
[----:B------:R-:W4:Y:S01]  /*a870*/  LDCU.64 UR4, c[0x4][0x10] ;  /* 0x01000200ff0477ac */ /* 0x000f220008000a00 */
[----:B-----5:R-:W-:Y:S01]  /*a880*/  MOV R5, UR9 ;  /* 0x0000000900057c02 */ /* 0x020fe20008000f00 */
[----:B--2---:R-:W-:Y:S01]  /*a890*/  IMAD.U32 R4, RZ, RZ, UR8 ;  /* 0x00000008ff047e24 */ /* 0x004fe2000f8e00ff */
[----:B-1----:R-:W-:Y:S01]  /*a8a0*/  MOV R7, UR7 ;  /* 0x0000000700077c02 */ /* 0x002fe20008000f00 */
[----:B------:R-:W-:Y:S01]  /*a8b0*/  IMAD.U32 R6, RZ, RZ, UR6 ;  /* 0x00000006ff067e24 */ /* 0x000fe2000f8e00ff */
[----:B----4-:R-:W-:Y:S01]  /*a8c0*/  MOV R11, UR5 ;  /* 0x00000005000b7c02 */ /* 0x010fe20008000f00 */
[----:B------:R-:W-:Y:S02]  /*a8d0*/  IMAD.U32 R10, RZ, RZ, UR4 ;  /* 0x00000004ff0a7e24 */ /* 0x000fe4000f8e00ff */
[----:B------:R-:W-:Y:S07]  /*a8e0*/  LEPC R20, `(.L_x_133) ;  /* 0x000000001014794e */ /* 0x000fee0000000000 */
[----:B---3--:R-:W-:Y:S05]  /*a8f0*/  CALL.ABS.NOINC R14 ;  /* 0x000000000e007343 */ /* 0x008fea0003c00000 */
.L_x_133:
[----:B------:R-:W-:Y:S05]  /*a900*/  WARPSYNC.ALL ;  /* 0x0000000000007948 */ /* 0x000fea0003800000 */
[C---:B------:R-:W-:Y:S01]  /*a910*/  R2UR UR4, R92.reuse ;  /* 0x000000005c0472ca */ /* 0x040fe200000e0000 */
[----:B--2---:R-:W-:Y:S05]  /*a920*/  VIADD R0, R92, 0x80 ;  /* 0x000000805c007836 */ /* 0x004fea0000000000 */
[----:B------:R-:W-:Y:S04]  /*a930*/  SHF.R.U32.HI R0, RZ, 0x15, R0 ;  /* 0x00000015ff007819 */ /* 0x000fe80000011600 */
[----:B------:R-:W-:Y:S03]  /*a940*/  LOP3.LUT P0, RZ, R0, 0x3, R177, 0x48, !PT ;  /* 0x0000000300ff7812 */ /* 0x000fe600078048b1 */
[----:B------:R-:W2:Y:S10]  /*a950*/  LDTM.x32 R24, tmem[UR4] ;  /* 0x00000004001879ee */ /* 0x000eb400082c0000 */
[----:B--2---:R-:W-:Y:S05]  /*a960*/  @!P0 BRA `(.L_x_134) ;  /* 0x0000000000408947 */ /* 0x004fea0003800000 */
[----:B------:R-:W2:Y:S01]  /*a970*/  LDCU.64 UR8, c[0x4][0x70] ;  /* 0x01000e00ff0877ac */ /* 0x000ea20008000a00 */
[----:B------:R-:W-:Y:S01]  /*a980*/  MOV R15, 0x0 ;  /* 0x00000000000f7802 */ /* 0x000fe20000000f00 */
[----:B------:R-:W-:Y:S02]  /*a990*/  HFMA2 R12, -RZ, RZ, 0, 5.9604644775390625e-08 ;  /* 0x00000001ff0c7431 */ /* 0x000fe400000001ff */
[----:B-1----:R-:W-:Y:S02]  /*a9a0*/  IMAD.MOV.U32 R8, RZ, RZ, 0x192 ;  /* 0x00000192ff087424 */ /* 0x002fe400078e00ff */
[----:B------:R-:W-:Y:S01]  /*a9b0*/  IMAD.MOV.U32 R13, RZ, RZ, RZ ;  /* 0x000000ffff0d7224 */ /* 0x000fe200078e00ff */
[----:B------:R-:W1:Y:S01]  /*a9c0*/  LDCU.64 UR6, c[0x4][0x78] ;  /* 0x01000f00ff0677ac */ /* 0x000e620008000a00 */
[----:B------:R-:W3:Y:S01]  /*a9d0*/  LDC.64 R14, c[0x4][R15] ;  /* 0x010000000f0e7b82 */ /* 0x000ee20000000a00 */
[----:B------:R-:W5:Y:S01]  /*a9e0*/  LDCU.64 UR4, c[0x4][0x10] ;  /* 0x01000200ff0477ac */ /* 0x000f620008000a00 */
[----:B--2---:R-:W-:Y:S01]  /*a9f0*/  MOV R5, UR9 ;  /* 0x0000000900057c02 */ /* 0x004fe20008000f00 */
[----:B------:R-:W-:Y:S01]  /*aa00*/  IMAD.U32 R4, RZ, RZ, UR8 ;  /* 0x00000008ff047e24 */ /* 0x000fe2000f8e00ff */
[----:B-1----:R-:W-:Y:S01]  /*aa10*/  MOV R7, UR7 ;  /* 0x0000000700077c02 */ /* 0x002fe20008000f00 */
[----:B------:R-:W-:Y:S01]  /*aa20*/  IMAD.U32 R6, RZ, RZ, UR6 ;  /* 0x00000006ff067e24 */ /* 0x000fe2000f8e00ff */
[----:B-----5:R-:W-:Y:S01]  /*aa30*/  MOV R11, UR5 ;  /* 0x00000005000b7c02 */ /* 0x020fe20008000f00 */
[----:B------:R-:W-:Y:S02]  /*aa40*/  IMAD.U32 R10, RZ, RZ, UR4 ;  /* 0x00000004ff0a7e24 */ /* 0x000fe4000f8e00ff */
[----:B------:R-:W-:Y:S07]  /*aa50*/  LEPC R20, `(.L_x_134) ;  /* 0x000000001014794e */ /* 0x000fee0000000000 */
[----:B---34-:R-:W-:Y:S05]  /*aa60*/  CALL.ABS.NOINC R14 ;  /* 0x000000000e007343 */ /* 0x018fea0003c00000 */
.L_x_134:
[----:B------:R-:W-:Y:S05]  /*aa70*/  WARPSYNC.ALL ;  /* 0x0000000000007948 */ /* 0x000fea0003800000 */
[----:B------:R-:W-:Y:S11]  /*aa80*/  R2UR UR4, R92 ;  /* 0x000000005c0472ca */ /* 0x000ff600000e0000 */
[----:B------:R-:W-:Y:S02]  /*aa90*/  @!UPT UIADD3 URZ, UPT, UPT, URZ, URZ, URZ ;  /* 0x000000fffffff290 */ /* 0x000fe4000fffe0ff */
[----:B------:R-:W2:Y:S02]  /*aaa0*/  LDTM.x32 R56, tmem[UR4+0x80] ;  /* 0x00008004003879ee */ /* 0x000ea400082c0000 */
[----:B--2---:R-:W-:Y:S01]  /*aab0*/  NOP ;  /* 0x0000000000007918 */ /* 0x004fe20000000000 */
.L_x_132:
[----:B-12---:R-:W-:Y:S01]  /*aac0*/  SHF.L.U32 R4, R168, 0x10, RZ ;  /* 0x00000010a8047819 */ /* 0x006fe200000006ff */
[----:B------:R-:W-:Y:S01]  /*aad0*/  FMUL R0, R130, R24 ;  /* 0x0000001882007220 */ /* 0x000fe20000400000 */
[----:B------:R-:W-:Y:S01]  /*aae0*/  LOP3.LUT R6, R168, 0xffff0000, RZ, 0xc0, !PT ;  /* 0xffff0000a8067812 */ /* 0x000fe200078ec0ff */
[C---:B------:R-:W-:Y:S01]  /*aaf0*/  FMUL R3, R130.reuse, R25 ;  /* 0x0000001982037220 */ /* 0x040fe20000400000 */
[----:B------:R-:W-:Y:S01]  /*ab00*/  SHF.L.U32 R7, R169, 0x10, RZ ;  /* 0x00000010a9077819 */ /* 0x000fe200000006ff */
[----:B------:R-:W-:Y:S01]  /*ab10*/  FFMA R0, R133, R4, R0 ;  /* 0x0000000485007223 */ /* 0x000fe20000000000 */
[----:B------:R-:W-:Y:S01]  /*ab20*/  LOP3.LUT R8, R169, 0xffff0000, RZ, 0xc0, !PT ;  /* 0xffff0000a9087812 */ /* 0x000fe200078ec0ff */
[----:B------:R-:W-:Y:S01]  /*ab30*/  FMUL R4, R130, R26 ;  /* 0x0000001a82047220 */ /* 0x000fe20000400000 */
[C---:B------:R-:W-:Y:S01]  /*ab40*/  SHF.L.U32 R9, R170.reuse, 0x10, RZ ;  /* 0x00000010aa097819 */ /* 0x040fe200000006ff */
[----:B------:R-:W-:Y:S01]  /*ab50*/  FFMA R3, R133, R6, R3 ;  /* 0x0000000685037223 */ /* 0x000fe20000000003 */
[----:B------:R-:W-:Y:S01]  /*ab60*/  LOP3.LUT R10, R170, 0xffff0000, RZ, 0xc0, !PT ;  /* 0xffff0000aa0a7812 */ /* 0x000fe200078ec0ff */
[C---:B------:R-:W-:Y:S01]  /*ab70*/  FMUL R5, R130.reuse, R27 ;  /* 0x0000001b82057220 */ /* 0x040fe20000400000 */
[C---:B------:R-:W-:Y:S01]  /*ab80*/  SHF.L.U32 R11, R171.reuse, 0x10, RZ ;  /* 0x00000010ab0b7819 */ /* 0x040fe200000006ff */
[C---:B------:R-:W-:Y:S01]  /*ab90*/  FMUL R6, R130.reuse, R28 ;  /* 0x0000001c82067220 */ /* 0x040fe20000400000 */
[----:B------:R-:W-:Y:S01]  /*aba0*/  LOP3.LUT R12, R171, 0xffff0000, RZ, 0xc0, !PT ;  /* 0xffff0000ab0c7812 */ /* 0x000fe200078ec0ff */
[----:B------:R-:W-:Y:S01]  /*abb0*/  FFMA R4, R133, R7, R4 ;  /* 0x0000000785047223 */ /* 0x000fe20000000004 */
[----:B------:R-:W-:Y:S01]  /*abc0*/  ISETP.NE.AND P1, PT, R189, R16, PT ;  /* 0x00000010bd00720c */ /* 0x000fe20003f25270 */
[----:B------:R-:W-:Y:S01]  /*abd0*/  FFMA R5, R133, R8, R5 ;  /* 0x0000000885057223 */ /* 0x000fe20000000005 */
[----:B------:R-:W-:Y:S01]  /*abe0*/  F2FP.BF16.F32.PACK_AB R16, R3, R0 ;  /* 0x000000000310723e */ /* 0x000fe200000010ff */
[C---:B------:R-:W-:Y:S01]  /*abf0*/  FMUL R7, R130.reuse, R29 ;  /* 0x0000001d82077220 */ /* 0x040fe20000400000 */
[----:B------:R-:W-:Y:S01]  /*ac00*/  LOP3.LUT R14, R159, 0xffff0000, RZ, 0xc0, !PT ;  /* 0xffff00009f0e7812 */ /* 0x000fe200078ec0ff */
[----:B------:R-:W-:Y:S01]  /*ac10*/  FFMA R6, R133, R9, R6 ;  /* 0x0000000985067223 */ /* 0x000fe20000000006 */
[----:B------:R-:W-:Y:S01]  /*ac20*/  F2FP.BF16.F32.PACK_AB R17, R5, R4 ;  /* 0x000000040511723e */ /* 0x000fe200000010ff */
[----:B------:R-:W-:Y:S01]  /*ac30*/  FMUL R8, R130, R30 ;  /* 0x0000001e82087220 */ /* 0x000fe20000400000 */
[----:B------:R-:W-:Y:S01]  /*ac40*/  ISETP.NE.AND P2, PT, R194, RZ, PT ;  /* 0x000000ffc200720c */ /* 0x000fe20003f45270 */
[----:B------:R-:W-:Y:S01]  /*ac50*/  FMUL R9, R130, R31 ;  /* 0x0000001f82097220 */ /* 0x000fe20000400000 */
[----:B------:R-:W-:Y:S01]  /*ac60*/  ISETP.NE.AND P0, PT, R189, RZ, PT ;  /* 0x000000ffbd00720c */ /* 0x000fe20003f05270 */
[C---:B------:R-:W-:Y:S01]  /*ac70*/  FFMA R7, R133.reuse, R10, R7 ;  /* 0x0000000a85077223 */ /* 0x040fe20000000007 */
[C---:B------:R-:W-:Y:S01]  /*ac80*/  FFMA R8, R133.reuse, R11, R8 ;  /* 0x0000000b85087223 */ /* 0x040fe20000000008 */
[----:B------:R-:W-:Y:S01]  /*ac90*/  SHF.L.U32 R11, R164, 0x10, RZ ;  /* 0x00000010a40b7819 */ /* 0x000fe200000006ff */
[----:B------:R-:W-:Y:S01]  /*aca0*/  FFMA R9, R133, R12, R9 ;  /* 0x0000000c85097223 */ /* 0x000fe20000000009 */
[----:B------:R-:W-:Y:S01]  /*acb0*/  SHF.L.U32 R12, R166, 0x10, RZ ;  /* 0x00000010a60c7819 */ /* 0x000fe200000006ff */
[C---:B------:R-:W-:Y:S01]  /*acc0*/  FMUL R10, R130.reuse, R32 ;  /* 0x00000020820a7220 */ /* 0x040fe20000400000 */
[----:B------:R-:W-:Y:S01]  /*acd0*/  F2FP.BF16.F32.PACK_AB R18, R7, R6 ;  /* 0x000000060712723e */ /* 0x000fe200000010ff */
[----:B------:R-:W-:Y:S01]  /*ace0*/  FMUL R0, R130, R33 ;  /* 0x0000002182007220 */ /* 0x000fe20000400000 */
[----:B------:R-:W-:Y:S01]  /*acf0*/  F2FP.BF16.F32.PACK_AB R19, R9, R8 ;  /* 0x000000080913723e */ /* 0x000fe200000010ff */
[----:B------:R-:W-:Y:S01]  /*ad00*/  FFMA R10, R133, R11, R10 ;  /* 0x0000000b850a7223 */ /* 0x000fe2000000000a */
[----:B------:R-:W-:Y:S01]  /*ad10*/  LOP3.LUT R6, R164, 0xffff0000, RZ, 0xc0, !PT ;  /* 0xffff0000a4067812 */ /* 0x000fe200078ec0ff */
[C---:B------:R-:W-:Y:S01]  /*ad20*/  FMUL R3, R130.reuse, R34 ;  /* 0x0000002282037220 */ /* 0x040fe20000400000 */
[C---:B------:R-:W-:Y:S01]  /*ad30*/  SHF.L.U32 R8, R165.reuse, 0x10, RZ ;  /* 0x00000010a5087819 */ /* 0x040fe200000006ff */
[----:B------:R1:W-:Y:S01]  /*ad40*/  @!P1 STS.128 [R188+0x4000], R16 ;  /* 0x00400010bc009388 */ /* 0x0003e20000000c00 */
[----:B------:R-:W-:Y:S01]  /*ad50*/  LOP3.LUT R7, R165, 0xffff0000, RZ, 0xc0, !PT ;  /* 0xffff0000a5077812 */ /* 0x000fe200078ec0ff */
[----:B------:R-:W-:Y:S01]  /*ad60*/  FMUL R4, R130, R35 ;  /* 0x0000002382047220 */ /* 0x000fe20000400000 */
[----:B------:R-:W-:Y:S01]  /*ad70*/  LOP3.LUT R9, R166, 0xffff0000, RZ, 0xc0, !PT ;  /* 0xffff0000a6097812 */ /* 0x000fe200078ec0ff */
[C---:B------:R-:W-:Y:S01]  /*ad80*/  FMUL R5, R130.reuse, R36 ;  /* 0x0000002482057220 */ /* 0x040fe20000400000 */
[----:B------:R-:W-:Y:S01]  /*ad90*/  LOP3.LUT R11, R167, 0xffff0000, RZ, 0xc0, !PT ;  /* 0xffff0000a70b7812 */ /* 0x000fe200078ec0ff */
[C---:B------:R-:W-:Y:S01]  /*ada0*/  FFMA R0, R133.reuse, R6, R0 ;  /* 0x0000000685007223 */ /* 0x040fe20000000000 */
[C---:B------:R-:W-:Y:S01]  /*adb0*/  FFMA R3, R133.reuse, R8, R3 ;  /* 0x0000000885037223 */ /* 0x040fe20000000003 */
[C---:B------:R-:W-:Y:S01]  /*adc0*/  FFMA R4, R133.reuse, R7, R4 ;  /* 0x0000000785047223 */ /* 0x040fe20000000004 */
[----:B------:R-:W-:Y:S01]  /*add0*/  FFMA R5, R133, R12, R5 ;  /* 0x0000000c85057223 */ /* 0x000fe20000000005 */
[----:B------:R-:W-:Y:S01]  /*ade0*/  SHF.L.U32 R12, R167, 0x10, RZ ;  /* 0x00000010a70c7819 */ /* 0x000fe200000006ff */
[----:B------:R-:W-:Y:S01]  /*adf0*/  FMUL R6, R130, R37 ;  /* 0x0000002582067220 */ /* 0x000fe20000400000 */
[----:B------:R-:W-:Y:S01]  /*ae00*/  F2FP.BF16.F32.PACK_AB R20, R0, R10 ;  /* 0x0000000a0014723e */ /* 0x000fe200000010ff */
[----:B------:R-:W-:Y:S01]  /*ae10*/  FMUL R7, R130, R38 ;  /* 0x0000002682077220 */ /* 0x000fe20000400000 */
[----:B------:R-:W-:Y:S01]  /*ae20*/  F2FP.BF16.F32.PACK_AB R21, R4, R3 ;  /* 0x000000030415723e */ /* 0x000fe200000010ff */
[----:B------:R-:W-:Y:S01]  /*ae30*/  FMUL R8, R130, R39 ;  /* 0x0000002782087220 */ /* 0x000fe20000400000 */
[----:B----4-:R-:W-:Y:S01]  /*ae40*/  SHF.L.U32 R3, R160, 0x10, RZ ;  /* 0x00000010a0037819 */ /* 0x010fe200000006ff */
[C---:B------:R-:W-:Y:S01]  /*ae50*/  FFMA R6, R133.reuse, R9, R6 ;  /* 0x0000000985067223 */ /* 0x040fe20000000006 */
[----:B------:R-:W-:Y:S01]  /*ae60*/  SHF.L.U32 R9, R162, 0x10, RZ ;  /* 0x00000010a2097819 */ /* 0x000fe200000006ff */
[----:B------:R-:W-:Y:S01]  /*ae70*/  FFMA R7, R133, R12, R7 ;  /* 0x0000000c85077223 */ /* 0x000fe20000000007 */
[----:B------:R-:W-:Y:S01]  /*ae80*/  LOP3.LUT R10, R157, 0xffff0000, RZ, 0xc0, !PT ;  /* 0xffff00009d0a7812 */ /* 0x000fe200078ec0ff */
[C---:B------:R-:W-:Y:S01]  /*ae90*/  FFMA R8, R133.reuse, R11, R8 ;  /* 0x0000000b85087223 */ /* 0x040fe20000000008 */
[----:B------:R-:W-:Y:S01]  /*aea0*/  F2FP.BF16.F32.PACK_AB R22, R6, R5 ;  /* 0x000000050616723e */ /* 0x000fe200000010ff */
[----:B------:R-:W-:Y:S01]  /*aeb0*/  FMUL R0, R130, R40 ;  /* 0x0000002882007220 */ /* 0x000fe20000400000 */
[----:B------:R-:W-:Y:S01]  /*aec0*/  LOP3.LUT R6, R160, 0xffff0000, RZ, 0xc0, !PT ;  /* 0xffff0000a0067812 */ /* 0x000fe200078ec0ff */
[----:B------:R-:W-:Y:S01]  /*aed0*/  FMUL R4, R130, R42 ;  /* 0x0000002a82047220 */ /* 0x000fe20000400000 */
[----:B------:R-:W-:Y:S01]  /*aee0*/  F2FP.BF16.F32.PACK_AB R23, R8, R7 ;  /* 0x000000070817723e */ /* 0x000fe200000010ff */
[----:B------:R-:W-:Y:S01]  /*aef0*/  FFMA R0, R133, R3, R0 ;  /* 0x0000000385007223 */ /* 0x000fe20000000000 */
[C---:B------:R-:W-:Y:S01]  /*af00*/  SHF.L.U32 R7, R161.reuse, 0x10, RZ ;  /* 0x00000010a1077819 */ /* 0x040fe200000006ff */
[C---:B------:R-:W-:Y:S01]  /*af10*/  FMUL R3, R130.reuse, R41 ;  /* 0x0000002982037220 */ /* 0x040fe20000400000 */
[----:B------:R-:W-:Y:S01]  /*af20*/  LOP3.LUT R8, R161, 0xffff0000, RZ, 0xc0, !PT ;  /* 0xffff0000a1087812 */ /* 0x000fe200078ec0ff */
[----:B------:R-:W-:Y:S01]  /*af30*/  FMUL R5, R130, R43 ;  /* 0x0000002b82057220 */ /* 0x000fe20000400000 */
[----:B------:R-:W-:Y:S01]  /*af40*/  LOP3.LUT R12, R158, 0xffff0000, RZ, 0xc0, !PT ;  /* 0xffff00009e0c7812 */ /* 0x000fe200078ec0ff */
[----:B------:R-:W-:Y:S01]  /*af50*/  FFMA R3, R133, R6, R3 ;  /* 0x0000000685037223 */ /* 0x000fe20000000003 */
[----:B------:R-:W-:Y:S01]  /*af60*/  SHF.L.U32 R11, R159, 0x10, RZ ;  /* 0x000000109f0b7819 */ /* 0x000fe200000006ff */
[C---:B------:R-:W-:Y:S01]  /*af70*/  FFMA R4, R133.reuse, R7, R4 ;  /* 0x0000000785047223 */ /* 0x040fe20000000004 */
        /* <DEDUP_REMOVED lines=60> */
[----:B------:R-:W-:Y:S01]  /*b340*/  FFMA R5, R133, R12, R5 ;  /* 0x0000000c85057223 */ /* 0x000fe20000000005 */
[----:B------:R-:W-:Y:S01]  /*b350*/  SHF.L.U32 R12, R155, 0x10, RZ ;  /* 0x000000109b0c7819 */ /* 0x000fe200000006ff */
[----:B------:R-:W-:Y:S01]  /*b360*/  FMUL R6, R130, R61 ;  /* 0x0000003d82067220 */ /* 0x000fe20000400000 */
[----:B------:R-:W-:Y:S01]  /*b370*/  F2FP.BF16.F32.PACK_AB R89, R4, R3 ;  /* 0x000000030459723e */ /* 0x000fe200000010ff */
[----:B------:R-:W-:Y:S01]  /*b380*/  FMUL R7, R130, R62 ;  /* 0x0000003e82077220 */ /* 0x000fe20000400000 */
[----:B------:R-:W-:Y:S01]  /*b390*/  SHF.L.U32 R3, R148, 0x10, RZ ;  /* 0x0000001094037819 */ /* 0x000fe200000006ff */
[----:B------:R-:W-:Y:S01]  /*b3a0*/  FMUL R8, R130, R63 ;  /* 0x0000003f82087220 */ /* 0x000fe20000400000 */
[----:B------:R-:W-:Y:S01]  /*b3b0*/  LOP3.LUT R14, R147, 0xffff0000, RZ, 0xc0, !PT ;  /* 0xffff0000930e7812 */ /* 0x000fe200078ec0ff */
        /* <DEDUP_REMOVED lines=8> */
[----:B------:R1:W-:Y:S01]  /*b440*/  @!P1 STS.128 [R195+0x4010], R20 ;  /* 0x00401014c3009388 */ /* 0x0003e20000000c00 */
[----:B------:R-:W-:Y:S01]  /*b450*/  F2FP.BF16.F32.PACK_AB R91, R8, R7 ;  /* 0x00000007085b723e */ /* 0x000fe200000010ff */
[----:B------:R-:W-:Y:S01]  /*b460*/  FFMA R0, R133, R3, R0 ;  /* 0x0000000385007223 */ /* 0x000fe20000000000 */
[C---:B------:R-:W-:Y:S01]  /*b470*/  SHF.L.U32 R7, R149.reuse, 0x10, RZ ;  /* 0x0000001095077819 */ /* 0x040fe200000006ff */
[C---:B------:R-:W-:Y:S01]  /*b480*/  FMUL R3, R130.reuse, R65 ;  /* 0x0000004182037220 */ /* 0x040fe20000400000 */
[----:B------:R-:W-:Y:S01]  /*b490*/  LOP3.LUT R8, R149, 0xffff0000, RZ, 0xc0, !PT ;  /* 0xffff000095087812 */ /* 0x000fe200078ec0ff */
[C---:B------:R-:W-:Y:S01]  /*b4a0*/  FMUL R4, R130.reuse, R66 ;  /* 0x0000004282047220 */ /* 0x040fe20000400000 */
[----:B------:R-:W-:Y:S01]  /*b4b0*/  SHF.L.U32 R11, R147, 0x10, RZ ;  /* 0x00000010930b7819 */ /* 0x000fe200000006ff */
[C---:B------:R-:W-:Y:S01]  /*b4c0*/  FMUL R5, R130.reuse, R67 ;  /* 0x0000004382057220 */ /* 0x040fe20000400000 */
[C---:B------:R-:W-:Y:S01]  /*b4d0*/  FFMA R3, R133.reuse, R6, R3 ;  /* 0x0000000685037223 */ /* 0x040fe20000000003 */
[C---:B------:R-:W-:Y:S01]  /*b4e0*/  FFMA R4, R133.reuse, R7, R4 ;  /* 0x0000000785047223 */ /* 0x040fe20000000004 */
[----:B------:R-:W-:Y:S01]  /*b4f0*/  FMUL R6, R130, R68 ;  /* 0x0000004482067220 */ /* 0x000fe20000400000 */
[----:B------:R-:W-:Y:S01]  /*b500*/  FFMA R5, R133, R8, R5 ;  /* 0x0000000885057223 */ /* 0x000fe20000000005 */
[----:B------:R-:W-:Y:S01]  /*b510*/  LOP3.LUT R8, R150, 0xffff0000, RZ, 0xc0, !PT ;  /* 0xffff000096087812 */ /* 0x000fe200078ec0ff */
[C---:B------:R-:W-:Y:S01]  /*b520*/  FMUL R7, R130.reuse, R69 ;  /* 0x0000004582077220 */ /* 0x040fe20000400000 */
[----:B--2---:R-:W-:Y:S01]  /*b530*/  F2FP.BF16.F32.PACK_AB R16, R3, R0 ;  /* 0x000000000310723e */ /* 0x004fe200000010ff */
[----:B------:R2:W-:Y:S01]  /*b540*/  @!P1 STS.128 [R188+0x5000], R88 ;  /* 0x00500058bc009388 */ /* 0x0005e20000000c00 */
[----:B------:R-:W-:Y:S01]  /*b550*/  F2FP.BF16.F32.PACK_AB R17, R5, R4 ;  /* 0x000000040511723e */ /* 0x000fe200000010ff */
[----:B------:R-:W-:Y:S01]  /*b560*/  FFMA R6, R133, R9, R6 ;  /* 0x0000000985067223 */ /* 0x000fe20000000006 */
[----:B------:R-:W-:Y:S01]  /*b570*/  SHF.L.U32 R5, R151, 0x10, RZ ;  /* 0x0000001097057819 */ /* 0x000fe200000006ff */
[----:B------:R-:W-:Y:S01]  /*b580*/  FFMA R7, R133, R8, R7 ;  /* 0x0000000885077223 */ /* 0x000fe20000000007 */
[----:B------:R-:W-:Y:S01]  /*b590*/  LOP3.LUT R8, R151, 0xffff0000, RZ, 0xc0, !PT ;  /* 0xffff000097087812 */ /* 0x000fe200078ec0ff */
[----:B------:R-:W-:Y:S01]  /*b5a0*/  FMUL R0, R130, R70 ;  /* 0x0000004682007220 */ /* 0x000fe20000400000 */
[----:B------:R-:W-:Y:S01]  /*b5b0*/  SHF.L.U32 R9, R140, 0x10, RZ ;  /* 0x000000108c097819 */ /* 0x000fe200000006ff */
[C---:B------:R-:W-:Y:S01]  /*b5c0*/  FMUL R3, R130.reuse, R71 ;  /* 0x0000004782037220 */ /* 0x040fe20000400000 */
[----:B------:R-:W-:Y:S01]  /*b5d0*/  F2FP.BF16.F32.PACK_AB R18, R7, R6 ;  /* 0x000000060712723e */ /* 0x000fe200000010ff */
[----:B------:R-:W-:Y:S01]  /*b5e0*/  FMUL R4, R130, R72 ;  /* 0x0000004882047220 */ /* 0x000fe20000400000 */
        /* <DEDUP_REMOVED lines=15> */
[C---:B------:R-:W-:Y:S01]  /*b6e0*/  FMUL R0, R130.reuse, R76 ;  /* 0x0000004c82007220 */ /* 0x040fe20000400000 */
[----:B-1----:R-:W-:Y:S01]  /*b6f0*/  F2FP.BF16.F32.PACK_AB R20, R5, R4 ;  /* 0x000000040514723e */ /* 0x002fe200000010ff */
[C---:B------:R-:W-:Y:S01]  /*b700*/  FMUL R3, R130.reuse, R77 ;  /* 0x0000004d82037220 */ /* 0x040fe20000400000 */
[----:B------:R-:W-:Y:S01]  /*b710*/  F2FP.BF16.F32.PACK_AB R21, R7, R6 ;  /* 0x000000060715723e */ /* 0x000fe200000010ff */
[----:B------:R2:W-:Y:S01]  /*b720*/  @!P1 STS.128 [R198+0x5010], R16 ;  /* 0x00501010c6009388 */ /* 0x0005e20000000c00 */
[----:B------:R-:W-:Y:S01]  /*b730*/  SHF.L.U32 R7, R143, 0x10, RZ ;  /* 0x000000108f077819 */ /* 0x000fe200000006ff */
[----:B------:R-:W-:Y:S01]  /*b740*/  FFMA R0, R133, R8, R0 ;  /* 0x0000000885007223 */ /* 0x000fe20000000000 */
[----:B------:R-:W-:Y:S01]  /*b750*/  LOP3.LUT R8, R143, 0xffff0000, RZ, 0xc0, !PT ;  /* 0xffff00008f087812 */ /* 0x000fe200078ec0ff */
        /* <DEDUP_REMOVED lines=28> */
[----:B------:R-:W-:Y:S02]  /*b920*/  F2FP.BF16.F32.PACK_AB R12, R0, R6 ;  /* 0x00000006000c723e */ /* 0x000fe400000010ff */
[----:B------:R-:W-:Y:S02]  /*b930*/  F2FP.BF16.F32.PACK_AB R13, R7, R3 ;  /* 0x00000003070d723e */ /* 0x000fe400000010ff */
[----:B------:R-:W-:Y:S02]  /*b940*/  F2FP.BF16.F32.PACK_AB R14, R5, R4 ;  /* 0x00000004050e723e */ /* 0x000fe400000010ff */
[----:B------:R-:W-:Y:S02]  /*b950*/  F2FP.BF16.F32.PACK_AB R15, R9, R8 ;  /* 0x00000008090f723e */ /* 0x000fe400000010ff */
[----:B------:R-:W-:Y:S02]  /*b960*/  MOV R0, UR46 ;  /* 0x0000002e00007c02 */ /* 0x000fe40008000f00 */
[----:B------:R-:W-:Y:S01]  /*b970*/  @P2 SHF.L.U32 R5, RZ, 0x1f, RZ ;  /* 0x0000001fff052819 */ /* 0x000fe200000006ff */
[----:B------:R2:W-:Y:S01]  /*b980*/  @!P1 STS.128 [R195+0x5010], R12 ;  /* 0x0050100cc3009388 */ /* 0x0005e20000000c00 */
[----:B------:R-:W-:Y:S04]  /*b990*/  @P2 LEA R0, R0, UR44, 0x3 ;  /* 0x0000002c00002c11 */ /* 0x000fe8000f8e18ff */
[----:B------:R-:W-:Y:S02]  /*b9a0*/  @P2 IADD3 R3, PT, PT, R0, 0x50, RZ ;  /* 0x0000005000032810 */ /* 0x000fe40007ffe0ff */
[----:B------:R-:W-:Y:S01]  /*b9b0*/  LEA R0, R137, UR44, 0x3 ;  /* 0x0000002c89007c11 */ /* 0x000fe2000f8e18ff */
[----:B------:R-:W-:Y:S01]  /*b9c0*/  @!PT LDS RZ, [RZ] ;  /* 0x00000000fffff984 */ /* 0x000fe20000000800 */
[----:B------:R-:W-:Y:S01]  /*b9d0*/  @!PT LDS RZ, [RZ] ;  /* 0x00000000fffff984 */ /* 0x000fe20000000800 */
[----:B------:R-:W-:Y:S01]  /*b9e0*/  @!PT LDS RZ, [RZ] ;  /* 0x00000000fffff984 */ /* 0x000fe20000000800 */
[----:B------:R-:W-:Y:S01]  /*b9f0*/  @!PT LDS RZ, [RZ] ;  /* 0x00000000fffff984 */ /* 0x000fe20000000800 */
[----:B------:R1:W-:Y:S06]  /*ba00*/  MEMBAR.ALL.CTA ;  /* 0x0000000000007992 */ /* 0x0003ec0000008000 */
[----:B-1----:R-:W1:Y:S02]  /*ba10*/  FENCE.VIEW.ASYNC.S ;  /* 0x00000000000073c6 */ /* 0x002e640000000000 */
[----:B------:R-:W-:Y:S05]  /*ba20*/  WARPSYNC.ALL ;  /* 0x0000000000007948 */ /* 0x000fea0003800000 */
[----:B------:R-:W-:Y:S01]  /*ba30*/  BSSY.RECONVERGENT B0, `(.L_x_135) ;  /* 0x0000010000007945 */ /* 0x000fe20003800200 */
[----:B------:R-:W-:Y:S01]  /*ba40*/  @P2 PRMT R3, R200, 0x654, R3 ;  /* 0x00000654c8032816 */ /* 0x000fe20000000003 */
[----:B-1----:R-:W-:Y:S06]  /*ba50*/  BAR.SYNC.DEFER_BLOCKING 0x1, 0x80 ;  /* 0x0042000000007b1d */ /* 0x002fec0000010000 */
[----:B------:R-:W-:Y:S05]  /*ba60*/  @P0 BRA `(.L_x_136) ;  /* 0x0000000000300947 */ /* 0x000fea0003800000 */
[----:B------:R-:W-:Y:S02]  /*ba70*/  UIADD3 UR4, UP0, UPT, UR54, 0xa80, URZ ;  /* 0x00000a8036047890 */ /* 0x000fe4000ff1e0ff */
[----:B------:R-:W-:Y:S02]  /*ba80*/  UIADD3 UR48, UPT, UPT, UR44, 0x4200, URZ ;  /* 0x000042002c307890 */ /* 0x000fe4000fffe0ff */
[----:B------:R-:W-:Y:S01]  /*ba90*/  UIADD3.X UR5, UPT, UPT, URZ, UR55, URZ, UP0, !UPT ;  /* 0x00000037ff057290 */ /* 0x000fe200087fe4ff */
[----:B------:R-:W-:Y:S01]  /*baa0*/  UMOV UR51, UR36 ;  /* 0x0000002400337c82 */ /* 0x000fe20008000000 */
[----:B------:R-:W-:Y:S02]  /*bab0*/  UIADD3 UR9, UPT, UPT, UR49, 0x80, URZ ;  /* 0x0000008031097890 */ /* 0x000fe4000fffe0ff */
[----:B------:R-:W-:Y:S01]  /*bac0*/  UIADD3 UR8, UPT, UPT, UR44, 0x5200, URZ ;  /* 0x000052002c087890 */ /* 0x000fe2000fffe0ff */
[----:B------:R-:W-:Y:S01]  /*bad0*/  UMOV UR10, UR50 ;  /* 0x00000032000a7c82 */ /* 0x000fe20008000000 */
[----:B------:R-:W-:Y:S03]  /*bae0*/  UMOV UR11, UR36 ;  /* 0x00000024000b7c82 */ /* 0x000fe60008000000 */
[----:B------:R1:W-:Y:S04]  /*baf0*/  UTMASTG.3D [UR48], [UR4] ;  /* 0x00000030040073b5 */ /* 0x0003e80008010000 */
[----:B------:R1:W-:Y:S01]  /*bb00*/  UTMASTG.3D [UR8], [UR4] ;  /* 0x00000008040073b5 */ /* 0x0003e20008010000 */
[----:B------:R0:W-:Y:S01]  /*bb10*/  UTMACMDFLUSH ;  /* 0x00000000000079b7 */ /* 0x0001e20000000000 */
[----:B-1----:R-:W-:Y:S04]  /*bb20*/  DEPBAR.LE SB0, 0x1 ;  /* 0x000080400000791a */ /* 0x002fe80000000000 */
.L_x_136:
[----:B------:R-:W-:Y:S05]  /*bb30*/  BSYNC.RECONVERGENT B0 ;  /* 0x0000000000007941 */ /* 0x000fea0003800200 */
.L_x_135:
[----:B------:R-:W-:Y:S01]  /*bb40*/  BAR.SYNC.DEFER_BLOCKING 0x1, 0x80 ;  /* 0x0042000000007b1d */ /* 0x000fe20000010000 */
[----:B------:R-:W-:Y:S01]  /*bb50*/  UIADD3 UR4, UPT, UPT, UR46, 0x1, URZ ;  /* 0x000000012e047890 */ /* 0x000fe2000fffe0ff */
[----:B--2---:R-:W-:Y:S03]  /*bb60*/  HFMA2 R16, -RZ, RZ, 0, 0 ;  /* 0x00000000ff107431 */ /* 0x004fe600000001ff */
[----:B------:R-:W-:Y:S04]  /*bb70*/  UISETP.NE.AND UP0, UPT, UR4, 0x4, UPT ;  /* 0x000000040400788c */ /* 0x000fe8000bf05270 */
[----:B------:R-:W-:Y:S01]  /*bb80*/  USEL UR47, UR4, URZ, UP0 ;  /* 0x000000ff042f7287 */ /* 0x000fe20008000000 */
[----:B------:R1:W-:Y:S01]  /*bb90*/  @P2 SYNCS.ARRIVE.TRANS64.RED.A1T0 RZ, [R3+URZ], RZ ;  /* 0x000000ff03ff29a7 */ /* 0x0003e200081004ff */
[----:B------:R-:W-:Y:S01]  /*bba0*/  BSSY B1, `(.L_x_137) ;  /* 0x000001e000017945 */ /* 0x000fe20003800000 */
[----:B------:R-:W2:Y:S02]  /*bbb0*/  @P2 SYNCS.PHASECHK.TRANS64.TRYWAIT P0, [R0+URZ+0x30], R5 ;  /* 0x00003005000025a7 */ /* 0x000ea400080011ff */
        /* <DEDUP_REMOVED lines=13> */
.L_x_140:
[----:B------:R-:W-:Y:S05]  /*bc90*/  BSYNC B0 ;  /* 0x0000000000007941 */ /* 0x000fea0003800000 */
.L_x_139:
[----:B------:R-:W-:Y:S01]  /*bca0*/  ISETP.NE.AND P0, PT, R199, RZ, PT ;  /* 0x000000ffc700720c */ /* 0x000fe20003f05270 */
[----:B------:R-:W-:Y:S11]  /*bcb0*/  VIADD R137, R137, 0x1 ;  /* 0x0000000189897836 */ /* 0x000ff60000000000 */
[----:B------:R-:W-:Y:S01]  /*bcc0*/  @!UPT UIADD3 URZ, UPT, UPT, URZ, URZ, URZ ;  /* 0x000000fffffff290 */ /* 0x000fe2000fffe0ff */
[----:B------:R2:W4:Y:S04]  /*bcd0*/  @P0 LDS.128 R160, [R4+0x20] ;  /* 0x0000200004a00984 */ /* 0x0005280000000c00 */
[----:B------:R2:W1:Y:S04]  /*bce0*/  @P0 LDS.128 R140, [R4+0x1020] ;  /* 0x00102000048c0984 */ /* 0x0004680000000c00 */
[----:B------:R2:W1:Y:S04]  /*bcf0*/  @P0 LDS.128 R168, [R8] ;  /* 0x0000000008a80984 */ /* 0x0004680000000c00 */
[----:B------:R2:W1:Y:S04]  /*bd00*/  @P0 LDS.128 R152, [R8+0x1000] ;  /* 0x0010000008980984 */ /* 0x0004680000000c00 */
[----:B------:R2:W1:Y:S04]  /*bd10*/  @P0 LDS.128 R164, [R6+0x10] ;  /* 0x0000100006a40984 */ /* 0x0004680000000c00 */
[----:B------:R2:W1:Y:S04]  /*bd20*/  @P0 LDS.128 R148, [R6+0x1010] ;  /* 0x0010100006940984 */ /* 0x0004680000000c00 */
[----:B------:R2:W1:Y:S04]  /*bd30*/  @P0 LDS.128 R156, [R3+0x10] ;  /* 0x00001000039c0984 */ /* 0x0004680000000c00 */
[----:B------:R2:W1:Y:S01]  /*bd40*/  @P0 LDS.128 R144, [R3+0x1010] ;  /* 0x0010100003900984 */ /* 0x0004620000000c00 */
[C---:B------:R-:W-:Y:S04]  /*bd50*/  ISETP.NE.AND P0, PT, R137.reuse, 0x4, PT ;  /* 0x000000048900780c */ /* 0x040fe80003f05270 */
[----:B------:R-:W-:Y:S02]  /*bd60*/  SEL R137, R137, RZ, P0 ;  /* 0x000000ff89897207 */ /* 0x000fe40000000000 */
[----:B------:R-:W-:Y:S02]  /*bd70*/  SEL R16, RZ, 0x1, P0 ;  /* 0x00000001ff107807 */ /* 0x000fe40000000000 */
.L_x_138:
[----:B------:R-:W-:Y:S05]  /*bd80*/  BSYNC B1 ;  /* 0x0000000000017941 */ /* 0x000fea0003800000 */
.L_x_137:
[----:B------:R-:W-:Y:S05]  /*bd90*/  VIADD R92, R92, 0x400000 ;  /* 0x004000005c5c7836 */ /* 0x000fea0000000000 */
[----:B-1----:R-:W-:Y:S04]  /*bda0*/  SHF.R.U32.HI R0, RZ, 0x15, R92 ;  /* 0x00000015ff007819 */ /* 0x002fe8000001165c */
[----:B------:R-:W-:Y:S04]  /*bdb0*/  LOP3.LUT R18, R0, 0x3, RZ, 0xc0, !PT ;  /* 0x0000000300127812 */ /* 0x000fe800078ec0ff */
[----:B------:R-:W-:Y:S11]  /*bdc0*/  ISETP.NE.AND P0, PT, R189, R18, PT ;  /* 0x00000012bd00720c */ /* 0x000ff60003f05270 */
[----:B------:R-:W-:Y:S02]  /*bdd0*/  @!UPT UIADD3 URZ, UPT, UPT, URZ, URZ, URZ ;  /* 0x000000fffffff290 */ /* 0x000fe4000fffe0ff */
[----:B------:R-:W-:Y:S05]  /*bde0*/  @P0 BRA `(.L_x_142) ;  /* 0x0000000000bc0947 */ /* 0x000fea0003800000 */
[----:B------:R-:W-:Y:S11]  /*bdf0*/  LOP3.LUT P0, RZ, R0, 0x3, R177, 0x48, !PT ;  /* 0x0000000300ff7812 */ /* 0x000ff600078048b1 */
[----:B------:R-:W-:Y:S02]  /*be00*/  @!UPT UIADD3 URZ, UPT, UPT, URZ, URZ, URZ ;  /* 0x000000fffffff290 */ /* 0x000fe4000fffe0ff */
[----:B------:R-:W-:Y:S05]  /*be10*/  @!P0 BRA `(.L_x_143) ;  /* 0x0000000000408947 */ /* 0x000fea0003800000 */
[----:B------:R-:W1:Y:S01]  /*be20*/  LDCU.64 UR8, c[0x4][0x70] ;  /* 0x01000e00ff0877ac */ /* 0x000e620008000a00 */
[----:B------:R-:W-:Y:S01]  /*be30*/  MOV R15, 0x0 ;  /* 0x00000000000f7802 */ /* 0x000fe20000000f00 */
[----:B------:R-:W-:Y:S02]  /*be40*/  HFMA2 R12, -RZ, RZ, 0, 5.9604644775390625e-08 ;  /* 0x00000001ff0c7431 */ /* 0x000fe400000001ff */
[----:B--2---:R-:W-:Y:S02]  /*be50*/  IMAD.MOV.U32 R8, RZ, RZ, 0x192 ;  /* 0x00000192ff087424 */ /* 0x004fe400078e00ff */
[----:B------:R-:W-:Y:S01]  /*be60*/  IMAD.MOV.U32 R13, RZ, RZ, RZ ;  /* 0x000000ffff0d7224 */ /* 0x000fe200078e00ff */
[----:B------:R-:W2:Y:S01]  /*be70*/  LDCU.64 UR6, c[0x4][0x78] ;  /* 0x01000f00ff0677ac */ /* 0x000ea20008000a00 */
[----:B------:R-:W3:Y:S01]  /*be80*/  LDC.64 R14, c[0x4][R15] ;  /* 0x010000000f0e7b82 */ /* 0x000ee20000000a00 */
[----:B------:R-:W5:Y:S01]  /*be90*/  LDCU.64 UR4, c[0x4][0x10] ;  /* 0x01000200ff0477ac */ /* 0x000f620008000a00 */
[----:B-1----:R-:W-:Y:S01]  /*bea0*/  MOV R5, UR9 ;  /* 0x0000000900057c02 */ /* 0x002fe20008000f00 */
[----:B------:R-:W-:Y:S01]  /*beb0*/  IMAD.U32 R4, RZ, RZ, UR8 ;  /* 0x00000008ff047e24 */ /* 0x000fe2000f8e00ff */
[----:B--2---:R-:W-:Y:S01]  /*bec0*/  MOV R7, UR7 ;  /* 0x0000000700077c02 */ /* 0x004fe20008000f00 */
[----:B------:R-:W-:Y:S01]  /*bed0*/  IMAD.U32 R6, RZ, RZ, UR6 ;  /* 0x00000006ff067e24 */ /* 0x000fe2000f8e00ff */
[----:B-----5:R-:W-:Y:S01]  /*bee0*/  MOV R11, UR5 ;  /* 0x00000005000b7c02 */ /* 0x020fe20008000f00 */
[----:B------:R-:W-:Y:S02]  /*bef0*/  IMAD.U32 R10, RZ, RZ, UR4 ;  /* 0x00000004ff0a7e24 */ /* 0x000fe4000f8e00ff */
[----:B------:R-:W-:Y:S07]  /*bf00*/  LEPC R20, `(.L_x_143) ;  /* 0x000000001014794e */ /* 0x000fee0000000000 */
[----:B---34-:R-:W-:Y:S05]  /*bf10*/  CALL.ABS.NOINC R14 ;  /* 0x000000000e007343 */ /* 0x018fea0003c00000 */
.L_x_143:
[----:B------:R-:W-:Y:S05]  /*bf20*/  WARPSYNC.ALL ;  /* 0x0000000000007948 */ /* 0x000fea0003800000 */
[C---:B------:R-:W-:Y:S01]  /*bf30*/  R2UR UR4, R92.reuse ;  /* 0x000000005c0472ca */ /* 0x040fe200000e0000 */
[----:B------:R-:W-:Y:S05]  /*bf40*/  VIADD R0, R92, 0x80 ;  /* 0x000000805c007836 */ /* 0x000fea0000000000 */
[----:B------:R-:W-:Y:S04]  /*bf50*/  SHF.R.U32.HI R0, RZ, 0x15, R0 ;  /* 0x00000015ff007819 */ /* 0x000fe80000011600 */
[----:B------:R-:W-:Y:S03]  /*bf60*/  LOP3.LUT P0, RZ, R0, 0x3, R177, 0x48, !PT ;  /* 0x0000000300ff7812 */ /* 0x000fe600078048b1 */
[----:B------:R-:W1:Y:S10]  /*bf70*/  LDTM.x32 R24, tmem[UR4] ;  /* 0x00000004001879ee */ /* 0x000e7400082c0000 */
[----:B-1----:R-:W-:Y:S05]  /*bf80*/  @!P0 BRA `(.L_x_144) ;  /* 0x0000000000408947 */ /* 0x002fea0003800000 */
        /* <DEDUP_REMOVED lines=16> */
.L_x_144:
[----:B------:R-:W-:Y:S05]  /*c090*/  WARPSYNC.ALL ;  /* 0x0000000000007948 */ /* 0x000fea0003800000 */
[----:B------:R-:W-:Y:S11]  /*c0a0*/  R2UR UR4, R92 ;  /* 0x000000005c0472ca */ /* 0x000ff600000e0000 */
[----:B------:R-:W-:Y:S02]  /*c0b0*/  @!UPT UIADD3 URZ, UPT, UPT, URZ, URZ, URZ ;  /* 0x000000fffffff290 */ /* 0x000fe4000fffe0ff */
[----:B------:R-:W1:Y:S02]  /*c0c0*/  LDTM.x32 R56, tmem[UR4+0x80] ;  /* 0x00008004003879ee */ /* 0x000e6400082c0000 */
[----:B-1----:R-:W-:Y:S01]  /*c0d0*/  NOP ;  /* 0x0000000000007918 */ /* 0x002fe20000000000 */
.L_x_142:
[----:B--2---:R-:W-:Y:S01]  /*c0e0*/  SHF.L.U32 R4, R168, 0x10, RZ ;  /* 0x00000010a8047819 */ /* 0x004fe200000006ff */
        /* <DEDUP_REMOVED lines=234> */
[----:B------:R-:W-:Y:S01]  /*cf90*/  LEA R8, R137, UR44, 0x3 ;  /* 0x0000002c89087c11 */ /* 0x000fe2000f8e18ff */
[----:B------:R2:W-:Y:S01]  /*cfa0*/  @!P1 STS.128 [R195+0x7010], R12 ;  /* 0x0070100cc3009388 */ /* 0x0005e20000000c00 */
[----:B------:R-:W-:Y:S02]  /*cfb0*/  @P2 LEA R0, R0, UR44, 0x3 ;  /* 0x0000002c00002c11 */ /* 0x000fe4000f8e18ff */
[----:B------:R-:W-:Y:S02]  /*cfc0*/  @P2 SHF.L.U32 R5, R16, 0x1f, RZ ;  /* 0x0000001f10052819 */ /* 0x000fe400000006ff */
[----:B------:R-:W-:Y:S01]  /*cfd0*/  @P2 IADD3 R3, PT, PT, R0, 0x50, RZ ;  /* 0x0000005000032810 */ /* 0x000fe20007ffe0ff */
        /* <DEDUP_REMOVED lines=13> */
[----:B------:R-:W-:Y:S02]  /*d0b0*/  UIADD3 UR8, UPT, UPT, UR44, 0x6200, URZ ;  /* 0x000062002c087890 */ /* 0x000fe4000fffe0ff */
[----:B------:R-:W-:Y:S01]  /*d0c0*/  UIADD3.X UR5, UPT, UPT, URZ, UR55, URZ, UP0, !UPT ;  /* 0x00000037ff057290 */ /* 0x000fe200087fe4ff */
[----:B------:R-:W-:Y:S01]  /*d0d0*/  UMOV UR9, UR49 ;  /* 0x0000003100097c82 */ /* 0x000fe20008000000 */
[----:B------:R-:W-:Y:S01]  /*d0e0*/  UMOV UR11, UR36 ;  /* 0x00000024000b7c82 */ /* 0x000fe20008000000 */
[----:B------:R-:W-:Y:S02]  /*d0f0*/  UIADD3 UR13, UPT, UPT, UR49, 0x80, URZ ;  /* 0x00000080310d7890 */ /* 0x000fe4000fffe0ff */
[----:B------:R-:W-:Y:S01]  /*d100*/  UIADD3 UR12, UPT, UPT, UR44, 0x7200, URZ ;  /* 0x000072002c0c7890 */ /* 0x000fe2000fffe0ff */
[----:B------:R-:W-:Y:S03]  /*d110*/  UMOV UR15, UR36 ;  /* 0x00000024000f7c82 */ /* 0x000fe60008000000 */
[----:B------:R1:W-:Y:S01]  /*d120*/  UTMASTG.3D [UR8], [UR4] ;  /* 0x00000008040073b5 */ /* 0x0003e20008010000 */
[----:B------:R-:W-:Y:S04]  /*d130*/  UMOV UR14, UR10 ;  /* 0x0000000a000e7c82 */ /* 0x000fe80008000000 */
[----:B------:R1:W-:Y:S01]  /*d140*/  UTMASTG.3D [UR12], [UR4] ;  /* 0x0000000c040073b5 */ /* 0x0003e20008010000 */
[----:B------:R0:W-:Y:S01]  /*d150*/  UTMACMDFLUSH ;  /* 0x00000000000079b7 */ /* 0x0001e20000000000 */
[----:B-1----:R-:W-:Y:S04]  /*d160*/  DEPBAR.LE SB0, 0x1 ;  /* 0x000080400000791a */ /* 0x002fe80000000000 */
.L_x_146:
[----:B------:R-:W-:Y:S05]  /*d170*/  BSYNC.RECONVERGENT B0 ;  /* 0x0000000000007941 */ /* 0x000fea0003800200 */
.L_x_145:
        /* <DEDUP_REMOVED lines=9> */
[----:B------:R-:W4:Y:S01]  /*d210*/  @P2 SYNCS.PHASECHK.TRANS64.TRYWAIT P0, [R8+URZ+0x30], R5 ;  /* 0x00003005080025a7 */ /* 0x000f2200080011ff */
[----:B------:R-:W-:Y:S01]  /*d220*/  VIADD R17, R131, UR4 ;  /* 0x0000000483117c36 */ /* 0x000fe20008000000 */
[----:B------:R-:W-:Y:S04]  /*d230*/  USEL UR46, UR5, URZ, UP0 ;  /* 0x000000ff052e7287 */ /* 0x000fe80008000000 */
[----:B------:R-:W-:Y:S04]  /*d240*/  SHF.R.U32.HI R10, RZ, 0x15, R17 ;  /* 0x00000015ff0a7819 */ /* 0x000fe80000011611 */
[----:B------:R-:W-:Y:S02]  /*d250*/  LOP3.LUT R18, R10, 0x3, RZ, 0xc0, !PT ;  /* 0x000000030a127812 */ /* 0x000fe400078ec0ff */
[----:B----4-:R-:W-:Y:S01]  /*d260*/  @P2 SEL R138, RZ, 0x1, !P0 ;  /* 0x00000001ff8a2807 */ /* 0x010fe20004000000 */
        /* <DEDUP_REMOVED lines=9> */
[----:B------:R-:W-:Y:S04]  /*d300*/  SHF.L.U32 R5, R16, 0x1f, RZ ;  /* 0x0000001f10057819 */ /* 0x000fe800000006ff */
[----:B------:R-:W1:Y:S02]  /*d310*/  SYNCS.PHASECHK.TRANS64.TRYWAIT P0, [R8+URZ+0x30], R5 ;  /* 0x00003005080075a7 */ /* 0x000e6400080011ff */
[----:B-1----:R-:W-:Y:S05]  /*d320*/  @!P0 BRA `(.L_x_151) ;  /* 0x00000064009c8947 */ /* 0x002fea0003800000 */
.L_x_150:
[----:B------:R-:W-:Y:S05]  /*d330*/  BSYNC B0 ;  /* 0x0000000000007941 */ /* 0x000fea0003800000 */
.L_x_149:
[----:B------:R-:W-:Y:S01]  /*d340*/  ISETP.NE.AND P0, PT, R199, RZ, PT ;  /* 0x000000ffc700720c */ /* 0x000fe20003f05270 */
[----:B------:R-:W-:Y:S11]  /*d350*/  VIADD R137, R137, 0x1 ;  /* 0x0000000189897836 */ /* 0x000ff60000000000 */
[----:B------:R-:W-:Y:S01]  /*d360*/  @!UPT UIADD3 URZ, UPT, UPT, URZ, URZ, URZ ;  /* 0x000000fffffff290 */ /* 0x000fe2000fffe0ff */
[----:B------:R4:W2:Y:S04]  /*d370*/  @P0 LDS.128 R160, [R3+0x20] ;  /* 0x0000200003a00984 */ /* 0x0008a80000000c00 */
[----:B------:R4:W2:Y:S04]  /*d380*/  @P0 LDS.128 R140, [R3+0x1020] ;  /* 0x00102000038c0984 */ /* 0x0008a80000000c00 */
[----:B------:R4:W2:Y:S04]  /*d390*/  @P0 LDS.128 R168, [R6] ;  /* 0x0000000006a80984 */ /* 0x0008a80000000c00 */
[----:B------:R4:W2:Y:S04]  /*d3a0*/  @P0 LDS.128 R152, [R6+0x1000] ;  /* 0x0010000006980984 */ /* 0x0008a80000000c00 */
[----:B------:R4:W2:Y:S04]  /*d3b0*/  @P0 LDS.128 R164, [R4+0x10] ;  /* 0x0000100004a40984 */ /* 0x0008a80000000c00 */
[----:B------:R4:W2:Y:S04]  /*d3c0*/  @P0 LDS.128 R148, [R4+0x1010] ;  /* 0x0010100004940984 */ /* 0x0008a80000000c00 */
[----:B------:R4:W2:Y:S04]  /*d3d0*/  @P0 LDS.128 R156, [R0+0x10] ;  /* 0x00001000009c0984 */ /* 0x0008a80000000c00 */
[----:B------:R4:W2:Y:S01]  /*d3e0*/  @P0 LDS.128 R144, [R0+0x1010] ;  /* 0x0010100000900984 */ /* 0x0008a20000000c00 */
[C---:B------:R-:W-:Y:S04]  /*d3f0*/  ISETP.NE.AND P0, PT, R137.reuse, 0x4, PT ;  /* 0x000000048900780c */ /* 0x040fe80003f05270 */
[----:B-1----:R-:W-:Y:S02]  /*d400*/  SEL R5, RZ, 0x1, P0 ;  /* 0x00000001ff057807 */ /* 0x002fe40000000000 */
[----:B------:R-:W-:Y:S02]  /*d410*/  SEL R137, R137, RZ, P0 ;  /* 0x000000ff89897207 */ /* 0x000fe40000000000 */
[----:B------:R-:W-:Y:S02]  /*d420*/  LOP3.LUT R16, R16, R5, RZ, 0x3c, !PT ;  /* 0x0000000510107212 */ /* 0x000fe400078e3cff */
.L_x_148:
[----:B------:R-:W-:Y:S05]  /*d430*/  BSYNC B1 ;  /* 0x0000000000017941 */ /* 0x000fea0003800000 */
.L_x_147:
[----:B------:R-:W-:Y:S11]  /*d440*/  ISETP.NE.AND P0, PT, R189, R18, PT ;  /* 0x00000012bd00720c */ /* 0x000ff60003f05270 */
[----:B------:R-:W-:Y:S02]  /*d450*/  @!UPT UIADD3 URZ, UPT, UPT, URZ, URZ, URZ ;  /* 0x000000fffffff290 */ /* 0x000fe4000fffe0ff */
[----:B------:R-:W-:Y:S05]  /*d460*/  @P0 BRA `(.L_x_152) ;  /* 0x0000000000bc0947 */ /* 0x000fea0003800000 */
[----:B------:R-:W-:Y:S11]  /*d470*/  LOP3.LUT P0, RZ, R10, 0x3, R177, 0x48, !PT ;  /* 0x000000030aff7812 */ /* 0x000ff600078048b1 */
[----:B------:R-:W-:Y:S02]  /*d480*/  @!UPT UIADD3 URZ, UPT, UPT, URZ, URZ, URZ ;  /* 0x000000fffffff290 */ /* 0x000fe4000fffe0ff */
[----:B------:R-:W-:Y:S05]  /*d490*/  @!P0 BRA `(.L_x_153) ;  /* 0x0000000000408947 */ /* 0x000fea0003800000 */
[----:B------:R-:W1:Y:S01]  /*d4a0*/  LDCU.64 UR8, c[0x4][0x70] ;  /* 0x01000e00ff0877ac */ /* 0x000e620008000a00 */
[----:B--2---:R-:W-:Y:S01]  /*d4b0*/  MOV R15, 0x0 ;  /* 0x00000000000f7802 */ /* 0x004fe20000000f00 */
[----:B------:R-:W-:Y:S02]  /*d4c0*/  HFMA2 R12, -RZ, RZ, 0, 5.9604644775390625e-08 ;  /* 0x00000001ff0c7431 */ /* 0x000fe400000001ff */
[----:B------:R-:W-:Y:S02]  /*d4d0*/  IMAD.MOV.U32 R8, RZ, RZ, 0x192 ;  /* 0x00000192ff087424 */ /* 0x000fe400078e00ff */
[----:B------:R-:W-:Y:S01]  /*d4e0*/  IMAD.MOV.U32 R13, RZ, RZ, RZ ;  /* 0x000000ffff0d7224 */ /* 0x000fe200078e00ff */
[----:B------:R-:W2:Y:S01]  /*d4f0*/  LDCU.64 UR6, c[0x4][0x78] ;  /* 0x01000f00ff0677ac */ /* 0x000ea20008000a00 */
[----:B------:R-:W3:Y:S01]  /*d500*/  LDC.64 R14, c[0x4][R15] ;  /* 0x010000000f0e7b82 */ /* 0x000ee20000000a00 */
[----:B------:R-:W5:Y:S01]  /*d510*/  LDCU.64 UR4, c[0x4][0x10] ;  /* 0x01000200ff0477ac */ /* 0x000f620008000a00 */
[----:B-1----:R-:W-:Y:S01]  /*d520*/  MOV R5, UR9 ;  /* 0x0000000900057c02 */ /* 0x002fe20008000f00 */
[----:B----4-:R-:W-:Y:S01]  /*d530*/  IMAD.U32 R4, RZ, RZ, UR8 ;  /* 0x00000008ff047e24 */ /* 0x010fe2000f8e00ff */
[----:B--2---:R-:W-:Y:S01]  /*d540*/  MOV R7, UR7 ;  /* 0x0000000700077c02 */ /* 0x004fe20008000f00 */
[----:B------:R-:W-:Y:S01]  /*d550*/  IMAD.U32 R6, RZ, RZ, UR6 ;  /* 0x00000006ff067e24 */ /* 0x000fe2000f8e00ff */
[----:B-----5:R-:W-:Y:S01]  /*d560*/  MOV R11, UR5 ;  /* 0x00000005000b7c02 */ /* 0x020fe20008000f00 */
[----:B------:R-:W-:Y:S02]  /*d570*/  IMAD.U32 R10, RZ, RZ, UR4 ;  /* 0x00000004ff0a7e24 */ /* 0x000fe4000f8e00ff */
[----:B------:R-:W-:Y:S07]  /*d580*/  LEPC R20, `(.L_x_153) ;  /* 0x000000001014794e */ /* 0x000fee0000000000 */
[----:B---3--:R-:W-:Y:S05]  /*d590*/  CALL.ABS.NOINC R14 ;  /* 0x000000000e007343 */ /* 0x008fea0003c00000 */
.L_x_153:
[----:B------:R-:W-:Y:S05]  /*d5a0*/  WARPSYNC.ALL ;  /* 0x0000000000007948 */ /* 0x000fea0003800000 */
[C---:B------:R-:W-:Y:S01]  /*d5b0*/  R2UR UR4, R17.reuse ;  /* 0x00000000110472ca */ /* 0x040fe200000e0000 */
[----:B----4-:R-:W-:Y:S05]  /*d5c0*/  VIADD R0, R17, 0x80 ;  /* 0x0000008011007836 */ /* 0x010fea0000000000 */
[----:B------:R-:W-:Y:S04]  /*d5d0*/  SHF.R.U32.HI R0, RZ, 0x15, R0 ;  /* 0x00000015ff007819 */ /* 0x000fe80000011600 */
[----:B------:R-:W-:Y:S03]  /*d5e0*/  LOP3.LUT P0, RZ, R0, 0x3, R177, 0x48, !PT ;  /* 0x0000000300ff7812 */ /* 0x000fe600078048b1 */
[----:B------:R-:W1:Y:S10]  /*d5f0*/  LDTM.x32 R24, tmem[UR4] ;  /* 0x00000004001879ee */ /* 0x000e7400082c0000 */
[----:B-1----:R-:W-:Y:S05]  /*d600*/  @!P0 BRA `(.L_x_154) ;  /* 0x0000000000408947 */ /* 0x002fea0003800000 */
[----:B------:R-:W1:Y:S01]  /*d610*/  LDCU.64 UR8, c[0x4][0x70] ;  /* 0x01000e00ff0877ac */ /* 0x000e620008000a00 */
[----:B--2---:R-:W-:Y:S01]  /*d620*/  MOV R15, 0x0 ;  /* 0x00000000000f7802 */ /* 0x004fe20000000f00 */
[----:B------:R-:W-:Y:S02]  /*d630*/  HFMA2 R12, -RZ, RZ, 0, 5.9604644775390625e-08 ;  /* 0x00000001ff0c7431 */ /* 0x000fe400000001ff */
[----:B------:R-:W-:Y:S02]  /*d640*/  IMAD.MOV.U32 R8, RZ, RZ, 0x192 ;  /* 0x00000192ff087424 */ /* 0x000fe400078e00ff */
[----:B------:R-:W-:Y:S01]  /*d650*/  IMAD.MOV.U32 R13, RZ, RZ, RZ ;  /* 0x000000ffff0d7224 */ /* 0x000fe200078e00ff */
[----:B------:R-:W2:Y:S01]  /*d660*/  LDCU.64 UR6, c[0x4][0x78] ;  /* 0x01000f00ff0677ac */ /* 0x000ea20008000a00 */
[----:B------:R-:W4:Y:S01]  /*d670*/  LDC.64 R14, c[0x4][R15] ;  /* 0x010000000f0e7b82 */ /* 0x000f220000000a00 */
        /* <DEDUP_REMOVED lines=9> */
.L_x_154:
[----:B------:R-:W-:Y:S05]  /*d710*/  WARPSYNC.ALL ;  /* 0x0000000000007948 */ /* 0x000fea0003800000 */
[----:B------:R-:W-:Y:S11]  /*d720*/  R2UR UR4, R17 ;  /* 0x00000000110472ca */ /* 0x000ff600000e0000 */
[----:B------:R-:W-:Y:S02]  /*d730*/  @!UPT UIADD3 URZ, UPT, UPT, URZ, URZ, URZ ;  /* 0x000000fffffff290 */ /* 0x000fe4000fffe0ff */
[----:B------:R-:W1:Y:S02]  /*d740*/  LDTM.x32 R56, tmem[UR4+0x80] ;  /* 0x00008004003879ee */ /* 0x000e6400082c0000 */
[----:B-1----:R-:W-:Y:S01]  /*d750*/  NOP ;  /* 0x0000000000007918 */ /* 0x002fe20000000000 */
.L_x_152:
[----:B--2-4-:R-:W-:Y:S01]  /*d760*/  SHF.L.U32 R4, R168, 0x10, RZ ;  /* 0x00000010a8047819 */ /* 0x014fe200000006ff */
        /* <DEDUP_REMOVED lines=39> */
[----:B------:R1:W-:Y:S01]  /*d9e0*/  @!P1 STS.128 [R188], R20 ;  /* 0x00000014bc009388 */ /* 0x0003e20000000c00 */
        /* <DEDUP_REMOVED lines=15> */
[----:B------:R-:W-:Y:S01]  /*dae0*/  SHF.L.U32 R3, R160, 0x10, RZ ;  /* 0x00000010a0037819 */ /* 0x000fe200000006ff */
        /* <DEDUP_REMOVED lines=194> */
[----:B------:R-:W-:Y:S01]  /*e710*/  UIADD3 UR4, UPT, UPT, UR44, 0x200, URZ ;  /* 0x000002002c047890 */ /* 0x000fe2000fffe0ff */
[----:B------:R-:W-:Y:S01]  /*e720*/  UMOV UR51, UR36 ;  /* 0x0000002400337c82 */ /* 0x000fe20008000000 */
[----:B------:R-:W-:Y:S02]  /*e730*/  UIADD3 UR9, UPT, UPT, UR49, 0x80, URZ ;  /* 0x0000008031097890 */ /* 0x000fe4000fffe0ff */
[----:B------:R-:W-:Y:S02]  /*e740*/  UIADD3 UR8, UPT, UPT, UR44, 0x1200, URZ ;  /* 0x000012002c087890 */ /* 0x000fe4000fffe0ff */
[----:B------:R-:W-:Y:S01]  /*e750*/  MOV R181, UR4 ;  /* 0x0000000400b57c02 */ /* 0x000fe20008000f00 */
[----:B------:R-:W-:Y:S01]  /*e760*/  UIADD3 UR4, UP0, UPT, UR54, 0xa80, URZ ;  /* 0x00000a8036047890 */ /* 0x000fe2000ff1e0ff */
[----:B------:R-:W-:Y:S02]  /*e770*/  UMOV UR10, UR50 ;  /* 0x00000032000a7c82 */ /* 0x000fe40008000000 */
[----:B------:R-:W-:Y:S01]  /*e780*/  R2UR UR48, R181 ;  /* 0x00000000b53072ca */ /* 0x000fe200000e0000 */
[----:B------:R-:W-:Y:S01]  /*e790*/  UIADD3.X UR5, UPT, UPT, URZ, UR55, URZ, UP0, !UPT ;  /* 0x00000037ff057290 */ /* 0x000fe200087fe4ff */
[----:B------:R-:W-:Y:S11]  /*e7a0*/  UMOV UR11, UR36 ;  /* 0x00000024000b7c82 */ /* 0x000ff60008000000 */
[----:B------:R1:W-:Y:S01]  /*e7b0*/  UTMASTG.3D [UR48], [UR4] ;  /* 0x00000030040073b5 */ /* 0x0003e20008010000 */
[----:B------:R1:W-:Y:S01]  /*e7c0*/  UTMASTG.3D [UR8], [UR4] ;  /* 0x00000008040073b5 */ /* 0x0003e20008010000 */
[----:B------:R0:W-:Y:S01]  /*e7d0*/  UTMACMDFLUSH ;  /* 0x00000000000079b7 */ /* 0x0001e20000000000 */
[----:B-1----:R-:W-:Y:S04]  /*e7e0*/  DEPBAR.LE SB0, 0x1 ;  /* 0x000080400000791a */ /* 0x002fe80000000000 */
.L_x_156:
[----:B------:R-:W-:Y:S05]  /*e7f0*/  BSYNC.RECONVERGENT B0 ;  /* 0x0000000000007941 */ /* 0x000fea0003800200 */
.L_x_155:
[----:B------:R-:W-:Y:S01]  /*e800*/  BAR.SYNC.DEFER_BLOCKING 0x1, 0x80 ;  /* 0x0042000000007b1d */ /* 0x000fe20000010000 */
[----:B------:R-:W-:Y:S04]  /*e810*/  UIADD3 UR4, UPT, UPT, UR46, 0x1, URZ ;  /* 0x000000012e047890 */ /* 0x000fe8000fffe0ff */
[----:B------:R-:W-:Y:S04]  /*e820*/  UISETP.NE.AND UP0, UPT, UR4, 0x4, UPT ;  /* 0x000000040400788c */ /* 0x000fe8000bf05270 */
[----:B------:R-:W-:Y:S01]  /*e830*/  USEL UR47, UR4, URZ, UP0 ;  /* 0x000000ff042f7287 */ /* 0x000fe20008000000 */
[----:B------:R1:W-:Y:S01]  /*e840*/  @P2 SYNCS.ARRIVE.TRANS64.RED.A1T0 RZ, [R3+URZ], RZ ;  /* 0x000000ff03ff29a7 */ /* 0x0003e200081004ff */
[----:B------:R-:W-:Y:S01]  /*e850*/  BSSY B1, `(.L_x_157) ;  /* 0x000001f000017945 */ /* 0x000fe20003800000 */
[----:B------:R-:W4:Y:S02]  /*e860*/  @P2 SYNCS.PHASECHK.TRANS64.TRYWAIT P0, [R8+URZ+0x30], R5 ;  /* 0x00003005080025a7 */ /* 0x000f2400080011ff */
        /* <DEDUP_REMOVED lines=13> */
.L_x_160:
[----:B------:R-:W-:Y:S05]  /*e940*/  BSYNC B0 ;  /* 0x0000000000007941 */ /* 0x000fea0003800000 */
.L_x_159:
        /* <DEDUP_REMOVED lines=15> */
.L_x_158:
[----:B------:R-:W-:Y:S05]  /*ea40*/  BSYNC B1 ;  /* 0x0000000000017941 */ /* 0x000fea0003800000 */
.L_x_157:
[----:B------:R-:W-:Y:S05]  /*ea50*/  VIADD R17, R17, 0x400000 ;  /* 0x0040000011117836 */ /* 0x000fea0000000000 */
[----:B----4-:R-:W-:Y:S04]  /*ea60*/  SHF.R.U32.HI R0, RZ, 0x15, R17 ;  /* 0x00000015ff007819 */ /* 0x010fe80000011611 */
        /* <DEDUP_REMOVED lines=23> */
.L_x_163:
        /* <DEDUP_REMOVED lines=23> */
.L_x_164:
[----:B------:R-:W-:Y:S05]  /*ed50*/  WARPSYNC.ALL ;  /* 0x0000000000007948 */ /* 0x000fea0003800000 */
[----:B------:R-:W-:Y:S11]  /*ed60*/  R2UR UR4, R17 ;  /* 0x00000000110472ca */ /* 0x000ff600000e0000 */
[----:B------:R-:W-:Y:S02]  /*ed70*/  @!UPT UIADD3 URZ, UPT, UPT, URZ, URZ, URZ ;  /* 0x000000fffffff290 */ /* 0x000fe4000fffe0ff */
[----:B------:R-:W1:Y:S02]  /*ed80*/  LDTM.x32 R56, tmem[UR4+0x80] ;  /* 0x00008004003879ee */ /* 0x000e6400082c0000 */
[----:B-1----:R-:W-:Y:S01]  /*ed90*/  NOP ;  /* 0x0000000000007918 */ /* 0x002fe20000000000 */
.L_x_162:
        /* <DEDUP_REMOVED lines=235> */
[----:B------:R-:W-:Y:S01]  /*fc50*/  @P2 SHF.L.U32 R5, R16, 0x1f, RZ ;  /* 0x0000001f10052819 */ /* 0x000fe200000006ff */
        /* <DEDUP_REMOVED lines=29> */
.L_x_166:
[----:B------:R-:W-:Y:S05]  /*fe30*/  BSYNC.RECONVERGENT B0 ;  /* 0x0000000000007941 */ /* 0x000fea0003800200 */
.L_x_165:
[----:B------:R-:W-:Y:S01]  /*fe40*/  BAR.SYNC.DEFER_BLOCKING 0x1, 0x80 ;  /* 0x0042000000007b1d */ /* 0x000fe20000010000 */
[----:B------:R-:W-:Y:S02]  /*fe50*/  UISETP.NE.AND UP0, UPT, UR43, URZ, UPT ;  /* 0x000000ff2b00728c */ /* 0x000fe4000bf05270 */
[----:B------:R-:W-:Y:S02]  /*fe60*/  UIADD3 UR5, UPT, UPT, UR47, 0x1, URZ ;  /* 0x000000012f057890 */ /* 0x000fe4000fffe0ff */
[----:B------:R-:W-:Y:S02]  /*fe70*/  USEL UR4, URZ, 0x60, !UP0 ;  /* 0x00000060ff047887 */ /* 0x000fe4000c000000 */
[----:B------:R-:W-:Y:S02]  /*fe80*/  UISETP.NE.AND UP0, UPT, UR5, 0x4, UPT ;  /* 0x000000040500788c */ /* 0x000fe4000bf05270 */
[----:B------:R-:W-:Y:S02]  /*fe90*/  UIADD3 UR49, UPT, UPT, UR52, UR4, URZ ;  /* 0x0000000434317290 */ /* 0x000fe4000fffe0ff */
[----:B------:R-:W-:Y:S01]  /*fea0*/  VIADD R131, R131, UR4 ;  /* 0x0000000483837c36 */ /* 0x000fe20008000000 */
[----:B------:R-:W-:Y:S04]  /*feb0*/  USEL UR46, UR5, URZ, UP0 ;  /* 0x000000ff052e7287 */ /* 0x000fe80008000000 */
[----:B------:R-:W-:Y:S04]  /*fec0*/  SHF.R.U32.HI R10, RZ, 0x15, R131 ;  /* 0x00000015ff0a7819 */ /* 0x000fe80000011683 */
[----:B------:R-:W-:Y:S01]  /*fed0*/  LOP3.LUT R18, R10, 0x3, RZ, 0xc0, !PT ;  /* 0x000000030a127812 */ /* 0x000fe200078ec0ff */
        /* <DEDUP_REMOVED lines=16> */
.L_x_170:
[----:B------:R-:W-:Y:S05]  /*ffe0*/  BSYNC B0 ;  /* 0x0000000000007941 */ /* 0x000fea0003800000 */
.L_x_169:
        /* <DEDUP_REMOVED lines=15> */
.L_x_168:
[----:B------:R-:W-:Y:S05]  /*100e0*/  BSYNC B1 ;  /* 0x0000000000017941 */ /* 0x000fea0003800000 */
.L_x_167:
        /* <DEDUP_REMOVED lines=9> */
[----:B----4-:R-:W-:Y:S02]  /*10180*/  IMAD.MOV.U32 R8, RZ, RZ, 0x192 ;  /* 0x00000192ff087424 */ /* 0x010fe400078e00ff */
        /* <DEDUP_REMOVED lines=12> */
.L_x_173:
        /* <DEDUP_REMOVED lines=23> */
.L_x_174:
[----:B------:R-:W-:Y:S05]  /*103c0*/  WARPSYNC.ALL ;  /* 0x0000000000007948 */ /* 0x000fea0003800000 */
[----:B------:R-:W-:Y:S11]  /*103d0*/  R2UR UR4, R131 ;  /* 0x00000000830472ca */ /* 0x000ff600000e0000 */
[----:B------:R-:W-:Y:S02]  /*103e0*/  @!UPT UIADD3 URZ, UPT, UPT, URZ, URZ, URZ ;  /* 0x000000fffffff290 */ /* 0x000fe4000fffe0ff */
[----:B------:R-:W1:Y:S02]  /*103f0*/  LDTM.x32 R56, tmem[UR4+0x80] ;  /* 0x00008004003879ee */ /* 0x000e6400082c0000 */
[----:B-1----:R-:W-:Y:S01]  /*10400*/  NOP ;  /* 0x0000000000007918 */ /* 0x002fe20000000000 */
.L_x_172:
        /* <DEDUP_REMOVED lines=263> */
.L_x_176:
[----:B------:R-:W-:Y:S05]  /*11480*/  BSYNC.RECONVERGENT B0 ;  /* 0x0000000000007941 */ /* 0x000fea0003800200 */
.L_x_175:
        /* <DEDUP_REMOVED lines=14> */
[----:B------:R-:W-:Y:S01]  /*11570*/  @P1 IADD3 R6, PT, PT, R197, R4, RZ ;  /* 0x00000004c5061210 */ /* 0x000fe20007ffe0ff */
[----:B------:R-:W-:Y:S06]  /*11580*/  @P0 BRA `(.L_x_180) ;  /* 0x00000000000c0947 */ /* 0x000fec0003800000 */
[----:B------:R-:W-:Y:S04]  /*11590*/  SHF.L.U32 R3, R16, 0x1f, RZ ;  /* 0x0000001f10037819 */ /* 0x000fe800000006ff */
[----:B------:R-:W1:Y:S02]  /*115a0*/  SYNCS.PHASECHK.TRANS64.TRYWAIT P0, [R0+URZ+0x30], R3 ;  /* 0x00003003000075a7 */ /* 0x000e6400080011ff */
[----:B-1----:R-:W-:Y:S05]  /*115b0*/  @!P0 BRA `(.L_x_181) ;  /* 0x0000002400348947 */ /* 0x002fea0003800000 */
.L_x_180:
[----:B------:R-:W-:Y:S05]  /*115c0*/  BSYNC B0 ;  /* 0x0000000000007941 */ /* 0x000fea0003800000 */
.L_x_179:
[----:B------:R-:W-:Y:S11]  /*115d0*/  ISETP.NE.AND P0, PT, R199, RZ, PT ;  /* 0x000000ffc700720c */ /* 0x000ff60003f05270 */
[----:B------:R-:W-:Y:S02]  /*115e0*/  @!UPT UIADD3 URZ, UPT, UPT, URZ, URZ, URZ ;  /* 0x000000fffffff290 */ /* 0x000fe4000fffe0ff */
[----:B------:R4:W2:Y:S01]  /*115f0*/  @P0 LDS.128 R168, [R4] ;  /* 0x0000000004a80984 */ /* 0x0008a20000000c00 */
[----:B-1----:R-:W-:Y:S03]  /*11600*/  @P0 IADD3 R0, PT, PT, R187, R6, RZ ;  /* 0x00000006bb000210 */ /* 0x002fe60007ffe0ff */
[----:B------:R4:W1:Y:S04]  /*11610*/  @P0 LDS.128 R152, [R4+0x1000] ;  /* 0x0010000004980984 */ /* 0x0008680000000c00 */
[----:B------:R4:W1:Y:S04]  /*11620*/  @P0 LDS.128 R160, [R139+0x20] ;  /* 0x000020008ba00984 */ /* 0x0008680000000c00 */
[----:B------:R4:W1:Y:S04]  /*11630*/  @P0 LDS.128 R140, [R139+0x1020] ;  /* 0x001020008b8c0984 */ /* 0x0008680000000c00 */
[----:B------:R4:W1:Y:S04]  /*11640*/  @P0 LDS.128 R164, [R6+0x10] ;  /* 0x0000100006a40984 */ /* 0x0008680000000c00 */
[----:B------:R4:W1:Y:S04]  /*11650*/  @P0 LDS.128 R148, [R6+0x1010] ;  /* 0x0010100006940984 */ /* 0x0008680000000c00 */
[----:B------:R4:W1:Y:S04]  /*11660*/  @P0 LDS.128 R156, [R0+0x10] ;  /* 0x00001000009c0984 */ /* 0x0008680000000c00 */
[----:B------:R4:W1:Y:S02]  /*11670*/  @P0 LDS.128 R144, [R0+0x1010] ;  /* 0x0010100000900984 */ /* 0x0008640000000c00 */
.L_x_178:
[----:B------:R-:W-:Y:S05]  /*11680*/  BSYNC B1 ;  /* 0x0000000000017941 */ /* 0x000fea0003800000 */
.L_x_177:
        /* <DEDUP_REMOVED lines=9> */
[----:B------:R-:W4:Y:S01]  /*11720*/  LDCU.64 UR8, c[0x4][0x70] ;  /* 0x01000e00ff0877ac */ /* 0x000f220008000a00 */
[----:B--2---:R-:W-:Y:S01]  /*11730*/  MOV R15, 0x0 ;  /* 0x00000000000f7802 */ /* 0x004fe20000000f00 */
[----:B------:R-:W-:Y:S02]  /*11740*/  HFMA2 R12, -RZ, RZ, 0, 5.9604644775390625e-08 ;  /* 0x00000001ff0c7431 */ /* 0x000fe400000001ff */
[----:B------:R-:W-:Y:S02]  /*11750*/  IMAD.MOV.U32 R8, RZ, RZ, 0x192 ;  /* 0x00000192ff087424 */ /* 0x000fe400078e00ff */
[----:B------:R-:W-:Y:S01]  /*11760*/  IMAD.MOV.U32 R13, RZ, RZ, RZ ;  /* 0x000000ffff0d7224 */ /* 0x000fe200078e00ff */
[----:B------:R-:W2:Y:S01]  /*11770*/  LDCU.64 UR6, c[0x4][0x78] ;  /* 0x01000f00ff0677ac */ /* 0x000ea20008000a00 */
[----:B------:R-:W1:Y:S01]  /*11780*/  LDC.64 R14, c[0x4][R15] ;  /* 0x010000000f0e7b82 */ /* 0x000e620000000a00 */
[----:B------:R-:W5:Y:S01]  /*11790*/  LDCU.64 UR4, c[0x4][0x10] ;  /* 0x01000200ff0477ac */ /* 0x000f620008000a00 */
[----:B----4-:R-:W-:Y:S01]  /*117a0*/  MOV R5, UR9 ;  /* 0x0000000900057c02 */ /* 0x010fe20008000f00 */
[----:B------:R-:W-:Y:S01]  /*117b0*/  IMAD.U32 R4, RZ, RZ, UR8 ;  /* 0x00000008ff047e24 */ /* 0x000fe2000f8e00ff */
[----:B--2---:R-:W-:Y:S01]  /*117c0*/  MOV R7, UR7 ;  /* 0x0000000700077c02 */ /* 0x004fe20008000f00 */
[----:B------:R-:W-:Y:S01]  /*117d0*/  IMAD.U32 R6, RZ, RZ, UR6 ;  /* 0x00000006ff067e24 */ /* 0x000fe2000f8e00ff */
[----:B-----5:R-:W-:Y:S01]  /*117e0*/  MOV R11, UR5 ;  /* 0x00000005000b7c02 */ /* 0x020fe20008000f00 */
[----:B------:R-:W-:Y:S02]  /*117f0*/  IMAD.U32 R10, RZ, RZ, UR4 ;  /* 0x00000004ff0a7e24 */ /* 0x000fe4000f8e00ff */
[----:B------:R-:W-:Y:S07]  /*11800*/  LEPC R20, `(.L_x_183) ;  /* 0x000000001014794e */ /* 0x000fee0000000000 */
[----:B-1-3--:R-:W-:Y:S05]  /*11810*/  CALL.ABS.NOINC R14 ;  /* 0x000000000e007343 */ /* 0x00afea0003c00000 */
.L_x_183:
        /* <DEDUP_REMOVED lines=23> */
.L_x_184:
[----:B------:R-:W-:Y:S05]  /*11990*/  WARPSYNC.ALL ;  /* 0x0000000000007948 */ /* 0x000fea0003800000 */
[----:B------:R-:W-:Y:S11]  /*119a0*/  R2UR UR4, R131 ;  /* 0x00000000830472ca */ /* 0x000ff600000e0000 */
[----:B------:R-:W-:Y:S02]  /*119b0*/  @!UPT UIADD3 URZ, UPT, UPT, URZ, URZ, URZ ;  /* 0x000000fffffff290 */ /* 0x000fe4000fffe0ff */
[----:B------:R-:W4:Y:S02]  /*119c0*/  LDTM.x32 R56, tmem[UR4+0x80] ;  /* 0x00008004003879ee */ /* 0x000f2400082c0000 */
[----:B----4-:R-:W-:Y:S01]  /*119d0*/  NOP ;  /* 0x0000000000007918 */ /* 0x010fe20000000000 */
.L_x_182:
[----:B--2---:R-:W-:Y:S01]  /*119e0*/  SHF.L.U32 R6, R168, 0x10, RZ ;  /* 0x00000010a8067819 */ /* 0x004fe200000006ff */
[----:B------:R-:W-:Y:S01]  /*119f0*/  FMUL R0, R130, R24 ;  /* 0x0000001882007220 */ /* 0x000fe20000400000 */
[----:B------:R-:W-:Y:S01]  /*11a00*/  LOP3.LUT R8, R168, 0xffff0000, RZ, 0xc0, !PT ;  /* 0xffff0000a8087812 */ /* 0x000fe200078ec0ff */
[----:B------:R-:W-:Y:S01]  /*11a10*/  FMUL R3, R130, R25 ;  /* 0x0000001982037220 */ /* 0x000fe20000400000 */
[----:B------:R-:W-:Y:S01]  /*11a20*/  SHF.L.U32 R7, R169, 0x10, RZ ;  /* 0x00000010a9077819 */ /* 0x000fe200000006ff */
[----:B------:R-:W-:Y:S01]  /*11a30*/  FFMA R0, R133, R6, R0 ;  /* 0x0000000685007223 */ /* 0x000fe20000000000 */
[----:B------:R-:W-:Y:S01]  /*11a40*/  LOP3.LUT R88, R169, 0xffff0000, RZ, 0xc0, !PT ;  /* 0xffff0000a9587812 */ /* 0x000fe200078ec0ff */
[----:B------:R-:W-:Y:S01]  /*11a50*/  FFMA R3, R133, R8, R3 ;  /* 0x0000000885037223 */ /* 0x000fe20000000003 */
[----:B------:R-:W-:Y:S01]  /*11a60*/  SHF.L.U32 R89, R170, 0x10, RZ ;  /* 0x00000010aa597819 */ /* 0x000fe200000006ff */
[----:B------:R-:W-:Y:S01]  /*11a70*/  FMUL R4, R130, R26 ;  /* 0x0000001a82047220 */ /* 0x000fe20000400000 */
[----:B------:R-:W-:Y:S01]  /*11a80*/  LOP3.LUT R90, R170, 0xffff0000, RZ, 0xc0, !PT ;  /* 0xffff0000aa5a7812 */ /* 0x000fe200078ec0ff */
[C---:B------:R-:W-:Y:S01]  /*11a90*/  FMUL R5, R130.reuse, R27 ;  /* 0x0000001b82057220 */ /* 0x040fe20000400000 */
[----:B------:R-:W-:Y:S01]  /*11aa0*/  SHF.L.U32 R91, R171, 0x10, RZ ;  /* 0x00000010ab5b7819 */ /* 0x000fe200000006ff */
[----:B------:R-:W-:Y:S01]  /*11ab0*/  FFMA R4, R133, R7, R4 ;  /* 0x0000000785047223 */ /* 0x000fe20000000004 */
[----:B------:R-:W-:Y:S01]  /*11ac0*/  LOP3.LUT R92, R171, 0xffff0000, RZ, 0xc0, !PT ;  /* 0xffff0000ab5c7812 */ /* 0x000fe200078ec0ff */
[----:B------:R-:W-:Y:S01]  /*11ad0*/  FFMA R5, R133, R88, R5 ;  /* 0x0000005885057223 */ /* 0x000fe20000000005 */
[----:B------:R-:W-:Y:S01]  /*11ae0*/  ISETP.NE.AND P1, PT, R189, R16, PT ;  /* 0x00000010bd00720c */ /* 0x000fe20003f25270 */
[----:B------:R-:W-:Y:S01]  /*11af0*/  FMUL R6, R130, R28 ;  /* 0x0000001c82067220 */ /* 0x000fe20000400000 */
[----:B-1----:R-:W-:Y:S01]  /*11b00*/  SHF.L.U32 R93, R164, 0x10, RZ ;  /* 0x00000010a45d7819 */ /* 0x002fe200000006ff */
[----:B------:R-:W-:Y:S01]  /*11b10*/  FMUL R7, R130, R29 ;  /* 0x0000001d82077220 */ /* 0x000fe20000400000 */
[----:B------:R-:W-:Y:S01]  /*11b20*/  LOP3.LUT R94, R164, 0xffff0000, RZ, 0xc0, !PT ;  /* 0xffff0000a45e7812 */ /* 0x000fe200078ec0ff */
        /* <DEDUP_REMOVED lines=27> */
[----:B------:R-:W-:Y:S01]  /*11ce0*/  F2FP.BF16.F32.PACK_AB R77, R5, R4 ;  /* 0x00000004054d723e */ /* 0x000fe200000010ff */
[C---:B------:R-:W-:Y:S01]  /*11cf0*/  FMUL R4, R130.reuse, R34 ;  /* 0x0000002282047220 */ /* 0x040fe20000400000 */
[----:B------:R-:W-:Y:S01]  /*11d00*/  F2FP.BF16.F32.PACK_AB R32, R3, R0 ;  /* 0x000000000320723e */ /* 0x000fe200000010ff */
[C---:B------:R-:W-:Y:S01]  /*11d10*/  FMUL R5, R130.reuse, R35 ;  /* 0x0000002382057220 */ /* 0x040fe20000400000 */
[C---:B------:R-:W-:Y:S01]  /*11d20*/  SHF.L.U32 R107, R163.reuse, 0x10, RZ ;  /* 0x00000010a36b7819 */ /* 0x040fe200000006ff */
[C---:B------:R-:W-:Y:S01]  /*11d30*/  FMUL R18, R130.reuse, R64 ;  /* 0x0000004082127220 */ /* 0x040fe20000400000 */
[----:B------:R-:W-:Y:S01]  /*11d40*/  LOP3.LUT R108, R163, 0xffff0000, RZ, 0xc0, !PT ;  /* 0xffff0000a36c7812 */ /* 0x000fe200078ec0ff */
[C---:B------:R-:W-:Y:S01]  /*11d50*/  FMUL R64, R130.reuse, R78 ;  /* 0x0000004e82407220 */ /* 0x040fe20000400000 */
[----:B------:R-:W-:Y:S01]  /*11d60*/  F2FP.BF16.F32.PACK_AB R78, R7, R6 ;  /* 0x00000006074e723e */ /* 0x000fe200000010ff */
[----:B------:R-:W-:Y:S01]  /*11d70*/  FMUL R19, R130, R65 ;  /* 0x0000004182137220 */ /* 0x000fe20000400000 */
[----:B------:R-:W-:Y:S01]  /*11d80*/  SHF.L.U32 R109, R156, 0x10, RZ ;  /* 0x000000109c6d7819 */ /* 0x000fe200000006ff */
[C---:B------:R-:W-:Y:S01]  /*11d90*/  FMUL R65, R130.reuse, R79 ;  /* 0x0000004f82417220 */ /* 0x040fe20000400000 */
[----:B------:R-:W-:Y:S01]  /*11da0*/  F2FP.BF16.F32.PACK_AB R79, R9, R8 ;  /* 0x00000008094f723e */ /* 0x000fe200000010ff */
        /* <DEDUP_REMOVED lines=10> */
[----:B------:R-:W-:Y:S01]  /*11e50*/  FMUL R9, R130, R39 ;  /* 0x0000002782097220 */ /* 0x000fe20000400000 */
[----:B------:R-:W-:Y:S01]  /*11e60*/  SHF.L.U32 R115, R159, 0x10, RZ ;  /* 0x000000109f737819 */ /* 0x000fe200000006ff */
[----:B------:R-:W-:Y:S01]  /*11e70*/  FFMA R6, R133, R97, R6 ;  /* 0x0000006185067223 */ /* 0x000fe20000000006 */
[----:B------:R-:W-:Y:S01]  /*11e80*/  F2FP.BF16.F32.PACK_AB R33, R5, R4 ;  /* 0x000000040521723e */ /* 0x000fe200000010ff */
[----:B------:R-:W-:Y:S01]  /*11e90*/  FFMA R7, R133, R98, R7 ;  /* 0x0000006285077223 */ /* 0x000fe20000000007 */
[----:B------:R-:W-:Y:S01]  /*11ea0*/  LOP3.LUT R116, R159, 0xffff0000, RZ, 0xc0, !PT ;  /* 0xffff00009f747812 */ /* 0x000fe200078ec0ff */
[C---:B------:R-:W-:Y:S01]  /*11eb0*/  FFMA R8, R133.reuse, R99, R8 ;  /* 0x0000006385087223 */ /* 0x040fe20000000008 */
[C---:B------:R-:W-:Y:S01]  /*11ec0*/  SHF.L.U32 R117, R152.reuse, 0x10, RZ ;  /* 0x0000001098757819 */ /* 0x040fe200000006ff */
[----:B------:R-:W-:Y:S01]  /*11ed0*/  FFMA R9, R133, R100, R9 ;  /* 0x0000006485097223 */ /* 0x000fe20000000009 */
[----:B------:R-:W-:Y:S01]  /*11ee0*/  F2FP.BF16.F32.PACK_AB R34, R7, R6 ;  /* 0x000000060722723e */ /* 0x000fe200000010ff */
[----:B------:R-:W-:Y:S01]  /*11ef0*/  @!P1 STS.128 [R188+0x6000], R76 ;  /* 0x0060004cbc009388 */ /* 0x000fe20000000c00 */
[----:B------:R-:W-:Y:S01]  /*11f00*/  LOP3.LUT R118, R152, 0xffff0000, RZ, 0xc0, !PT ;  /* 0xffff000098767812 */ /* 0x000fe200078ec0ff */
[C---:B------:R-:W-:Y:S01]  /*11f10*/  FMUL R0, R130.reuse, R40 ;  /* 0x0000002882007220 */ /* 0x040fe20000400000 */
[----:B------:R-:W-:Y:S01]  /*11f20*/  F2FP.BF16.F32.PACK_AB R35, R9, R8 ;  /* 0x000000080923723e */ /* 0x000fe200000010ff */
[C---:B------:R-:W-:Y:S01]  /*11f30*/  FMUL R3, R130.reuse, R41 ;  /* 0x0000002982037220 */ /* 0x040fe20000400000 */
[C---:B------:R-:W-:Y:S01]  /*11f40*/  SHF.L.U32 R119, R153.reuse, 0x10, RZ ;  /* 0x0000001099777819 */ /* 0x040fe200000006ff */
[----:B------:R-:W-:Y:S01]  /*11f50*/  FMUL R4, R130, R42 ;  /* 0x0000002a82047220 */ /* 0x000fe20000400000 */
[----:B------:R-:W-:Y:S01]  /*11f60*/  LOP3.LUT R120, R153, 0xffff0000, RZ, 0xc0, !PT ;  /* 0xffff000099787812 */ /* 0x000fe200078ec0ff */
[----:B------:R1:W-:Y:S01]  /*11f70*/  @!P1 STS.128 [R198+0x6010], R32 ;  /* 0x00601020c6009388 */ /* 0x0003e20000000c00 */
[----:B------:R-:W-:Y:S01]  /*11f80*/  SHF.L.U32 R121, R154, 0x10, RZ ;  /* 0x000000109a797819 */ /* 0x000fe200000006ff */
[----:B------:R-:W-:Y:S01]  /*11f90*/  FMUL R5, R130, R43 ;  /* 0x0000002b82057220 */ /* 0x000fe20000400000 */
[----:B------:R-:W-:Y:S01]  /*11fa0*/  LOP3.LUT R122, R154, 0xffff0000, RZ, 0xc0, !PT ;  /* 0xffff00009a7a7812 */ /* 0x000fe200078ec0ff */
[----:B------:R-:W-:Y:S01]  /*11fb0*/  FFMA R0, R133, R101, R0 ;  /* 0x0000006585007223 */ /* 0x000fe20000000000 */
[C---:B------:R-:W-:Y:S01]  /*11fc0*/  SHF.L.U32 R123, R155.reuse, 0x10, RZ ;  /* 0x000000109b7b7819 */ /* 0x040fe200000006ff */
[----:B------:R-:W-:Y:S01]  /*11fd0*/  FMUL R6, R130, R44 ;  /* 0x0000002c82067220 */ /* 0x000fe20000400000 */
[----:B------:R-:W-:Y:S01]  /*11fe0*/  LOP3.LUT R124, R155, 0xffff0000, RZ, 0xc0, !PT ;  /* 0xffff00009b7c7812 */ /* 0x000fe200078ec0ff */
[C---:B------:R-:W-:Y:S01]  /*11ff0*/  FFMA R3, R133.reuse, R102, R3 ;  /* 0x0000006685037223 */ /* 0x040fe20000000003 */
[----:B------:R-:W-:Y:S01]  /*12000*/  SHF.L.U32 R125, R148, 0x10, RZ ;  /* 0x00000010947d7819 */ /* 0x000fe200000006ff */
[----:B------:R-:W-:Y:S01]  /*12010*/  FMUL R7, R130, R45 ;  /* 0x0000002d82077220 */ /* 0x000fe20000400000 */
[----:B------:R-:W-:Y:S01]  /*12020*/  LOP3.LUT R126, R148, 0xffff0000, RZ, 0xc0, !PT ;  /* 0xffff0000947e7812 */ /* 0x000fe200078ec0ff */
[----:B------:R-:W-:Y:S01]  /*12030*/  FFMA R4, R133, R103, R4 ;  /* 0x0000006785047223 */ /* 0x000fe20000000004 */
[----:B------:R-:W-:Y:S01]  /*12040*/  F2FP.BF16.F32.PACK_AB R36, R3, R0 ;  /* 0x000000000324723e */ /* 0x000fe200000010ff */
[C---:B------:R-:W-:Y:S01]  /*12050*/  FMUL R8, R130.reuse, R46 ;  /* 0x0000002e82087220 */ /* 0x040fe20000400000 */
[----:B------:R-:W-:Y:S01]  /*12060*/  SHF.L.U32 R127, R149, 0x10, RZ ;  /* 0x00000010957f7819 */ /* 0x000fe200000006ff */
[----:B------:R-:W-:Y:S01]  /*12070*/  FFMA R5, R133, R104, R5 ;  /* 0x0000006885057223 */ /* 0x000fe20000000005 */
[----:B------:R-:W-:Y:S01]  /*12080*/  LOP3.LUT R128, R149, 0xffff0000, RZ, 0xc0, !PT ;  /* 0xffff000095807812 */ /* 0x000fe200078ec0ff */
[----:B------:R-:W-:Y:S01]  /*12090*/  FMUL R9, R130, R47 ;  /* 0x0000002f82097220 */ /* 0x000fe20000400000 */
[C---:B------:R-:W-:Y:S01]  /*120a0*/  SHF.L.U32 R129, R150.reuse, 0x10, RZ ;  /* 0x0000001096817819 */ /* 0x040fe200000006ff */
[----:B------:R-:W-:Y:S01]  /*120b0*/  FFMA R6, R133, R105, R6 ;  /* 0x0000006985067223 */ /* 0x000fe20000000006 */
[----:B------:R-:W-:Y:S01]  /*120c0*/  F2FP.BF16.F32.PACK_AB R37, R5, R4 ;  /* 0x000000040525723e */ /* 0x000fe200000010ff */
[C---:B------:R-:W-:Y:S01]  /*120d0*/  FFMA R7, R133.reuse, R106, R7 ;  /* 0x0000006a85077223 */ /* 0x040fe20000000007 */
[----:B------:R-:W-:Y:S01]  /*120e0*/  LOP3.LUT R132, R150, 0xffff0000, RZ, 0xc0, !PT ;  /* 0xffff000096847812 */ /* 0x000fe200078ec0ff */
[----:B------:R-:W-:Y:S01]  /*120f0*/  FFMA R8, R133, R107, R8 ;  /* 0x0000006b85087223 */ /* 0x000fe20000000008 */
[----:B------:R-:W-:Y:S01]  /*12100*/  SHF.L.U32 R131, R151, 0x10, RZ ;  /* 0x0000001097837819 */ /* 0x000fe200000006ff */
[----:B------:R-:W-:Y:S01]  /*12110*/  FFMA R9, R133, R108, R9 ;  /* 0x0000006c85097223 */ /* 0x000fe20000000009 */
[----:B------:R-:W-:Y:S01]  /*12120*/  F2FP.BF16.F32.PACK_AB R38, R7, R6 ;  /* 0x000000060726723e */ /* 0x000fe200000010ff */
[C---:B------:R-:W-:Y:S01]  /*12130*/  FMUL R0, R130.reuse, R48 ;  /* 0x0000003082007220 */ /* 0x040fe20000400000 */
[----:B------:R-:W-:Y:S01]  /*12140*/  LOP3.LUT R134, R151, 0xffff0000, RZ, 0xc0, !PT ;  /* 0xffff000097867812 */ /* 0x000fe200078ec0ff */
[C---:B------:R-:W-:Y:S01]  /*12150*/  FMUL R3, R130.reuse, R49 ;  /* 0x0000003182037220 */ /* 0x040fe20000400000 */
[----:B------:R-:W-:Y:S01]  /*12160*/  F2FP.BF16.F32.PACK_AB R39, R9, R8 ;  /* 0x000000080927723e */ /* 0x000fe200000010ff */
[----:B------:R-:W-:Y:S01]  /*12170*/  FMUL R4, R130, R50 ;  /* 0x0000003282047220 */ /* 0x000fe20000400000 */
[----:B------:R-:W-:Y:S01]  /*12180*/  SHF.L.U32 R135, R140, 0x10, RZ ;  /* 0x000000108c877819 */ /* 0x000fe200000006ff */
[----:B------:R-:W-:Y:S01]  /*12190*/  FMUL R5, R130, R51 ;  /* 0x0000003382057220 */ /* 0x000fe20000400000 */
[----:B------:R-:W-:Y:S01]  /*121a0*/  LOP3.LUT R136, R140, 0xffff0000, RZ, 0xc0, !PT ;  /* 0xffff00008c887812 */ /* 0x000fe200078ec0ff */
[----:B------:R-:W-:Y:S01]  /*121b0*/  FFMA R0, R133, R109, R0 ;  /* 0x0000006d85007223 */ /* 0x000fe20000000000 */
[C---:B------:R-:W-:Y:S01]  /*121c0*/  SHF.L.U32 R137, R141.reuse, 0x10, RZ ;  /* 0x000000108d897819 */ /* 0x040fe200000006ff */
[----:B------:R-:W-:Y:S01]  /*121d0*/  FMUL R6, R130, R52 ;  /* 0x0000003482067220 */ /* 0x000fe20000400000 */
[----:B------:R-:W-:Y:S01]  /*121e0*/  LOP3.LUT R138, R141, 0xffff0000, RZ, 0xc0, !PT ;  /* 0xffff00008d8a7812 */ /* 0x000fe200078ec0ff */
[----:B------:R2:W-:Y:S01]  /*121f0*/  @!P1 STS.128 [R196+0x6020], R36 ;  /* 0x00602024c4009388 */ /* 0x0005e20000000c00 */
[C---:B------:R-:W-:Y:S01]  /*12200*/  FFMA R3, R133.reuse, R110, R3 ;  /* 0x0000006e85037223 */ /* 0x040fe20000000003 */
[C---:B------:R-:W-:Y:S01]  /*12210*/  SHF.L.U32 R139, R142.reuse, 0x10, RZ ;  /* 0x000000108e8b7819 */ /* 0x040fe200000006ff */
[C---:B------:R-:W-:Y:S01]  /*12220*/  FFMA R4, R133.reuse, R111, R4 ;  /* 0x0000006f85047223 */ /* 0x040fe20000000004 */
[C---:B------:R-:W-:Y:S01]  /*12230*/  FFMA R5, R133.reuse, R112, R5 ;  /* 0x0000007085057223 */ /* 0x040fe20000000005 */
[----:B------:R-:W-:Y:S01]  /*12240*/  LOP3.LUT R140, R142, 0xffff0000, RZ, 0xc0, !PT ;  /* 0xffff00008e8c7812 */ /* 0x000fe200078ec0ff */
[----:B------:R-:W-:Y:S01]  /*12250*/  FFMA R6, R133, R113, R6 ;  /* 0x0000007185067223 */ /* 0x000fe20000000006 */
[----:B-1----:R-:W-:Y:S01]  /*12260*/  F2FP.BF16.F32.PACK_AB R32, R3, R0 ;  /* 0x000000000320723e */ /* 0x002fe200000010ff */
[C---:B------:R-:W-:Y:S01]  /*12270*/  FMUL R7, R130.reuse, R53 ;  /* 0x0000003582077220 */ /* 0x040fe20000400000 */
[----:B------:R-:W-:Y:S01]  /*12280*/  F2FP.BF16.F32.PACK_AB R33, R5, R4 ;  /* 0x000000040521723e */ /* 0x000fe200000010ff */
[C---:B------:R-:W-:Y:S01]  /*12290*/  FMUL R8, R130.reuse, R54 ;  /* 0x0000003682087220 */ /* 0x040fe20000400000 */
[C---:B------:R-:W-:Y:S01]  /*122a0*/  FMUL R9, R130.reuse, R55 ;  /* 0x0000003782097220 */ /* 0x040fe20000400000 */
[----:B------:R-:W-:Y:S01]  /*122b0*/  FFMA R7, R133, R114, R7 ;  /* 0x0000007285077223 */ /* 0x000fe20000000007 */
[C---:B------:R-:W-:Y:S01]  /*122c0*/  FMUL R10, R130.reuse, R56 ;  /* 0x00000038820a7220 */ /* 0x040fe20000400000 */
[----:B------:R-:W-:Y:S01]  /*122d0*/  SHF.L.U32 R141, R143, 0x10, RZ ;  /* 0x000000108f8d7819 */ /* 0x000fe200000006ff */
[C---:B------:R-:W-:Y:S01]  /*122e0*/  FFMA R8, R133.reuse, R115, R8 ;  /* 0x0000007385087223 */ /* 0x040fe20000000008 */
[----:B------:R-:W-:Y:S01]  /*122f0*/  FFMA R9, R133, R116, R9 ;  /* 0x0000007485097223 */ /* 0x000fe20000000009 */
[----:B------:R-:W-:Y:S01]  /*12300*/  F2FP.BF16.F32.PACK_AB R34, R7, R6 ;  /* 0x000000060722723e */ /* 0x000fe200000010ff */
[----:B------:R-:W-:Y:S01]  /*12310*/  FFMA R10, R133, R117, R10 ;  /* 0x00000075850a7223 */ /* 0x000fe2000000000a */
[C---:B------:R-:W-:Y:S01]  /*12320*/  FMUL R11, R130.reuse, R57 ;  /* 0x00000039820b7220 */ /* 0x040fe20000400000 */
[----:B------:R-:W-:Y:S01]  /*12330*/  LOP3.LUT R142, R143, 0xffff0000, RZ, 0xc0, !PT ;  /* 0xffff00008f8e7812 */ /* 0x000fe200078ec0ff */
[C---:B------:R-:W-:Y:S01]  /*12340*/  FMUL R12, R130.reuse, R58 ;  /* 0x0000003a820c7220 */ /* 0x040fe20000400000 */
[----:B------:R-:W-:Y:S01]  /*12350*/  F2FP.BF16.F32.PACK_AB R35, R9, R8 ;  /* 0x000000080923723e */ /* 0x000fe200000010ff */
[----:B------:R-:W-:Y:S01]  /*12360*/  FFMA R11, R133, R118, R11 ;  /* 0x00000076850b7223 */ /* 0x000fe2000000000b */
[C---:B------:R-:W-:Y:S01]  /*12370*/  FMUL R13, R130.reuse, R59 ;  /* 0x0000003b820d7220 */ /* 0x040fe20000400000 */
[C---:B------:R-:W-:Y:S01]  /*12380*/  FMUL R14, R130.reuse, R60 ;  /* 0x0000003c820e7220 */ /* 0x040fe20000400000 */
[----:B------:R-:W-:Y:S01]  /*12390*/  FMUL R15, R130, R61 ;  /* 0x0000003d820f7220 */ /* 0x000fe20000400000 */
[----:B------:R2:W-:Y:S01]  /*123a0*/  @!P1 STS.128 [R195+0x6010], R32 ;  /* 0x00601020c3009388 */ /* 0x0005e20000000c00 */
[----:B------:R-:W-:Y:S01]  /*123b0*/  F2FP.BF16.F32.PACK_AB R4, R11, R10 ;  /* 0x0000000a0b04723e */ /* 0x000fe200000010ff */
[C---:B------:R-:W-:Y:S01]  /*123c0*/  FFMA R12, R133.reuse, R119, R12 ;  /* 0x00000077850c7223 */ /* 0x040fe2000000000c */
[C---:B------:R-:W-:Y:S01]  /*123d0*/  SHF.L.U32 R25, R144.reuse, 0x10, RZ ;  /* 0x0000001090197819 */ /* 0x040fe200000006ff */
[C---:B------:R-:W-:Y:S01]  /*123e0*/  FFMA R13, R133.reuse, R120, R13 ;  /* 0x00000078850d7223 */ /* 0x040fe2000000000d */
[C---:B------:R-:W-:Y:S01]  /*123f0*/  FFMA R14, R133.reuse, R121, R14 ;  /* 0x00000079850e7223 */ /* 0x040fe2000000000e */
[----:B------:R-:W-:Y:S01]  /*12400*/  LOP3.LUT R24, R144, 0xffff0000, RZ, 0xc0, !PT ;  /* 0xffff000090187812 */ /* 0x000fe200078ec0ff */
[C---:B------:R-:W-:Y:S01]  /*12410*/  FFMA R15, R133.reuse, R122, R15 ;  /* 0x0000007a850f7223 */ /* 0x040fe2000000000f */
[C---:B------:R-:W-:Y:S01]  /*12420*/  FFMA R16, R133.reuse, R123, R16 ;  /* 0x0000007b85107223 */ /* 0x040fe20000000010 */
[C---:B------:R-:W-:Y:S01]  /*12430*/  FMUL R20, R130.reuse, R66 ;  /* 0x0000004282147220 */ /* 0x040fe20000400000 */
        /* <DEDUP_REMOVED lines=8> */
[----:B------:R-:W-:Y:S01]  /*124c0*/  FFMA R21, R133, R128, R21 ;  /* 0x0000008085157223 */ /* 0x000fe20000000015 */
[C---:B------:R-:W-:Y:S01]  /*124d0*/  FMUL R57, R130.reuse, R71 ;  /* 0x0000004782397220 */ /* 0x040fe20000400000 */
[----:B------:R-:W-:Y:S01]  /*124e0*/  F2FP.BF16.F32.PACK_AB R5, R13, R12 ;  /* 0x0000000c0d05723e */ /* 0x000fe200000010ff */
[----:B------:R-:W-:Y:S01]  /*124f0*/  FFMA R22, R133, R129, R22 ;  /* 0x0000008185167223 */ /* 0x000fe20000000016 */
[----:B------:R-:W-:Y:S01]  /*12500*/  F2FP.BF16.F32.PACK_AB R6, R15, R14 ;  /* 0x0000000e0f06723e */ /* 0x000fe200000010ff */
[C---:B------:R-:W-:Y:S01]  /*12510*/  FMUL R58, R130.reuse, R72 ;  /* 0x00000048823a7220 */ /* 0x040fe20000400000 */
[----:B------:R-:W-:Y:S01]  /*12520*/  F2FP.BF16.F32.PACK_AB R7, R17, R16 ;  /* 0x000000101107723e */ /* 0x000fe200000010ff */
[C---:B------:R-:W-:Y:S01]  /*12530*/  FFMA R23, R133.reuse, R132, R23 ;  /* 0x0000008485177223 */ /* 0x040fe20000000017 */
[C---:B------:R-:W-:Y:S01]  /*12540*/  FMUL R59, R130.reuse, R73 ;  /* 0x00000049823b7220 */ /* 0x040fe20000400000 */
[----:B------:R-:W-:Y:S01]  /*12550*/  FFMA R56, R133, R131, R56 ;  /* 0x0000008385387223 */ /* 0x000fe20000000038 */
[C---:B------:R-:W-:Y:S01]  /*12560*/  FMUL R60, R130.reuse, R74 ;  /* 0x0000004a823c7220 */ /* 0x040fe20000400000 */
[----:B------:R2:W-:Y:S01]  /*12570*/  @!P1 STS.128 [R188+0x7000], R4 ;  /* 0x00700004bc009388 */ /* 0x0005e20000000c00 */
[----:B------:R-:W-:Y:S01]  /*12580*/  F2FP.BF16.F32.PACK_AB R8, R19, R18 ;  /* 0x000000121308723e */ /* 0x000fe200000010ff */
[C---:B------:R-:W-:Y:S01]  /*12590*/  FFMA R57, R133.reuse, R134, R57 ;  /* 0x0000008685397223 */ /* 0x040fe20000000039 */
[C---:B------:R-:W-:Y:S01]  /*125a0*/  FMUL R61, R130.reuse, R75 ;  /* 0x0000004b823d7220 */ /* 0x040fe20000400000 */
[C---:B------:R-:W-:Y:S01]  /*125b0*/  FFMA R58, R133.reuse, R135, R58 ;  /* 0x00000087853a7223 */ /* 0x040fe2000000003a */
[C---:B------:R-:W-:Y:S01]  /*125c0*/  FFMA R59, R133.reuse, R136, R59 ;  /* 0x00000088853b7223 */ /* 0x040fe2000000003b */
[C---:B------:R-:W-:Y:S01]  /*125d0*/  FFMA R60, R133.reuse, R137, R60 ;  /* 0x00000089853c7223 */ /* 0x040fe2000000003c */
[----:B------:R-:W-:Y:S01]  /*125e0*/  FFMA R61, R133, R138, R61 ;  /* 0x0000008a853d7223 */ /* 0x000fe2000000003d */
[----:B------:R-:W-:Y:S01]  /*125f0*/  F2FP.BF16.F32.PACK_AB R9, R21, R20 ;  /* 0x000000141509723e */ /* 0x000fe200000010ff */
[----:B------:R-:W-:Y:S01]  /*12600*/  FFMA R62, R133, R139, R62 ;  /* 0x0000008b853e7223 */ /* 0x000fe2000000003e */
[----:B------:R-:W-:Y:S01]  /*12610*/  F2FP.BF16.F32.PACK_AB R10, R23, R22 ;  /* 0x00000016170a723e */ /* 0x000fe200000010ff */
[C---:B------:R-:W-:Y:S01]  /*12620*/  FMUL R66, R130.reuse, R80 ;  /* 0x0000005082427220 */ /* 0x040fe20000400000 */
[----:B------:R-:W-:Y:S01]  /*12630*/  F2FP.BF16.F32.PACK_AB R11, R57, R56 ;  /* 0x00000038390b723e */ /* 0x000fe200000010ff */
[----:B------:R-:W-:Y:S01]  /*12640*/  FFMA R63, R133, R140, R63 ;  /* 0x0000008c853f7223 */ /* 0x000fe2000000003f */
[C---:B------:R-:W-:Y:S01]  /*12650*/  FMUL R67, R130.reuse, R81 ;  /* 0x0000005182437220 */ /* 0x040fe20000400000 */
[----:B------:R-:W-:Y:S01]  /*12660*/  SHF.L.U32 R27, R145, 0x10, RZ ;  /* 0x00000010911b7819 */ /* 0x000fe200000006ff */
[----:B------:R-:W-:Y:S01]  /*12670*/  FFMA R64, R133, R141, R64 ;  /* 0x0000008d85407223 */ /* 0x000fe20000000040 */
[----:B------:R2:W-:Y:S01]  /*12680*/  @!P1 STS.128 [R198+0x7010], R8 ;  /* 0x00701008c6009388 */ /* 0x0005e20000000c00 */
[C---:B------:R-:W-:Y:S01]  /*12690*/  FMUL R68, R130.reuse, R82 ;  /* 0x0000005282447220 */ /* 0x040fe20000400000 */
[----:B------:R-:W-:Y:S01]  /*126a0*/  LOP3.LUT R26, R145, 0xffff0000, RZ, 0xc0, !PT ;  /* 0xffff0000911a7812 */ /* 0x000fe200078ec0ff */
[C---:B------:R-:W-:Y:S01]  /*126b0*/  FFMA R65, R133.reuse, R142, R65 ;  /* 0x0000008e85417223 */ /* 0x040fe20000000041 */
[----:B------:R-:W-:Y:S01]  /*126c0*/  FMUL R69, R130, R83 ;  /* 0x0000005382457220 */ /* 0x000fe20000400000 */
[----:B------:R-:W-:Y:S01]  /*126d0*/  SHF.L.U32 R29, R146, 0x10, RZ ;  /* 0x00000010921d7819 */ /* 0x000fe200000006ff */
[C---:B------:R-:W-:Y:S01]  /*126e0*/  FFMA R66, R133.reuse, R25, R66 ;  /* 0x0000001985427223 */ /* 0x040fe20000000042 */
[----:B------:R-:W-:Y:S01]  /*126f0*/  FMUL R70, R130, R84 ;  /* 0x0000005482467220 */ /* 0x000fe20000400000 */
[----:B------:R-:W-:Y:S01]  /*12700*/  LOP3.LUT R28, R146, 0xffff0000, RZ, 0xc0, !PT ;  /* 0xffff0000921c7812 */ /* 0x000fe200078ec0ff */
[----:B------:R-:W-:Y:S01]  /*12710*/  FFMA R67, R133, R24, R67 ;  /* 0x0000001885437223 */ /* 0x000fe20000000043 */
[C---:B------:R-:W-:Y:S01]  /*12720*/  FMUL R71, R130.reuse, R85 ;  /* 0x0000005582477220 */ /* 0x040fe20000400000 */
[----:B------:R-:W-:Y:S01]  /*12730*/  SHF.L.U32 R31, R147, 0x10, RZ ;  /* 0x00000010931f7819 */ /* 0x000fe200000006ff */
[----:B------:R-:W-:Y:S01]  /*12740*/  FFMA R68, R133, R27, R68 ;  /* 0x0000001b85447223 */ /* 0x000fe20000000044 */
[C---:B------:R-:W-:Y:S01]  /*12750*/  FMUL R72, R130.reuse, R86 ;  /* 0x0000005682487220 */ /* 0x040fe20000400000 */
[----:B------:R-:W-:Y:S01]  /*12760*/  LOP3.LUT R30, R147, 0xffff0000, RZ, 0xc0, !PT ;  /* 0xffff0000931e7812 */ /* 0x000fe200078ec0ff */
[----:B------:R-:W-:Y:S01]  /*12770*/  FFMA R69, R133, R26, R69 ;  /* 0x0000001a85457223 */ /* 0x000fe20000000045 */
        /* <DEDUP_REMOVED lines=13> */
[----:B------:R-:W-:Y:S02]  /*12850*/  F2FP.BF16.F32.PACK_AB R19, R73, R72 ;  /* 0x000000484913723e */ /* 0x000fe400000010ff */
[----:B------:R-:W-:Y:S03]  /*12860*/  ISETP.NE.AND P0, PT, R189, RZ, PT ;  /* 0x000000ffbd00720c */ /* 0x000fe60003f05270 */
[----:B------:R2:W-:Y:S01]  /*12870*/  @!P1 STS.128 [R195+0x7010], R16 ;  /* 0x00701010c3009388 */ /* 0x0005e20000000c00 */
[----:B------:R-:W-:Y:S01]  /*12880*/  @!PT LDS RZ, [RZ] ;  /* 0x00000000fffff984 */ /* 0x000fe20000000800 */
[----:B------:R-:W-:Y:S01]  /*12890*/  @!PT LDS RZ, [RZ] ;  /* 0x00000000fffff984 */ /* 0x000fe20000000800 */
[----:B------:R-:W-:Y:S01]  /*128a0*/  @!PT LDS RZ, [RZ] ;  /* 0x00000000fffff984 */ /* 0x000fe20000000800 */
[----:B------:R-:W-:Y:S01]  /*128b0*/  @!PT LDS RZ, [RZ] ;  /* 0x00000000fffff984 */ /* 0x000fe20000000800 */
[----:B------:R1:W-:Y:S07]  /*128c0*/  MEMBAR.ALL.CTA ;  /* 0x0000000000007992 */ /* 0x0003ee0000008000 */
[----:B-1----:R-:W1:Y:S01]  /*128d0*/  FENCE.VIEW.ASYNC.S ;  /* 0x00000000000073c6 */ /* 0x002e620000000000 */
[----:B------:R-:W-:Y:S05]  /*128e0*/  WARPSYNC.ALL ;  /* 0x0000000000007948 */ /* 0x000fea0003800000 */
[----:B------:R-:W-:Y:S01]  /*128f0*/  BSSY.RECONVERGENT B0, `(.L_x_185) ;  /* 0x0000011000007945 */ /* 0x000fe20003800200 */
        /* <DEDUP_REMOVED lines=16> */
.L_x_186:
[----:B------:R-:W-:Y:S05]  /*12a00*/  BSYNC.RECONVERGENT B0 ;  /* 0x0000000000007941 */ /* 0x000fea0003800200 */
.L_x_185:
[----:B------:R-:W-:Y:S01]  /*12a10*/  BAR.SYNC.DEFER_BLOCKING 0x1, 0x80 ;  /* 0x0042000000007b1d */ /* 0x000fe20000010000 */
[----:B------:R-:W-:Y:S09]  /*12a20*/  UISETP.NE.AND UP0, UPT, UR53, -0x8, UPT ;  /* 0xfffffff83500788c */ /* 0x000ff2000bf05270 */
[----:B------:R-:W-:Y:S05]  /*12a30*/  BRA.U !UP0, `(.L_x_187) ;  /* 0x0000000108247547 */ /* 0x000fea000b800000 */
[----:B------:R-:W-:Y:S01]  /*12a40*/  ISETP.NE.AND P0, PT, R194, RZ, PT ;  /* 0x000000ffc200720c */ /* 0x000fe20003f05270 */
[----:B------:R-:W-:Y:S01]  /*12a50*/  IMAD.U32 R0, RZ, RZ, UR47 ;  /* 0x0000002fff007e24 */ /* 0x000fe2000f8e00ff */
[----:B------:R-:W-:Y:S04]  /*12a60*/  UIADD3 UR4, UPT, UPT, UR47, 0x1, URZ ;  /* 0x000000012f047890 */ /* 0x000fe8000fffe0ff */
[----:B------:R-:W-:Y:S04]  /*12a70*/  UISETP.NE.AND UP0, UPT, UR4, 0x4, UPT ;  /* 0x000000040400788c */ /* 0x000fe8000bf05270 */
[----:B------:R-:W-:Y:S03]  /*12a80*/  USEL UR47, UR4, URZ, UP0 ;  /* 0x000000ff042f7287 */ /* 0x000fe60008000000 */
[----:B------:R-:W-:Y:S05]  /*12a90*/  @P0 LEA R0, R0, UR44, 0x3 ;  /* 0x0000002c00000c11 */ /* 0x000fea000f8e18ff */
[----:B------:R-:W-:Y:S05]  /*12aa0*/  @P0 VIADD R3, R0, 0x50 ;  /* 0x0000005000030836 */ /* 0x000fea0000000000 */
[----:B------:R-:W-:Y:S04]  /*12ab0*/  @P0 PRMT R3, R200, 0x654, R3 ;  /* 0x00000654c8030816 */ /* 0x000fe80000000003 */
[----:B------:R1:W-:Y:S03]  /*12ac0*/  @P0 SYNCS.ARRIVE.TRANS64.RED.A1T0 RZ, [R3+URZ], RZ ;  /* 0x000000ff03ff09a7 */ /* 0x0003e600081004ff */
.L_x_187:
[----:B------:R-:W-:Y:S01]  /*12ad0*/  R2UR UR6, R193 ;  /* 0x00000000c10672ca */ /* 0x000fe200000e0000 */
[----:B------:R-:W-:Y:S01]  /*12ae0*/  UIADD3 UR53, UPT, UPT, UR53, 0x8, URZ ;  /* 0x0000000835357890 */ /* 0x000fe2000fffe0ff */
[----:B------:R-:W-:Y:S01]  /*12af0*/  R2UR UR5, R178 ;  /* 0x00000000b20572ca */ /* 0x000fe200000e0000 */
[----:B------:R-:W-:Y:S01]  /*12b00*/  ULOP3.LUT UR43, UR43, 0x1, URZ, 0x3c, !UPT ;  /* 0x000000012b2b7892 */ /* 0x000fe2000f8e3cff */
[----:B------:R-:W-:Y:S02]  /*12b10*/  R2UR UR4, R179 ;  /* 0x00000000b30472ca */ /* 0x000fe400000e0000 */
[----:B------:R-:W-:Y:S02]  /*12b20*/  R2UR UR36, R192 ;  /* 0x00000000c02472ca */ /* 0x000fe400000e0000 */
[C---:B------:R-:W-:Y:S04]  /*12b30*/  ISETP.NE.AND P0, PT, R183.reuse, 0x2, PT ;  /* 0x00000002b700780c */ /* 0x040fe80003f05270 */
[----:B-1----:R-:W-:Y:S01]  /*12b40*/  SEL R3, RZ, 0x1, P0 ;  /* 0x00000001ff037807 */ /* 0x002fe20000000000 */
[----:B------:R-:W-:Y:S01]  /*12b50*/  UISETP.NE.AND UP0, UPT, UR6, URZ, UPT ;  /* 0x000000ff0600728c */ /* 0x000fe2000bf05270 */
[----:B------:R-:W-:Y:S01]  /*12b60*/  SEL R183, R183, RZ, P0 ;  /* 0x000000ffb7b77207 */ /* 0x000fe20000000000 */
[----:B------:R-:W-:Y:S01]  /*12b70*/  UIADD3 UR24, UPT, UPT, UR37, UR5, URZ ;  /* 0x0000000525187290 */ /* 0x000fe2000fffe0ff */
[----:B------:R-:W-:Y:S01]  /*12b80*/  LOP3.LUT R186, R186, R3, RZ, 0x3c, !PT ;  /* 0x00000003baba7212 */ /* 0x000fe200078e3cff */
[----:B------:R-:W-:Y:S05]  /*12b90*/  UIADD3 UR20, UPT, UPT, UR38, UR4, URZ ;  /* 0x0000000426147290 */ /* 0x000fea000fffe0ff */
[----:B------:R-:W-:Y:S07]  /*12ba0*/  BRA.U UP0, `(.L_x_188) ;  /* 0xffffff3d00007547 */ /* 0x000fee000b83ffff */
[----:B------:R-:W-:Y:S01]  /*12bb0*/  R2UR UR4, R180 ;  /* 0x00000000b40472ca */ /* 0x000fe200000e0000 */
[----:B------:R-:W-:-:S12]  /*12bc0*/  SYNCS.ARRIVE.TRANS64.A1T0 RZ, [UR44+0xd0], RZ ;  /* 0x0000d0ffffff79a7 */ /* 0x000fd8000810002c */
[----:B------:R-:W-:-:S09]  /*12bd0*/  UISETP.NE.AND UP0, UPT, UR4, URZ, UPT ;  /* 0x000000ff0400728c */ /* 0x000fd2000bf05270 */
[----:B------:R-:W-:Y:S05]  /*12be0*/  BRA.U !UP0, `(.L_x_189) ;  /* 0x0000000108487547 */ /* 0x000fea000b800000 */
[----:B------:R-:W1:Y:S02]  /*12bf0*/  LDCU.64 UR4, c[0x0][0xc90] ;  /* 0x00019200ff0477ac */ /* 0x000e640008000a00 */
[----:B-1----:R-:W-:-:S04]  /*12c00*/  UISETP.NE.U32.AND UP0, UPT, UR4, URZ, UPT ;  /* 0x000000ff0400728c */ /* 0x002fc8000bf05070 */
[----:B------:R-:W-:-:S09]  /*12c10*/  UISETP.NE.AND.EX UP0, UPT, UR5, URZ, UPT, UP0 ;  /* 0x000000ff0500728c */ /* 0x000fd2000bf05300 */
[----:B------:R-:W-:Y:S05]  /*12c20*/  BRA.U UP0, `(.L_x_190) ;  /* 0x00000001000c7547 */ /* 0x000fea000b800000 */
[----:B------:R-:W-:-:S13]  /*12c30*/  FSETP.NEU.AND P0, PT, R133, RZ, PT ;  /* 0x000000ff8500720b */ /* 0x000fda0003f0d000 */
[----:B------:R-:W-:Y:S05]  /*12c40*/  @!P0 EXIT ;  /* 0x000000000000894d */ /* 0x000fea0003800000 */
[----:B------:R-:W-:Y:S05]  /*12c50*/  BRA `(.L_x_189) ;  /* 0x00000000002c7947 */ /* 0x000fea0003800000 */
.L_x_190:
[----:B------:R-:W-:Y:S01]  /*12c60*/  ISETP.NE.AND P0, PT, R182, RZ, PT ;  /* 0x000000ffb600720c */ /* 0x000fe20003f05270 */
[----:B------:R-:W-:-:S12]  /*12c70*/  BSSY.RECONVERGENT B0, `(.L_x_189) ;  /* 0x0000009000007945 */ /* 0x000fd80003800200 */
[----:B------:R-:W-:Y:S05]  /*12c80*/  @P0 BRA `(.L_x_191) ;  /* 0x0000000000140947 */ /* 0x000fea0003800000 */
[----:B------:R-:W1:Y:S02]  /*12c90*/  LDCU.64 UR4, c[0x0][0xc88] ;  /* 0x00019100ff0477ac */ /* 0x000e640008000a00 */
[----:B-1----:R-:W-:-:S04]  /*12ca0*/  ISETP.NE.U32.AND P0, PT, RZ, UR4, PT ;  /* 0x00000004ff007c0c */ /* 0x002fc8000bf05070 */
[----:B------:R-:W-:-:S13]  /*12cb0*/  ISETP.NE.AND.EX P0, PT, RZ, UR5, PT, P0 ;  /* 0x00000005ff007c0c */ /* 0x000fda000bf05300 */
[----:B------:R-:W-:Y:S05]  /*12cc0*/  @!P0 EXIT ;  /* 0x000000000000894d */ /* 0x000fea0003800000 */
[----:B------:R-:W-:Y:S05]  /*12cd0*/  BRA `(.L_x_192) ;  /* 0x0000000000087947 */ /* 0x000fea0003800000 */
.L_x_191:
[----:B------:R-:W-:-:S13]  /*12ce0*/  FSETP.NEU.AND P0, PT, R133, RZ, PT ;  /* 0x000000ff8500720b */ /* 0x000fda0003f0d000 */
[----:B------:R-:W-:Y:S05]  /*12cf0*/  @!P0 EXIT ;  /* 0x000000000000894d */ /* 0x000fea0003800000 */
.L_x_192:
[----:B------:R-:W-:Y:S05]  /*12d00*/  BSYNC.RECONVERGENT B0 ;  /* 0x0000000000007941 */ /* 0x000fea0003800200 */
.L_x_189:
[----:B------:R-:W1:Y:S01]  /*12d10*/  S2UR UR5, SR_CgaCtaId ;  /* 0x00000000000579c3 */ /* 0x000e620000008800 */
[----:B------:R-:W-:Y:S01]  /*12d20*/  ULEA UR4, UR47, UR44, 0x3 ;  /* 0x0000002c2f047291 */ /* 0x000fe2000f8e18ff */
[----:B------:R-:W-:-:S04]  /*12d30*/  DEPBAR.LE SB0, 0x0 ;  /* 0x000080000000791a */ /* 0x000fc80000000000 */
[----:B------:R-:W-:-:S04]  /*12d40*/  UIADD3 UR4, UPT, UPT, UR4, 0x50, URZ ;  /* 0x0000005004047890 */ /* 0x000fc8000fffe0ff */
[----:B-1----:R-:W-:-:S09]  /*12d50*/  UPRMT UR4, UR5, 0x654, UR4 ;  /* 0x0000065405047896 */ /* 0x002fd20008000004 */
[----:B------:R-:W-:Y:S01]  /*12d60*/  SYNCS.ARRIVE.TRANS64.RED.A1T0 RZ, [UR4], RZ ;  /* 0x000000ffffff79a7 */ /* 0x000fe20008100404 */
[----:B------:R-:W-:Y:S05]  /*12d70*/  EXIT ;  /* 0x000000000000794d */ /* 0x000fea0003800000 */
.L_x_24:
[----:B-1----:R1:W3:Y:S02]  /*12d80*/  SYNCS.PHASECHK.TRANS64.TRYWAIT P0, [R0+URZ+0xc0], R3 ;  /* 0x0000c003000075a7 */ /* 0x0022e400080011ff */
[----:B---3--:R-:W-:Y:S05]  /*12d90*/  @!P0 NANOSLEEP.SYNCS 0x989680 ;  /* 0x009896800000895d */ /* 0x008fea0003900000 */
[----:B------:R-:W3:Y:S02]  /*12da0*/  @!P0 SYNCS.PHASECHK.TRANS64 P0, [R0+URZ+0xc0], R3 ;  /* 0x0000c003000085a7 */ /* 0x000ee400080010ff */
[----:B---3--:R-:W-:Y:S05]  /*12db0*/  @!P0 BRA `(.L_x_24) ;  /* 0xfffffffc00f08947 */ /* 0x008fea000383ffff */
[----:B------:R-:W-:Y:S05]  /*12dc0*/  BRA `(.L_x_193) ;  /* 0xfffffeec00847947 */ /* 0x000fea000383ffff */
.L_x_27:
[----:B-1----:R-:W-:-:S07]  /*12dd0*/  MOV R0, UR33 ;  /* 0x0000002100007c02 */ /* 0x002fce0008000f00 */
.L_x_194:
[----:B-1----:R1:W3:Y:S02]  /*12de0*/  SYNCS.PHASECHK.TRANS64.TRYWAIT P0, [R0+URZ+0x18], R3 ;  /* 0x00001803000075a7 */ /* 0x0022e400080011ff */
[----:B---3--:R-:W-:Y:S05]  /*12df0*/  @!P0 NANOSLEEP.SYNCS 0x989680 ;  /* 0x009896800000895d */ /* 0x008fea0003900000 */
[----:B------:R-:W3:Y:S02]  /*12e00*/  @!P0 SYNCS.PHASECHK.TRANS64 P0, [R0+URZ+0x18], R3 ;  /* 0x00001803000085a7 */ /* 0x000ee400080010ff */
[----:B---3--:R-:W-:Y:S05]  /*12e10*/  @!P0 BRA `(.L_x_194) ;  /* 0xfffffffc00f08947 */ /* 0x008fea000383ffff */
[----:B------:R-:W-:Y:S05]  /*12e20*/  BRA `(.L_x_26) ;  /* 0xfffffeec00d07947 */ /* 0x000fea000383ffff */
.L_x_36:
[----:B-1----:R-:W-:-:S07]  /*12e30*/  MOV R0, UR33 ;  /* 0x0000002100007c02 */ /* 0x002fce0008000f00 */
.L_x_195:
[----:B-1----:R1:W2:Y:S02]  /*12e40*/  SYNCS.PHASECHK.TRANS64.TRYWAIT P0, [R0+URZ+0x18], R3 ;  /* 0x00001803000075a7 */ /* 0x0022a400080011ff */
[----:B--2---:R-:W-:Y:S05]  /*12e50*/  @!P0 NANOSLEEP.SYNCS 0x989680 ;  /* 0x009896800000895d */ /* 0x004fea0003900000 */
[----:B------:R-:W2:Y:S02]  /*12e60*/  @!P0 SYNCS.PHASECHK.TRANS64 P0, [R0+URZ+0x18], R3 ;  /* 0x00001803000085a7 */ /* 0x000ea400080010ff */
[----:B--2---:R-:W-:Y:S05]  /*12e70*/  @!P0 BRA `(.L_x_195) ;  /* 0xfffffffc00f08947 */ /* 0x004fea000383ffff */
[----:B------:R-:W-:Y:S05]  /*12e80*/  BRA `(.L_x_35) ;  /* 0xfffffef000f07947 */ /* 0x000fea000383ffff */
.L_x_43:
[----:B-1----:R1:W4:Y:S02]  /*12e90*/  SYNCS.PHASECHK.TRANS64.TRYWAIT P0, [R3+URZ+0x80], R0 ;  /* 0x00008000030075a7 */ /* 0x00232400080011ff */
[----:B----4-:R-:W-:Y:S05]  /*12ea0*/  @!P0 NANOSLEEP.SYNCS 0x989680 ;  /* 0x009896800000895d */ /* 0x010fea0003900000 */
[----:B------:R-:W4:Y:S02]  /*12eb0*/  @!P0 SYNCS.PHASECHK.TRANS64 P0, [R3+URZ+0x80], R0 ;  /* 0x00008000030085a7 */ /* 0x000f2400080010ff */
[----:B----4-:R-:W-:Y:S05]  /*12ec0*/  @!P0 BRA `(.L_x_43) ;  /* 0xfffffffc00f08947 */ /* 0x010fea000383ffff */
[----:B------:R-:W-:Y:S05]  /*12ed0*/  BRA `(.L_x_196) ;  /* 0xfffffef400e87947 */ /* 0x000fea000383ffff */
.L_x_47:
[----:B-1----:R-:W-:-:S07]  /*12ee0*/  MOV R0, UR4 ;  /* 0x0000000400007c02 */ /* 0x002fce0008000f00 */
.L_x_197:
[----:B-1----:R1:W2:Y:S02]  /*12ef0*/  SYNCS.PHASECHK.TRANS64.TRYWAIT P0, [R0+URZ], R3 ;  /* 0x00000003000075a7 */ /* 0x0022a400080011ff */
[----:B--2---:R-:W-:Y:S05]  /*12f00*/  @!P0 NANOSLEEP.SYNCS 0x989680 ;  /* 0x009896800000895d */ /* 0x004fea0003900000 */
[----:B------:R-:W2:Y:S02]  /*12f10*/  @!P0 SYNCS.PHASECHK.TRANS64 P0, [R0+URZ], R3 ;  /* 0x00000003000085a7 */ /* 0x000ea400080010ff */
[----:B--2---:R-:W-:Y:S05]  /*12f20*/  @!P0 BRA `(.L_x_197) ;  /* 0xfffffffc00f08947 */ /* 0x004fea000383ffff */
[----:B------:R-:W-:Y:S05]  /*12f30*/  BRA `(.L_x_198) ;  /* 0xfffffefc00947947 */ /* 0x000fea000383ffff */
.L_x_48:
[----:B------:R-:W-:-:S07]  /*12f40*/  MOV R0, UR5 ;  /* 0x0000000500007c02 */ /* 0x000fce0008000f00 */
.L_x_199:
[----:B-1----:R1:W2:Y:S02]  /*12f50*/  SYNCS.PHASECHK.TRANS64.TRYWAIT P0, [R0+URZ], R3 ;  /* 0x00000003000075a7 */ /* 0x0022a400080011ff */
[----:B--2---:R-:W-:Y:S05]  /*12f60*/  @!P0 NANOSLEEP.SYNCS 0x989680 ;  /* 0x009896800000895d */ /* 0x004fea0003900000 */
[----:B------:R-:W2:Y:S02]  /*12f70*/  @!P0 SYNCS.PHASECHK.TRANS64 P0, [R0+URZ], R3 ;  /* 0x00000003000085a7 */ /* 0x000ea400080010ff */
[----:B--2---:R-:W-:Y:S05]  /*12f80*/  @!P0 BRA `(.L_x_199) ;  /* 0xfffffffc00f08947 */ /* 0x004fea000383ffff */
[----:B------:R-:W-:Y:S05]  /*12f90*/  BRA `(.L_x_200) ;  /* 0xfffffefc00a07947 */ /* 0x000fea000383ffff */
.L_x_51:
[----:B--2---:R2:W3:Y:S02]  /*12fa0*/  SYNCS.PHASECHK.TRANS64.TRYWAIT P0, [R2+URZ+0xb0], R5 ;  /* 0x0000b005020075a7 */ /* 0x0044e400080011ff */
[----:B---3--:R-:W-:Y:S05]  /*12fb0*/  @!P0 NANOSLEEP.SYNCS 0x989680 ;  /* 0x009896800000895d */ /* 0x008fea0003900000 */
[----:B------:R-:W3:Y:S02]  /*12fc0*/  @!P0 SYNCS.PHASECHK.TRANS64 P0, [R2+URZ+0xb0], R5 ;  /* 0x0000b005020085a7 */ /* 0x000ee400080010ff */
[----:B---3--:R-:W-:Y:S05]  /*12fd0*/  @!P0 BRA `(.L_x_51) ;  /* 0xfffffffc00f08947 */ /* 0x008fea000383ffff */
[----:B------:R-:W-:Y:S05]  /*12fe0*/  BRA `(.L_x_201) ;  /* 0xffffff0000047947 */ /* 0x000fea000383ffff */
.L_x_52:
[----:B------:R-:W-:-:S07]  /*12ff0*/  MOV R2, UR4 ;  /* 0x0000000400027c02 */ /* 0x000fce0008000f00 */
.L_x_202:
[----:B--2---:R2:W3:Y:S02]  /*13000*/  SYNCS.PHASECHK.TRANS64.TRYWAIT P0, [R2+URZ+0x90], R5 ;  /* 0x00009005020075a7 */ /* 0x0044e400080011ff */
[----:B---3--:R-:W-:Y:S05]  /*13010*/  @!P0 NANOSLEEP.SYNCS 0x989680 ;  /* 0x009896800000895d */ /* 0x008fea0003900000 */
[----:B------:R-:W3:Y:S02]  /*13020*/  @!P0 SYNCS.PHASECHK.TRANS64 P0, [R2+URZ+0x90], R5 ;  /* 0x00009005020085a7 */ /* 0x000ee400080010ff */
[----:B---3--:R-:W-:Y:S05]  /*13030*/  @!P0 BRA `(.L_x_202) ;  /* 0xfffffffc00f08947 */ /* 0x008fea000383ffff */
[----:B------:R-:W-:Y:S05]  /*13040*/  BRA `(.L_x_203) ;  /* 0xffffff0000147947 */ /* 0x000fea000383ffff */
.L_x_53:
[----:B--2---:R2:W3:Y:S02]  /*13050*/  SYNCS.PHASECHK.TRANS64.TRYWAIT P1, [R2+URZ+0x80], R5 ;  /* 0x00008005020075a7 */ /* 0x0044e400080211ff */
[----:B---3--:R-:W-:Y:S05]  /*13060*/  @!P1 NANOSLEEP.SYNCS 0x989680 ;  /* 0x009896800000995d */ /* 0x008fea0003900000 */
[----:B------:R-:W3:Y:S02]  /*13070*/  @!P1 SYNCS.PHASECHK.TRANS64 P1, [R2+URZ+0x80], R5 ;  /* 0x00008005020095a7 */ /* 0x000ee400080210ff */
[----:B---3--:R-:W-:Y:S05]  /*13080*/  @!P1 BRA `(.L_x_53) ;  /* 0xfffffffc00f09947 */ /* 0x008fea000383ffff */
[----:B------:R-:W-:Y:S05]  /*13090*/  BRA `(.L_x_204) ;  /* 0xffffff0000447947 */ /* 0x000fea000383ffff */
.L_x_56:
[----:B------:R-:W-:-:S07]  /*130a0*/  MOV R0, UR4 ;  /* 0x0000000400007c02 */ /* 0x000fce0008000f00 */
.L_x_205:
[----:B--2---:R2:W3:Y:S02]  /*130b0*/  SYNCS.PHASECHK.TRANS64.TRYWAIT P0, [R0+URZ+0x90], R3 ;  /* 0x00009003000075a7 */ /* 0x0044e400080011ff */
[----:B---3--:R-:W-:Y:S05]  /*130c0*/  @!P0 NANOSLEEP.SYNCS 0x989680 ;  /* 0x009896800000895d */ /* 0x008fea0003900000 */
[----:B------:R-:W3:Y:S02]  /*130d0*/  @!P0 SYNCS.PHASECHK.TRANS64 P0, [R0+URZ+0x90], R3 ;  /* 0x00009003000085a7 */ /* 0x000ee400080010ff */
[----:B---3--:R-:W-:Y:S05]  /*130e0*/  @!P0 BRA `(.L_x_205) ;  /* 0xfffffffc00f08947 */ /* 0x008fea000383ffff */
[----:B------:R-:W-:Y:S05]  /*130f0*/  BRA `(.L_x_55) ;  /* 0xffffff0000987947 */ /* 0x000fea000383ffff */
.L_x_63:
[----:B--2---:R2:W3:Y:S02]  /*13100*/  SYNCS.PHASECHK.TRANS64.TRYWAIT P0, [R0+URZ+0x80], R5 ;  /* 0x00008005000075a7 */ /* 0x0044e400080011ff */
[----:B---3--:R-:W-:Y:S05]  /*13110*/  @!P0 NANOSLEEP.SYNCS 0x989680 ;  /* 0x009896800000895d */ /* 0x008fea0003900000 */
[----:B------:R-:W3:Y:S02]  /*13120*/  @!P0 SYNCS.PHASECHK.TRANS64 P0, [R0+URZ+0x80], R5 ;  /* 0x00008005000085a7 */ /* 0x000ee400080010ff */
[----:B---3--:R-:W-:Y:S05]  /*13130*/  @!P0 BRA `(.L_x_63) ;  /* 0xfffffffc00f08947 */ /* 0x008fea000383ffff */
[----:B------:R-:W-:Y:S05]  /*13140*/  BRA `(.L_x_206) ;  /* 0xffffff0800c07947 */ /* 0x000fea000383ffff */
.L_x_66:
[----:B------:R-:W-:-:S07]  /*13150*/  MOV R0, UR7 ;  /* 0x0000000700007c02 */ /* 0x000fce0008000f00 */
.L_x_207:
[----:B--2---:R2:W3:Y:S02]  /*13160*/  SYNCS.PHASECHK.TRANS64.TRYWAIT P0, [R0+URZ], R5 ;  /* 0x00000005000075a7 */ /* 0x0044e400080011ff */
[----:B---3--:R-:W-:Y:S05]  /*13170*/  @!P0 NANOSLEEP.SYNCS 0x989680 ;  /* 0x009896800000895d */ /* 0x008fea0003900000 */
[----:B------:R-:W3:Y:S02]  /*13180*/  @!P0 SYNCS.PHASECHK.TRANS64 P0, [R0+URZ], R5 ;  /* 0x00000005000085a7 */ /* 0x000ee400080010ff */
[----:B---3--:R-:W-:Y:S05]  /*13190*/  @!P0 BRA `(.L_x_207) ;  /* 0xfffffffc00f08947 */ /* 0x008fea000383ffff */
[----:B------:R-:W-:Y:S05]  /*131a0*/  BRA `(.L_x_65) ;  /* 0xffffff0c00087947 */ /* 0x000fea000383ffff */
.L_x_67:
[----:B------:R-:W-:-:S07]  /*131b0*/  MOV R0, UR38 ;  /* 0x0000002600007c02 */ /* 0x000fce0008000f00 */
.L_x_208:
[----:B--2---:R2:W3:Y:S02]  /*131c0*/  SYNCS.PHASECHK.TRANS64.TRYWAIT P0, [R0+URZ+0xa8], R5 ;  /* 0x0000a805000075a7 */ /* 0x0044e400080011ff */
[----:B---3--:R-:W-:Y:S05]  /*131d0*/  @!P0 NANOSLEEP.SYNCS 0x989680 ;  /* 0x009896800000895d */ /* 0x008fea0003900000 */
[----:B------:R-:W3:Y:S02]  /*131e0*/  @!P0 SYNCS.PHASECHK.TRANS64 P0, [R0+URZ+0xa8], R5 ;  /* 0x0000a805000085a7 */ /* 0x000ee400080010ff */
[----:B---3--:R-:W-:Y:S05]  /*131f0*/  @!P0 BRA `(.L_x_208) ;  /* 0xfffffffc00f08947 */ /* 0x008fea000383ffff */
[----:B------:R-:W-:Y:S05]  /*13200*/  BRA `(.L_x_209) ;  /* 0xffffff0c00787947 */ /* 0x000fea000383ffff */
.L_x_70:
[----:B------:R-:W-:Y:S07]  /*13210*/  MOV R0, UR7 ;  /* 0x0000000700007c02 */ /* 0x000fee0008000f00 */
.L_x_210:
[----:B--2---:R2:W3:Y:S02]  /*13220*/  SYNCS.PHASECHK.TRANS64.TRYWAIT P0, [R0+URZ], R5 ;  /* 0x00000005000075a7 */ /* 0x0044e400080011ff */
[----:B---3--:R-:W-:Y:S05]  /*13230*/  @!P0 NANOSLEEP.SYNCS 0x989680 ;  /* 0x009896800000895d */ /* 0x008fea0003900000 */
[----:B------:R-:W3:Y:S02]  /*13240*/  @!P0 SYNCS.PHASECHK.TRANS64 P0, [R0+URZ], R5 ;  /* 0x00000005000085a7 */ /* 0x000ee400080010ff */
[----:B---3--:R-:W-:Y:S05]  /*13250*/  @!P0 BRA `(.L_x_210) ;  /* 0xfffffffc00f08947 */ /* 0x008fea000383ffff */
[----:B------:R-:W-:Y:S05]  /*13260*/  BRA `(.L_x_69) ;  /* 0xffffff0c00f87947 */ /* 0x000fea000383ffff */
.L_x_73:
[----:B------:R-:W-:-:S07]  /*13270*/  MOV R0, UR38 ;  /* 0x0000002600007c02 */ /* 0x000fce0008000f00 */
.L_x_211:
[----:B-1----:R1:W4:Y:S02]  /*13280*/  SYNCS.PHASECHK.TRANS64.TRYWAIT P0, [R0+URZ+0xd0], R3 ;  /* 0x0000d003000075a7 */ /* 0x00232400080011ff */
[----:B----4-:R-:W-:Y:S05]  /*13290*/  @!P0 NANOSLEEP.SYNCS 0x989680 ;  /* 0x009896800000895d */ /* 0x010fea0003900000 */
[----:B------:R-:W4:Y:S02]  /*132a0*/  @!P0 SYNCS.PHASECHK.TRANS64 P0, [R0+URZ+0xd0], R3 ;  /* 0x0000d003000085a7 */ /* 0x000f2400080010ff */
[----:B----4-:R-:W-:Y:S05]  /*132b0*/  @!P0 BRA `(.L_x_211) ;  /* 0xfffffffc00f08947 */ /* 0x010fea000383ffff */
[----:B------:R-:W-:Y:S05]  /*132c0*/  BRA `(.L_x_212) ;  /* 0xffffff1400247947 */ /* 0x000fea000383ffff */
.L_x_78:
[----:B-1----:R1:W2:Y:S02]  /*132d0*/  SYNCS.PHASECHK.TRANS64.TRYWAIT P0, [R12+URZ+0x80], R9 ;  /* 0x000080090c0075a7 */ /* 0x0022a400080011ff */
[----:B--2---:R-:W-:Y:S05]  /*132e0*/  @!P0 NANOSLEEP.SYNCS 0x989680 ;  /* 0x009896800000895d */ /* 0x004fea0003900000 */
[----:B------:R-:W2:Y:S02]  /*132f0*/  @!P0 SYNCS.PHASECHK.TRANS64 P0, [R12+URZ+0x80], R9 ;  /* 0x000080090c0085a7 */ /* 0x000ea400080010ff */
[----:B--2---:R-:W-:Y:S05]  /*13300*/  @!P0 BRA `(.L_x_78) ;  /* 0xfffffffc00f08947 */ /* 0x004fea000383ffff */
[----:B------:R-:W-:Y:S05]  /*13310*/  BRA `(.L_x_213) ;  /* 0xffffff1800547947 */ /* 0x000fea000383ffff */
.L_x_81:
[----:B------:R-:W-:Y:S07]  /*13320*/  MOV R0, UR21 ;  /* 0x0000001500007c02 */ /* 0x000fee0008000f00 */
.L_x_214:
[----:B-1----:R1:W2:Y:S02]  /*13330*/  SYNCS.PHASECHK.TRANS64.TRYWAIT P2, [R0+URZ+0x78], R9 ;  /* 0x00007809000075a7 */ /* 0x0022a400080411ff */
[----:B--2---:R-:W-:Y:S05]  /*13340*/  @!P2 NANOSLEEP.SYNCS 0x989680 ;  /* 0x009896800000a95d */ /* 0x004fea0003900000 */
[----:B------:R-:W2:Y:S02]  /*13350*/  @!P2 SYNCS.PHASECHK.TRANS64 P2, [R0+URZ+0x78], R9 ;  /* 0x000078090000a5a7 */ /* 0x000ea400080410ff */
[----:B--2---:R-:W-:Y:S05]  /*13360*/  @!P2 BRA `(.L_x_214) ;  /* 0xfffffffc00f0a947 */ /* 0x004fea000383ffff */
[----:B------:R-:W-:Y:S05]  /*13370*/  BRA `(.L_x_80) ;  /* 0xffffff1c00bc7947 */ /* 0x000fea000383ffff */
.L_x_84:
[----:B------:R-:W-:Y:S07]  /*13380*/  MOV R9, UR21 ;  /* 0x0000001500097c02 */ /* 0x000fee0008000f00 */
.L_x_215:
[----:B-1----:R1:W2:Y:S02]  /*13390*/  SYNCS.PHASECHK.TRANS64.TRYWAIT P0, [R9+URZ+0x50], R10 ;  /* 0x0000500a090075a7 */ /* 0x0022a400080011ff */
[----:B--2---:R-:W-:Y:S05]  /*133a0*/  @!P0 NANOSLEEP.SYNCS 0x989680 ;  /* 0x009896800000895d */ /* 0x004fea0003900000 */
[----:B------:R-:W2:Y:S02]  /*133b0*/  @!P0 SYNCS.PHASECHK.TRANS64 P0, [R9+URZ+0x50], R10 ;  /* 0x0000500a090085a7 */ /* 0x000ea400080010ff */
[----:B--2---:R-:W-:Y:S05]  /*133c0*/  @!P0 BRA `(.L_x_215) ;  /* 0xfffffffc00f08947 */ /* 0x004fea000383ffff */
[----:B------:R-:W-:Y:S05]  /*133d0*/  BRA `(.L_x_216) ;  /* 0xffffff2000247947 */ /* 0x000fea000383ffff */
.L_x_85:
[----:B------:R-:W-:Y:S07]  /*133e0*/  MOV R9, UR21 ;  /* 0x0000001500097c02 */ /* 0x000fee0008000f00 */
.L_x_217:
[----:B-1----:R1:W2:Y:S02]  /*133f0*/  SYNCS.PHASECHK.TRANS64.TRYWAIT P0, [R9+URZ+0x58], R10 ;  /* 0x0000580a090075a7 */ /* 0x0022a400080011ff */
[----:B--2---:R-:W-:Y:S05]  /*13400*/  @!P0 NANOSLEEP.SYNCS 0x989680 ;  /* 0x009896800000895d */ /* 0x004fea0003900000 */
[----:B------:R-:W2:Y:S02]  /*13410*/  @!P0 SYNCS.PHASECHK.TRANS64 P0, [R9+URZ+0x58], R10 ;  /* 0x0000580a090085a7 */ /* 0x000ea400080010ff */
[----:B--2---:R-:W-:Y:S05]  /*13420*/  @!P0 BRA `(.L_x_217) ;  /* 0xfffffffc00f08947 */ /* 0x004fea000383ffff */
[----:B------:R-:W-:Y:S05]  /*13430*/  BRA `(.L_x_218) ;  /* 0xffffff20007c7947 */ /* 0x000fea000383ffff */
.L_x_86:
[----:B------:R-:W-:Y:S07]  /*13440*/  MOV R9, UR21 ;  /* 0x0000001500097c02 */ /* 0x000fee0008000f00 */
.L_x_219:
[----:B-1----:R1:W2:Y:S02]  /*13450*/  SYNCS.PHASECHK.TRANS64.TRYWAIT P0, [R9+URZ+0x60], R10 ;  /* 0x0000600a090075a7 */ /* 0x0022a400080011ff */
[----:B--2---:R-:W-:Y:S05]  /*13460*/  @!P0 NANOSLEEP.SYNCS 0x989680 ;  /* 0x009896800000895d */ /* 0x004fea0003900000 */
[----:B------:R-:W2:Y:S02]  /*13470*/  @!P0 SYNCS.PHASECHK.TRANS64 P0, [R9+URZ+0x60], R10 ;  /* 0x0000600a090085a7 */ /* 0x000ea400080010ff */
[----:B--2---:R-:W-:Y:S05]  /*13480*/  @!P0 BRA `(.L_x_219) ;  /* 0xfffffffc00f08947 */ /* 0x004fea000383ffff */
[----:B------:R-:W-:Y:S05]  /*13490*/  BRA `(.L_x_220) ;  /* 0xffffff2000dc7947 */ /* 0x000fea000383ffff */
.L_x_87:
[----:B------:R-:W-:Y:S07]  /*134a0*/  MOV R9, UR21 ;  /* 0x0000001500097c02 */ /* 0x000fee0008000f00 */
.L_x_221:
[----:B-1----:R1:W2:Y:S02]  /*134b0*/  SYNCS.PHASECHK.TRANS64.TRYWAIT P0, [R9+URZ+0x68], R10 ;  /* 0x0000680a090075a7 */ /* 0x0022a400080011ff */
[----:B--2---:R-:W-:Y:S05]  /*134c0*/  @!P0 NANOSLEEP.SYNCS 0x989680 ;  /* 0x009896800000895d */ /* 0x004fea0003900000 */
[----:B------:R-:W2:Y:S02]  /*134d0*/  @!P0 SYNCS.PHASECHK.TRANS64 P0, [R9+URZ+0x68], R10 ;  /* 0x0000680a090085a7 */ /* 0x000ea400080010ff */
[----:B--2---:R-:W-:Y:S05]  /*134e0*/  @!P0 BRA `(.L_x_221) ;  /* 0xfffffffc00f08947 */ /* 0x004fea000383ffff */
[----:B------:R-:W-:Y:S05]  /*134f0*/  BRA `(.L_x_222) ;  /* 0xffffff2400407947 */ /* 0x000fea000383ffff */
.L_x_88:
[----:B------:R-:W-:Y:S07]  /*13500*/  MOV R0, UR21 ;  /* 0x0000001500007c02 */ /* 0x000fee0008000f00 */
.L_x_223:
[----:B-1----:R1:W2:Y:S02]  /*13510*/  SYNCS.PHASECHK.TRANS64.TRYWAIT P0, [R0+URZ+0x50], R9 ;  /* 0x00005009000075a7 */ /* 0x0022a400080011ff */
[----:B--2---:R-:W-:Y:S05]  /*13520*/  @!P0 NANOSLEEP.SYNCS 0x989680 ;  /* 0x009896800000895d */ /* 0x004fea0003900000 */
[----:B------:R-:W2:Y:S02]  /*13530*/  @!P0 SYNCS.PHASECHK.TRANS64 P0, [R0+URZ+0x50], R9 ;  /* 0x00005009000085a7 */ /* 0x000ea400080010ff */
[----:B--2---:R-:W-:Y:S05]  /*13540*/  @!P0 BRA `(.L_x_223) ;  /* 0xfffffffc00f08947 */ /* 0x004fea000383ffff */
[----:B------:R-:W-:Y:S05]  /*13550*/  BRA `(.L_x_224) ;  /* 0xffffff2400a07947 */ /* 0x000fea000383ffff */
.L_x_89:
[----:B------:R-:W-:Y:S07]  /*13560*/  MOV R0, UR21 ;  /* 0x0000001500007c02 */ /* 0x000fee0008000f00 */
.L_x_225:
[----:B-1----:R1:W2:Y:S02]  /*13570*/  SYNCS.PHASECHK.TRANS64.TRYWAIT P0, [R0+URZ+0x58], R9 ;  /* 0x00005809000075a7 */ /* 0x0022a400080011ff */
[----:B--2---:R-:W-:Y:S05]  /*13580*/  @!P0 NANOSLEEP.SYNCS 0x989680 ;  /* 0x009896800000895d */ /* 0x004fea0003900000 */
[----:B------:R-:W2:Y:S02]  /*13590*/  @!P0 SYNCS.PHASECHK.TRANS64 P0, [R0+URZ+0x58], R9 ;  /* 0x00005809000085a7 */ /* 0x000ea400080010ff */
[----:B--2---:R-:W-:Y:S05]  /*135a0*/  @!P0 BRA `(.L_x_225) ;  /* 0xfffffffc00f08947 */ /* 0x004fea000383ffff */
[----:B------:R-:W-:Y:S05]  /*135b0*/  BRA `(.L_x_226) ;  /* 0xffffff2800007947 */ /* 0x000fea000383ffff */
.L_x_90:
[----:B------:R-:W-:Y:S07]  /*135c0*/  MOV R0, UR21 ;  /* 0x0000001500007c02 */ /* 0x000fee0008000f00 */
.L_x_227:
[----:B-1----:R1:W2:Y:S02]  /*135d0*/  SYNCS.PHASECHK.TRANS64.TRYWAIT P0, [R0+URZ+0x60], R9 ;  /* 0x00006009000075a7 */ /* 0x0022a400080011ff */
[----:B--2---:R-:W-:Y:S05]  /*135e0*/  @!P0 NANOSLEEP.SYNCS 0x989680 ;  /* 0x009896800000895d */ /* 0x004fea0003900000 */
[----:B------:R-:W2:Y:S02]  /*135f0*/  @!P0 SYNCS.PHASECHK.TRANS64 P0, [R0+URZ+0x60], R9 ;  /* 0x00006009000085a7 */ /* 0x000ea400080010ff */
[----:B--2---:R-:W-:Y:S05]  /*13600*/  @!P0 BRA `(.L_x_227) ;  /* 0xfffffffc00f08947 */ /* 0x004fea000383ffff */
[----:B------:R-:W-:Y:S05]  /*13610*/  BRA `(.L_x_228) ;  /* 0xffffff2800647947 */ /* 0x000fea000383ffff */
.L_x_91:
[----:B------:R-:W-:Y:S07]  /*13620*/  MOV R0, UR21 ;  /* 0x0000001500007c02 */ /* 0x000fee0008000f00 */
.L_x_229:
[----:B-1----:R1:W2:Y:S02]  /*13630*/  SYNCS.PHASECHK.TRANS64.TRYWAIT P0, [R0+URZ+0x68], R9 ;  /* 0x00006809000075a7 */ /* 0x0022a400080011ff */
[----:B--2---:R-:W-:Y:S05]  /*13640*/  @!P0 NANOSLEEP.SYNCS 0x989680 ;  /* 0x009896800000895d */ /* 0x004fea0003900000 */
[----:B------:R-:W2:Y:S02]  /*13650*/  @!P0 SYNCS.PHASECHK.TRANS64 P0, [R0+URZ+0x68], R9 ;  /* 0x00006809000085a7 */ /* 0x000ea400080010ff */
[----:B--2---:R-:W-:Y:S05]  /*13660*/  @!P0 BRA `(.L_x_229) ;  /* 0xfffffffc00f08947 */ /* 0x004fea000383ffff */
[----:B------:R-:W-:Y:S05]  /*13670*/  BRA `(.L_x_230) ;  /* 0xffffff2800c07947 */ /* 0x000fea000383ffff */
.L_x_93:
[----:B------:R-:W-:-:S07]  /*13680*/  MOV R3, UR21 ;  /* 0x0000001500037c02 */ /* 0x000fce0008000f00 */
.L_x_231:
[----:B-1----:R1:W3:Y:S02]  /*13690*/  SYNCS.PHASECHK.TRANS64.TRYWAIT P0, [R3+URZ+0x50], R10 ;  /* 0x0000500a030075a7 */ /* 0x0022e400080011ff */
[----:B---3--:R-:W-:Y:S05]  /*136a0*/  @!P0 NANOSLEEP.SYNCS 0x989680 ;  /* 0x009896800000895d */ /* 0x008fea0003900000 */
[----:B------:R-:W3:Y:S02]  /*136b0*/  @!P0 SYNCS.PHASECHK.TRANS64 P0, [R3+URZ+0x50], R10 ;  /* 0x0000500a030085a7 */ /* 0x000ee400080010ff */
[----:B---3--:R-:W-:Y:S05]  /*136c0*/  @!P0 BRA `(.L_x_231) ;  /* 0xfffffffc00f08947 */ /* 0x008fea000383ffff */
[----:B------:R-:W-:Y:S05]  /*136d0*/  BRA `(.L_x_232) ;  /* 0xffffff2c00487947 */ /* 0x000fea000383ffff */
.L_x_94:
[----:B-1----:R-:W-:-:S07]  /*136e0*/  MOV R3, UR21 ;  /* 0x0000001500037c02 */ /* 0x002fce0008000f00 */
.L_x_233:
[----:B-1----:R1:W3:Y:S02]  /*136f0*/  SYNCS.PHASECHK.TRANS64.TRYWAIT P0, [R3+URZ+0x58], R10 ;  /* 0x0000580a030075a7 */ /* 0x0022e400080011ff */
[----:B---3--:R-:W-:Y:S05]  /*13700*/  @!P0 NANOSLEEP.SYNCS 0x989680 ;  /* 0x009896800000895d */ /* 0x008fea0003900000 */
[----:B------:R-:W3:Y:S02]  /*13710*/  @!P0 SYNCS.PHASECHK.TRANS64 P0, [R3+URZ+0x58], R10 ;  /* 0x0000580a030085a7 */ /* 0x000ee400080010ff */
[----:B---3--:R-:W-:Y:S05]  /*13720*/  @!P0 BRA `(.L_x_233) ;  /* 0xfffffffc00f08947 */ /* 0x008fea000383ffff */
[----:B------:R-:W-:Y:S05]  /*13730*/  BRA `(.L_x_234) ;  /* 0xffffff2c00387947 */ /* 0x000fea000383ffff */
.L_x_95:
[----:B-1----:R-:W-:-:S07]  /*13740*/  MOV R3, UR21 ;  /* 0x0000001500037c02 */ /* 0x002fce0008000f00 */
.L_x_235:
[----:B-1----:R1:W3:Y:S02]  /*13750*/  SYNCS.PHASECHK.TRANS64.TRYWAIT P0, [R3+URZ+0x60], R10 ;  /* 0x0000600a030075a7 */ /* 0x0022e400080011ff */
[----:B---3--:R-:W-:Y:S05]  /*13760*/  @!P0 NANOSLEEP.SYNCS 0x989680 ;  /* 0x009896800000895d */ /* 0x008fea0003900000 */
[----:B------:R-:W3:Y:S02]  /*13770*/  @!P0 SYNCS.PHASECHK.TRANS64 P0, [R3+URZ+0x60], R10 ;  /* 0x0000600a030085a7 */ /* 0x000ee400080010ff */
[----:B---3--:R-:W-:Y:S05]  /*13780*/  @!P0 BRA `(.L_x_235) ;  /* 0xfffffffc00f08947 */ /* 0x008fea000383ffff */
[----:B------:R-:W-:Y:S05]  /*13790*/  BRA `(.L_x_236) ;  /* 0xffffff2c002c7947 */ /* 0x000fea000383ffff */
.L_x_97:
[----:B-1----:R1:W2:Y:S02]  /*137a0*/  SYNCS.PHASECHK.TRANS64.TRYWAIT P0, [R0+URZ+0x80], R3 ;  /* 0x00008003000075a7 */ /* 0x0022a400080011ff */
[----:B--2---:R-:W-:Y:S05]  /*137b0*/  @!P0 NANOSLEEP.SYNCS 0x989680 ;  /* 0x009896800000895d */ /* 0x004fea0003900000 */
[----:B------:R-:W2:Y:S02]  /*137c0*/  @!P0 SYNCS.PHASECHK.TRANS64 P0, [R0+URZ+0x80], R3 ;  /* 0x00008003000085a7 */ /* 0x000ea400080010ff */
[----:B--2---:R-:W-:Y:S05]  /*137d0*/  @!P0 BRA `(.L_x_97) ;  /* 0xfffffffc00f08947 */ /* 0x004fea000383ffff */
[----:B------:R-:W-:Y:S05]  /*137e0*/  BRA `(.L_x_237) ;  /* 0xffffff3000047947 */ /* 0x000fea000383ffff */
.L_x_108:
[----:B-1----:R-:W-:Y:S04]  /*137f0*/  MOV R3, UR44 ;  /* 0x0000002c00037c02 */ /* 0x002fe80008000f00 */
[----:B------:R1:W3:Y:S03]  /*13800*/  SYNCS.PHASECHK.TRANS64.TRYWAIT P1, [R3+URZ+0x30], R6 ;  /* 0x00003006030075a7 */ /* 0x0002e600080211ff */
[----:B---3--:R-:W-:Y:S05]  /*13810*/  @!P1 NANOSLEEP.SYNCS 0x989680 ;  /* 0x009896800000995d */ /* 0x008fea0003900000 */
[----:B------:R-:W3:Y:S02]  /*13820*/  @!P1 SYNCS.PHASECHK.TRANS64 P1, [R3+URZ+0x30], R6 ;  /* 0x00003006030095a7 */ /* 0x000ee400080210ff */
[----:B---3--:R-:W-:Y:S05]  /*13830*/  @!P1 BRA `(.L_x_108) ;  /* 0xfffffffc00ec9947 */ /* 0x008fea000383ffff */
[----:B------:R-:W-:Y:S05]  /*13840*/  BRA `(.L_x_107) ;  /* 0xffffff3c00e47947 */ /* 0x000fea000383ffff */
.L_x_110:
[----:B-1----:R-:W-:Y:S04]  /*13850*/  MOV R3, UR44 ;  /* 0x0000002c00037c02 */ /* 0x002fe80008000f00 */
[----:B------:R1:W4:Y:S03]  /*13860*/  SYNCS.PHASECHK.TRANS64.TRYWAIT P0, [R3+URZ+0xa0], R4 ;  /* 0x0000a004030075a7 */ /* 0x00032600080011ff */
[----:B----4-:R-:W-:Y:S05]  /*13870*/  @!P0 NANOSLEEP.SYNCS 0x989680 ;  /* 0x009896800000895d */ /* 0x010fea0003900000 */
[----:B------:R-:W4:Y:S02]  /*13880*/  @!P0 SYNCS.PHASECHK.TRANS64 P0, [R3+URZ+0xa0], R4 ;  /* 0x0000a004030085a7 */ /* 0x000f2400080010ff */
[----:B----4-:R-:W-:Y:S05]  /*13890*/  @!P0 BRA `(.L_x_110) ;  /* 0xfffffffc00ec8947 */ /* 0x010fea000383ffff */
[----:B------:R-:W-:Y:S05]  /*138a0*/  BRA `(.L_x_109) ;  /* 0xffffff4000147947 */ /* 0x000fea000383ffff */
.L_x_121:
[----:B--2---:R2:W4:Y:S02]  /*138b0*/  SYNCS.PHASECHK.TRANS64.TRYWAIT P0, [R3+URZ+0x30], R0 ;  /* 0x00003000030075a7 */ /* 0x00452400080011ff */
[----:B----4-:R-:W-:Y:S05]  /*138c0*/  @!P0 NANOSLEEP.SYNCS 0x989680 ;  /* 0x009896800000895d */ /* 0x010fea0003900000 */
[----:B------:R-:W4:Y:S02]  /*138d0*/  @!P0 SYNCS.PHASECHK.TRANS64 P0, [R3+URZ+0x30], R0 ;  /* 0x00003000030085a7 */ /* 0x000f2400080010ff */
[----:B----4-:R-:W-:Y:S05]  /*138e0*/  @!P0 BRA `(.L_x_121) ;  /* 0xfffffffc00f08947 */ /* 0x010fea000383ffff */
[----:B------:R-:W-:Y:S05]  /*138f0*/  BRA `(.L_x_120) ;  /* 0xffffff5400c87947 */ /* 0x000fea000383ffff */
.L_x_131:
[----:B-1----:R1:W2:Y:S02]  /*13900*/  SYNCS.PHASECHK.TRANS64.TRYWAIT P0, [R11+URZ+0x30], R8 ;  /* 0x000030080b0075a7 */ /* 0x0022a400080011ff */
[----:B--2---:R-:W-:Y:S05]  /*13910*/  @!P0 NANOSLEEP.SYNCS 0x989680 ;  /* 0x009896800000895d */ /* 0x004fea0003900000 */
[----:B------:R-:W2:Y:S02]  /*13920*/  @!P0 SYNCS.PHASECHK.TRANS64 P0, [R11+URZ+0x30], R8 ;  /* 0x000030080b0085a7 */ /* 0x000ea400080010ff */
[----:B--2---:R-:W-:Y:S05]  /*13930*/  @!P0 BRA `(.L_x_131) ;  /* 0xfffffffc00f08947 */ /* 0x004fea000383ffff */
[----:B------:R-:W-:Y:S05]  /*13940*/  BRA `(.L_x_130) ;  /* 0xffffff6c00647947 */ /* 0x000fea000383ffff */
.L_x_141:
[----:B-1----:R1:W2:Y:S02]  /*13950*/  SYNCS.PHASECHK.TRANS64.TRYWAIT P0, [R0+URZ+0x30], R5 ;  /* 0x00003005000075a7 */ /* 0x0022a400080011ff */
[----:B--2---:R-:W-:Y:S05]  /*13960*/  @!P0 NANOSLEEP.SYNCS 0x989680 ;  /* 0x009896800000895d */ /* 0x004fea0003900000 */
[----:B------:R-:W2:Y:S02]  /*13970*/  @!P0 SYNCS.PHASECHK.TRANS64 P0, [R0+URZ+0x30], R5 ;  /* 0x00003005000085a7 */ /* 0x000ea400080010ff */
[----:B--2---:R-:W-:Y:S05]  /*13980*/  @!P0 BRA `(.L_x_141) ;  /* 0xfffffffc00f08947 */ /* 0x004fea000383ffff */
[----:B------:R-:W-:Y:S05]  /*13990*/  BRA `(.L_x_140) ;  /* 0xffffff8000bc7947 */ /* 0x000fea000383ffff */
.L_x_151:
[----:B-1----:R1:W4:Y:S02]  /*139a0*/  SYNCS.PHASECHK.TRANS64.TRYWAIT P0, [R8+URZ+0x30], R5 ;  /* 0x00003005080075a7 */ /* 0x00232400080011ff */
[----:B----4-:R-:W-:Y:S05]  /*139b0*/  @!P0 NANOSLEEP.SYNCS 0x989680 ;  /* 0x009896800000895d */ /* 0x010fea0003900000 */
[----:B------:R-:W4:Y:S02]  /*139c0*/  @!P0 SYNCS.PHASECHK.TRANS64 P0, [R8+URZ+0x30], R5 ;  /* 0x00003005080085a7 */ /* 0x000f2400080010ff */
[----:B----4-:R-:W-:Y:S05]  /*139d0*/  @!P0 BRA `(.L_x_151) ;  /* 0xfffffffc00f08947 */ /* 0x010fea000383ffff */
[----:B------:R-:W-:Y:S05]  /*139e0*/  BRA `(.L_x_150) ;  /* 0xffffff9800507947 */ /* 0x000fea000383ffff */
.L_x_161:
[----:B-1----:R1:W4:Y:S02]  /*139f0*/  SYNCS.PHASECHK.TRANS64.TRYWAIT P0, [R8+URZ+0x30], R5 ;  /* 0x00003005080075a7 */ /* 0x00232400080011ff */
[----:B----4-:R-:W-:Y:S05]  /*13a00*/  @!P0 NANOSLEEP.SYNCS 0x989680 ;  /* 0x009896800000895d */ /* 0x010fea0003900000 */
[----:B------:R-:W4:Y:S02]  /*13a10*/  @!P0 SYNCS.PHASECHK.TRANS64 P0, [R8+URZ+0x30], R5 ;  /* 0x00003005080085a7 */ /* 0x000f2400080010ff */
[----:B----4-:R-:W-:Y:S05]  /*13a20*/  @!P0 BRA `(.L_x_161) ;  /* 0xfffffffc00f08947 */ /* 0x010fea000383ffff */
[----:B------:R-:W-:Y:S05]  /*13a30*/  BRA `(.L_x_160) ;  /* 0xffffffac00c07947 */ /* 0x000fea000383ffff */
.L_x_171:
[----:B-1----:R1:W4:Y:S02]  /*13a40*/  SYNCS.PHASECHK.TRANS64.TRYWAIT P0, [R0+URZ+0x30], R5 ;  /* 0x00003005000075a7 */ /* 0x00232400080011ff */
[----:B----4-:R-:W-:Y:S05]  /*13a50*/  @!P0 NANOSLEEP.SYNCS 0x989680 ;  /* 0x009896800000895d */ /* 0x010fea0003900000 */
[----:B------:R-:W4:Y:S02]  /*13a60*/  @!P0 SYNCS.PHASECHK.TRANS64 P0, [R0+URZ+0x30], R5 ;  /* 0x00003005000085a7 */ /* 0x000f2400080010ff */
[----:B----4-:R-:W-:Y:S05]  /*13a70*/  @!P0 BRA `(.L_x_171) ;  /* 0xfffffffc00f08947 */ /* 0x010fea000383ffff */
[----:B------:R-:W-:Y:S05]  /*13a80*/  BRA `(.L_x_170) ;  /* 0xffffffc400547947 */ /* 0x000fea000383ffff */
.L_x_181:
[----:B-1----:R1:W4:Y:S02]  /*13a90*/  SYNCS.PHASECHK.TRANS64.TRYWAIT P0, [R0+URZ+0x30], R3 ;  /* 0x00003003000075a7 */ /* 0x00232400080011ff */
[----:B----4-:R-:W-:Y:S05]  /*13aa0*/  @!P0 NANOSLEEP.SYNCS 0x989680 ;  /* 0x009896800000895d */ /* 0x010fea0003900000 */
[----:B------:R-:W4:Y:S02]  /*13ab0*/  @!P0 SYNCS.PHASECHK.TRANS64 P0, [R0+URZ+0x30], R3 ;  /* 0x00003003000085a7 */ /* 0x000f2400080010ff */
[----:B----4-:R-:W-:Y:S05]  /*13ac0*/  @!P0 BRA `(.L_x_181) ;  /* 0xfffffffc00f08947 */ /* 0x010fea000383ffff */
[----:B------:R-:W-:Y:S05]  /*13ad0*/  BRA `(.L_x_180) ;  /* 0xffffffd800b87947 */ /* 0x000fea000383ffff */
        .weak           $__internal_0_$__cuda_sm10x_tcgen05_guardrail_trap_col_being_dealloced_not_returned_by_alloc
        .type           $__internal_0_$__cuda_sm10x_tcgen05_guardrail_trap_col_being_dealloced_not_returned_by_alloc,@function
        .size           $__internal_0_$__cuda_sm10x_tcgen05_guardrail_trap_col_being_dealloced_not_returned_by_alloc,($__internal_1_$__cuda_sm10x_tcgen05_guardrail_trap_phase_invalid_during_alloc - $__internal_0_$__cuda_sm10x_tcgen05_guardrail_trap_col_being_dealloced_not_returned_by_alloc)
$__internal_0_$__cuda_sm10x_tcgen05_guardrail_trap_col_being_dealloced_not_returned_by_alloc:
[----:B------:R-:W-:Y:S05]  /*13ae0*/  BPT.TRAP 0x1 ;  /* 0x000000040000795c */ /* 0x000fea0000300000 */
[----:B------:R-:W-:-:S04]  /*13af0*/  HFMA2 R3, -RZ, RZ, 0, 0 ;  /* 0x00000000ff037431 */ /* 0x000fc800000001ff */
[----:B------:R-:W-:Y:S05]  /*13b00*/  RET.REL.NODEC R2 `(_ZN7cutlass13device_kernelINS_4gemm6kernel13GemmUniversalIN4cute5tupleIJiiiiEEENS1_10collective13CollectiveMmaINS1_46MainloopSm100TmaUmmaWarpSpecializedBlockScaledILi3ELi2ELi1ENS5_IJNS4_1CILi4EEENSA_ILi2EEENSA_ILi1EEEEEEEENS5_IJNSA_ILi128EEENSA_ILi256EEESH_EEENS5_IJNS_12float_e2m1_tENS_13float_ue8m0_tEEEENS5_IJNS5_IJlSD_lEEENS4_6LayoutINS5_IJNS5_IJNS5_IJNSA_ILi32EEESB_EEEiEEESQ_NS5_IJSD_iEEEEEENS5_IJNS5_IJNS5_IJNSA_ILi16EEESB_EEEiEEENS5_IJNS5_IJNSA_ILi0EEESD_EEENSA_ILi512EEEEEENS5_IJSW_iEEEEEEEEEEESL_S13_NS4_8TiledMMAINS4_8MMA_AtomIJNS4_17SM100_MMA_MXF4_SSISJ_SJ_fSK_Li128ELi256ELi32ELNS4_4UMMA5MajorE0ELS18_0ELNS17_7ScaleInE0ELS19_0EEEEEENSN_INS5_IJSD_SD_SD_EEENS5_IJSW_SW_SW_EEEEENS5_IJNS4_10UnderscoreES1F_S1F_EEEEENS5_IJNS4_23SM90_TMA_LOAD_MULTICASTES1I_EEENS5_IJNS4_14ComposedLayoutINS4_7SwizzleILi3ELi4ELi3EEENS4_18smem_ptr_flag_bitsILi4EEENSN_INS5_IJNSA_ILi8EEESH_EEENS5_IJSH_SD_EEEEEEENSN_INS5_IJNS5_IJNS5_IJSP_SD_EEENS5_IJSO_SC_EEEEEESD_NS5_IJSC_SC_EEEEEENS5_IJNS5_IJNS5_IJSU_SY_EEESX_EEESW_NS5_IJSC_SY_EEEEEEEEEEEvNS4_8identityES1J_NS5_IJS1T_NSN_INS5_IJNS5_IJNS5_IJSP_SC_EEES1V_EEESD_S1X_EEENS5_IJS20_SW_NS5_IJSC_NSA_ILi1024EEEEEEEEEEEEEEvS25_EENS_8epilogue10collective18CollectiveEpilogueINS2F_23Sm100TmaWarpSpecializedILi4ELi2ELi32ELb1ELb0EEEJNS5_IJNSA_ILi64EEESH_SH_EEENS5_IJNSN_IS2K_SD_EENSN_IS1V_NS5_IJSD_SG_EEEEEEEENS_10bfloat16_tESM_S2Q_SM_NS2F_6fusion15FusionCallbacksIS2J_NS2R_17LinearCombinationIS2Q_fS2Q_fLNS_15FloatRoundStyleE2EEES2L_S2P_JEEENS4_5SM1004TMEM4LOAD26SM100_TMEM_LOAD_32dp32b32xENS4_13SM90_TMA_LOADENS1K_INS1L_ILi2ELi4ELi3EEENS1N_ILi16EEENSN_INS5_IJS1P_SO_EEENS5_IJSO_SD_EEEEEEENS4_39AutoVectorizingCopyWithAssumedAlignmentILi128EEENS4_14SM90_TMA_STOREES37_S39_S39_EEEvvEEEEvNT_6ParamsE) ;  /* 0xfffffec4023c7950 */ /* 0x000fea0003c3ffff */
        .weak           $__internal_1_$__cuda_sm10x_tcgen05_guardrail_trap_phase_invalid_during_alloc
        .type           $__internal_1_$__cuda_sm10x_tcgen05_guardrail_trap_phase_invalid_during_alloc,@function
        .size           $__internal_1_$__cuda_sm10x_tcgen05_guardrail_trap_phase_invalid_during_alloc,($__internal_2_$__cuda_sm10x_tcgen05_guardrail_trap_unallocated_columns_being_dealloced - $__internal_1_$__cuda_sm10x_tcgen05_guardrail_trap_phase_invalid_during_alloc)
$__internal_1_$__cuda_sm10x_tcgen05_guardrail_trap_phase_invalid_during_alloc:
[----:B------:R-:W-:Y:S05]  /*13b10*/  BPT.TRAP 0x1 ;  /* 0x000000040000795c */ /* 0x000fea0000300000 */
[----:B------:R-:W-:-:S04]  /*13b20*/  MOV R5, 0x0 ;  /* 0x0000000000057802 */ /* 0x000fc80000000f00 */
[----:B------:R-:W-:Y:S05]  /*13b30*/  RET.REL.NODEC R4 `(_ZN7cutlass13device_kernelINS_4gemm6kernel13GemmUniversalIN4cute5tupleIJiiiiEEENS1_10collective13CollectiveMmaINS1_46MainloopSm100TmaUmmaWarpSpecializedBlockScaledILi3ELi2ELi1ENS5_IJNS4_1CILi4EEENSA_ILi2EEENSA_ILi1EEEEEEEENS5_IJNSA_ILi128EEENSA_ILi256EEESH_EEENS5_IJNS_12float_e2m1_tENS_13float_ue8m0_tEEEENS5_IJNS5_IJlSD_lEEENS4_6LayoutINS5_IJNS5_IJNS5_IJNSA_ILi32EEESB_EEEiEEESQ_NS5_IJSD_iEEEEEENS5_IJNS5_IJNS5_IJNSA_ILi16EEESB_EEEiEEENS5_IJNS5_IJNSA_ILi0EEESD_EEENSA_ILi512EEEEEENS5_IJSW_iEEEEEEEEEEESL_S13_NS4_8TiledMMAINS4_8MMA_AtomIJNS4_17SM100_MMA_MXF4_SSISJ_SJ_fSK_Li128ELi256ELi32ELNS4_4UMMA5MajorE0ELS18_0ELNS17_7ScaleInE0ELS19_0EEEEEENSN_INS5_IJSD_SD_SD_EEENS5_IJSW_SW_SW_EEEEENS5_IJNS4_10UnderscoreES1F_S1F_EEEEENS5_IJNS4_23SM90_TMA_LOAD_MULTICASTES1I_EEENS5_IJNS4_14ComposedLayoutINS4_7SwizzleILi3ELi4ELi3EEENS4_18smem_ptr_flag_bitsILi4EEENSN_INS5_IJNSA_ILi8EEESH_EEENS5_IJSH_SD_EEEEEEENSN_INS5_IJNS5_IJNS5_IJSP_SD_EEENS5_IJSO_SC_EEEEEESD_NS5_IJSC_SC_EEEEEENS5_IJNS5_IJNS5_IJSU_SY_EEESX_EEESW_NS5_IJSC_SY_EEEEEEEEEEEvNS4_8identityES1J_NS5_IJS1T_NSN_INS5_IJNS5_IJNS5_IJSP_SC_EEES1V_EEESD_S1X_EEENS5_IJS20_SW_NS5_IJSC_NSA_ILi1024EEEEEEEEEEEEEEvS25_EENS_8epilogue10collective18CollectiveEpilogueINS2F_23Sm100TmaWarpSpecializedILi4ELi2ELi32ELb1ELb0EEEJNS5_IJNSA_ILi64EEESH_SH_EEENS5_IJNSN_IS2K_SD_EENSN_IS1V_NS5_IJSD_SG_EEEEEEEENS_10bfloat16_tESM_S2Q_SM_NS2F_6fusion15FusionCallbacksIS2J_NS2R_17LinearCombinationIS2Q_fS2Q_fLNS_15FloatRoundStyleE2EEES2L_S2P_JEEENS4_5SM1004TMEM4LOAD26SM100_TMEM_LOAD_32dp32b32xENS4_13SM90_TMA_LOADENS1K_INS1L_ILi2ELi4ELi3EEENS1N_ILi16EEENSN_INS5_IJS1P_SO_EEENS5_IJSO_SD_EEEEEEENS4_39AutoVectorizingCopyWithAssumedAlignmentILi128EEENS4_14SM90_TMA_STOREES37_S39_S39_EEEvvEEEEvNT_6ParamsE) ;  /* 0xfffffec404307950 */ /* 0x000fea0003c3ffff */
        .weak           $__internal_2_$__cuda_sm10x_tcgen05_guardrail_trap_unallocated_columns_being_dealloced
        .type           $__internal_2_$__cuda_sm10x_tcgen05_guardrail_trap_unallocated_columns_being_dealloced,@function
        .size           $__internal_2_$__cuda_sm10x_tcgen05_guardrail_trap_unallocated_columns_being_dealloced,(.L_x_239 - $__internal_2_$__cuda_sm10x_tcgen05_guardrail_trap_unallocated_columns_being_dealloced)
$__internal_2_$__cuda_sm10x_tcgen05_guardrail_trap_unallocated_columns_being_dealloced:
[----:B------:R-:W-:Y:S05]  /*13b40*/  BPT.TRAP 0x1 ;  /* 0x000000040000795c */ /* 0x000fea0000300000 */
[----:B------:R-:W-:-:S04]  /*13b50*/  HFMA2 R3, -RZ, RZ, 0, 0 ;  /* 0x00000000ff037431 */ /* 0x000fc800000001ff */
[----:B------:R-:W-:Y:S05]  /*13b60*/  RET.REL.NODEC R2 `(_ZN7cutlass13device_kernelINS_4gemm6kernel13GemmUniversalIN4cute5tupleIJiiiiEEENS1_10collective13CollectiveMmaINS1_46MainloopSm100TmaUmmaWarpSpecializedBlockScaledILi3ELi2ELi1ENS5_IJNS4_1CILi4EEENSA_ILi2EEENSA_ILi1EEEEEEEENS5_IJNSA_ILi128EEENSA_ILi256EEESH_EEENS5_IJNS_12float_e2m1_tENS_13float_ue8m0_tEEEENS5_IJNS5_IJlSD_lEEENS4_6LayoutINS5_IJNS5_IJNS5_IJNSA_ILi32EEESB_EEEiEEESQ_NS5_IJSD_iEEEEEENS5_IJNS5_IJNS5_IJNSA_ILi16EEESB_EEEiEEENS5_IJNS5_IJNSA_ILi0EEESD_EEENSA_ILi512EEEEEENS5_IJSW_iEEEEEEEEEEESL_S13_NS4_8TiledMMAINS4_8MMA_AtomIJNS4_17SM100_MMA_MXF4_SSISJ_SJ_fSK_Li128ELi256ELi32ELNS4_4UMMA5MajorE0ELS18_0ELNS17_7ScaleInE0ELS19_0EEEEEENSN_INS5_IJSD_SD_SD_EEENS5_IJSW_SW_SW_EEEEENS5_IJNS4_10UnderscoreES1F_S1F_EEEEENS5_IJNS4_23SM90_TMA_LOAD_MULTICASTES1I_EEENS5_IJNS4_14ComposedLayoutINS4_7SwizzleILi3ELi4ELi3EEENS4_18smem_ptr_flag_bitsILi4EEENSN_INS5_IJNSA_ILi8EEESH_EEENS5_IJSH_SD_EEEEEEENSN_INS5_IJNS5_IJNS5_IJSP_SD_EEENS5_IJSO_SC_EEEEEESD_NS5_IJSC_SC_EEEEEENS5_IJNS5_IJNS5_IJSU_SY_EEESX_EEESW_NS5_IJSC_SY_EEEEEEEEEEEvNS4_8identityES1J_NS5_IJS1T_NSN_INS5_IJNS5_IJNS5_IJSP_SC_EEES1V_EEESD_S1X_EEENS5_IJS20_SW_NS5_IJSC_NSA_ILi1024EEEEEEEEEEEEEEvS25_EENS_8epilogue10collective18CollectiveEpilogueINS2F_23Sm100TmaWarpSpecializedILi4ELi2ELi32ELb1ELb0EEEJNS5_IJNSA_ILi64EEESH_SH_EEENS5_IJNSN_IS2K_SD_EENSN_IS1V_NS5_IJSD_SG_EEEEEEEENS_10bfloat16_tESM_S2Q_SM_NS2F_6fusion15FusionCallbacksIS2J_NS2R_17LinearCombinationIS2Q_fS2Q_fLNS_15FloatRoundStyleE2EEES2L_S2P_JEEENS4_5SM1004TMEM4LOAD26SM100_TMEM_LOAD_32dp32b32xENS4_13SM90_TMA_LOADENS1K_INS1L_ILi2ELi4ELi3EEENS1N_ILi16EEENSN_INS5_IJS1P_SO_EEENS5_IJSO_SD_EEEEEEENS4_39AutoVectorizingCopyWithAssumedAlignmentILi128EEENS4_14SM90_TMA_STOREES37_S39_S39_EEEvvEEEEvNT_6ParamsE) ;  /* 0xfffffec402247950 */ /* 0x000fea0003c3ffff */
.L_x_238:
[----:B------:R-:W-:-:S00]  /*13b70*/  BRA `(.L_x_238) ;  /* 0xfffffffc00fc7947 */ /* 0x000fc0000383ffff */
[----:B------:R-:W-:-:S00]  /*13b80*/  NOP ;  /* 0x0000000000007918 */ /* 0x000fc00000000000 */
[----:B------:R-:W-:-:S00]  /*13b90*/  NOP ;  /* 0x0000000000007918 */ /* 0x000fc00000000000 */
[----:B------:R-:W-:-:S00]  /*13ba0*/  NOP ;  /* 0x0000000000007918 */ /* 0x000fc00000000000 */
[----:B------:R-:W-:-:S00]  /*13bb0*/  NOP ;  /* 0x0000000000007918 */ /* 0x000fc00000000000 */
[----:B------:R-:W-:-:S00]  /*13bc0*/  NOP ;  /* 0x0000000000007918 */ /* 0x000fc00000000000 */
[----:B------:R-:W-:-:S00]  /*13bd0*/  NOP ;  /* 0x0000000000007918 */ /* 0x000fc00000000000 */
[----:B------:R-:W-:-:S00]  /*13be0*/  NOP ;  /* 0x0000000000007918 */ /* 0x000fc00000000000 */
[----:B------:R-:W-:-:S00]  /*13bf0*/  NOP ;  /* 0x0000000000007918 */ /* 0x000fc00000000000 */
.L_x_239:


//--------------------- .nv.global.init           --------------------------
	.section	.nv.global.init,"aw",@progbits
.nv.global.init:
	.type		$str$29,@object
	.size		$str$29,($str$30 - $str$29)
$str$29:
        /*0000*/ 	.byte	0x28, 0x61, 0x64, 0x64, 0x72, 0x65, 0x73, 0x73, 0x20, 0x26, 0x20, 0x6d, 0x61, 0x73, 0x6b, 0x29
        /*0010*/ 	.byte	0x20, 0x3d, 0x3d, 0x20, 0x30, 0x00
	.type		$str$30,@object
	.size		$str$30,($str$26 - $str$30)
$str$30:
        /*0016*/ 	.byte	0x2f, 0x74, 0x6d, 0x70, 0x2f, 0x63, 0x75, 0x74, 0x6c, 0x61, 0x73, 0x73, 0x5f, 0x73, 0x77, 0x65
        /*0026*/ 	.byte	0x65, 0x70, 0x5f, 0x73, 0x72, 0x63, 0x2f, 0x69, 0x6e, 0x63, 0x6c, 0x75, 0x64, 0x65, 0x2f, 0x63
        /*0036*/ 	.byte	0x75, 0x74, 0x65, 0x2f, 0x70, 0x6f, 0x69, 0x6e, 0x74, 0x65, 0x72, 0x5f, 0x66, 0x6c, 0x61, 0x67
        /*0046*/ 	.byte	0x67, 0x65, 0x64, 0x2e, 0x68, 0x70, 0x70, 0x00
	.type		$str$26,@object
	.size		$str$26,($str$25 - $str$26)
$str$26:
        /*004e*/ 	.byte	0x2f, 0x74, 0x6d, 0x70, 0x2f, 0x63, 0x75, 0x74, 0x6c, 0x61, 0x73, 0x73, 0x5f, 0x73, 0x77, 0x65
        /*005e*/ 	.byte	0x65, 0x70, 0x5f, 0x73, 0x72, 0x63, 0x2f, 0x69, 0x6e, 0x63, 0x6c, 0x75, 0x64, 0x65, 0x2f, 0x63
        /*006e*/ 	.byte	0x75, 0x74, 0x65, 0x2f, 0x61, 0x74, 0x6f, 0x6d, 0x2f, 0x63, 0x6f, 0x70, 0x79, 0x5f, 0x74, 0x72
        /*007e*/ 	.byte	0x61, 0x69, 0x74, 0x73, 0x5f, 0x73, 0x6d, 0x31, 0x30, 0x30, 0x2e, 0x68, 0x70, 0x70, 0x00
	.type		$str$25,@object
	.size		$str$25,(__unnamed_1 - $str$25)
$str$25:
        /*008d*/ 	.byte	0x28, 0x28, 0x75, 0x69, 0x6e, 0x74, 0x33, 0x32, 0x5f, 0x74, 0x28, 0x74, 0x68, 0x72, 0x65, 0x61
        /*009d*/ 	.byte	0x64, 0x49, 0x64, 0x78, 0x2e, 0x78, 0x29, 0x20, 0x2f, 0x20, 0x33, 0x32, 0x29, 0x20, 0x25, 0x20
        /*00ad*/ 	.byte	0x34, 0x29, 0x20, 0x3d, 0x3d, 0x20, 0x28, 0x28, 0x28, 0x74, 0x6d, 0x65, 0x6d, 0x5f, 0x61, 0x64
        /*00bd*/ 	.byte	0x64, 0x72, 0x20, 0x3e, 0x3e, 0x20, 0x31, 0x36, 0x29, 0x20, 0x2f, 0x20, 0x33, 0x32, 0x29, 0x20
        /*00cd*/ 	.byte	0x25, 0x20, 0x34, 0x29, 0x00
	.type		__unnamed_1,@object
	.size		__unnamed_1,(__unnamed_2 - __unnamed_1)
__unnamed_1:
        /*00d2*/ 	.byte	0x61, 0x75, 0x74, 0x6f, 0x20, 0x63, 0x75, 0x74, 0x65, 0x3a, 0x3a, 0x61, 0x73, 0x5f, 0x70, 0x6f
        /* <DEDUP_REMOVED lines=24> */
        /*0262*/ 	.byte	0x43, 0x3c, 0x34, 0x30, 0x39, 0x36, 0x3e, 0x3e, 0x3e, 0x3e, 0x5d, 0x00
	.type		__unnamed_2,@object
	.size		__unnamed_2,(.L_2 - __unnamed_2)
__unnamed_2:
        /* <DEDUP_REMOVED lines=42> */
        /*050e*/ 	.byte	0x3e, 0x3e, 0x5d, 0x00
.L_2:


//--------------------- .nv.shared._ZN7cutlass13device_kernelINS_4gemm6kernel13GemmUniversalIN4cute5tupleIJiiiiEEENS1_10collective13CollectiveMmaINS1_46MainloopSm100TmaUmmaWarpSpecializedBlockScaledILi3ELi2ELi1ENS5_IJNS4_1CILi4EEENSA_ILi2EEENSA_ILi1EEEEEEEENS5_IJNSA_ILi128EEENSA_ILi256EEESH_EEENS5_IJNS_12float_e2m1_tENS_13float_ue8m0_tEEEENS5_IJNS5_IJlSD_lEEENS4_6LayoutINS5_IJNS5_IJNS5_IJNSA_ILi32EEESB_EEEiEEESQ_NS5_IJSD_iEEEEEENS5_IJNS5_IJNS5_IJNSA_ILi16EEESB_EEEiEEENS5_IJNS5_IJNSA_ILi0EEESD_EEENSA_ILi512EEEEEENS5_IJSW_iEEEEEEEEEEESL_S13_NS4_8TiledMMAINS4_8MMA_AtomIJNS4_17SM100_MMA_MXF4_SSISJ_SJ_fSK_Li128ELi256ELi32ELNS4_4UMMA5MajorE0ELS18_0ELNS17_7ScaleInE0ELS19_0EEEEEENSN_INS5_IJSD_SD_SD_EEENS5_IJSW_SW_SW_EEEEENS5_IJNS4_10UnderscoreES1F_S1F_EEEEENS5_IJNS4_23SM90_TMA_LOAD_MULTICASTES1I_EEENS5_IJNS4_14ComposedLayoutINS4_7SwizzleILi3ELi4ELi3EEENS4_18smem_ptr_flag_bitsILi4EEENSN_INS5_IJNSA_ILi8EEESH_EEENS5_IJSH_SD_EEEEEEENSN_INS5_IJNS5_IJNS5_IJSP_SD_EEENS5_IJSO_SC_EEEEEESD_NS5_IJSC_SC_EEEEEENS5_IJNS5_IJNS5_IJSU_SY_EEESX_EEESW_NS5_IJSC_SY_EEEEEEEEEEEvNS4_8identityES1J_NS5_IJS1T_NSN_INS5_IJNS5_IJNS5_IJSP_SC_EEES1V_EEESD_S1X_EEENS5_IJS20_SW_NS5_IJSC_NSA_ILi1024EEEEEEEEEEEEEEvS25_EENS_8epilogue10collective18CollectiveEpilogueINS2F_23Sm100TmaWarpSpecializedILi4ELi2ELi32ELb1ELb0EEEJNS5_IJNSA_ILi64EEESH_SH_EEENS5_IJNSN_IS2K_SD_EENSN_IS1V_NS5_IJSD_SG_EEEEEEEENS_10bfloat16_tESM_S2Q_SM_NS2F_6fusion15FusionCallbacksIS2J_NS2R_17LinearCombinationIS2Q_fS2Q_fLNS_15FloatRoundStyleE2EEES2L_S2P_JEEENS4_5SM1004TMEM4LOAD26SM100_TMEM_LOAD_32dp32b32xENS4_13SM90_TMA_LOADENS1K_INS1L_ILi2ELi4ELi3EEENS1N_ILi16EEENSN_INS5_IJS1P_SO_EEENS5_IJSO_SD_EEEEEEENS4_39AutoVectorizingCopyWithAssumedAlignmentILi128EEENS4_14SM90_TMA_STOREES37_S39_S39_EEEvvEEEEvNT_6ParamsE --------------------------
	.section	.nv.shared._ZN7cutlass13device_kernelINS_4gemm6kernel13GemmUniversalIN4cute5tupleIJiiiiEEENS1_10collective13CollectiveMmaINS1_46MainloopSm100TmaUmmaWarpSpecializedBlockScaledILi3ELi2ELi1ENS5_IJNS4_1CILi4EEENSA_ILi2EEENSA_ILi1EEEEEEEENS5_IJNSA_ILi128EEENSA_ILi256EEESH_EEENS5_IJNS_12float_e2m1_tENS_13float_ue8m0_tEEEENS5_IJNS5_IJlSD_lEEENS4_6LayoutINS5_IJNS5_IJNS5_IJNSA_ILi32EEESB_EEEiEEESQ_NS5_IJSD_iEEEEEENS5_IJNS5_IJNS5_IJNSA_ILi16EEESB_EEEiEEENS5_IJNS5_IJNSA_ILi0EEESD_EEENSA_ILi512EEEEEENS5_IJSW_iEEEEEEEEEEESL_S13_NS4_8TiledMMAINS4_8MMA_AtomIJNS4_17SM100_MMA_MXF4_SSISJ_SJ_fSK_Li128ELi256ELi32ELNS4_4UMMA5MajorE0ELS18_0ELNS17_7ScaleInE0ELS19_0EEEEEENSN_INS5_IJSD_SD_SD_EEENS5_IJSW_SW_SW_EEEEENS5_IJNS4_10UnderscoreES1F_S1F_EEEEENS5_IJNS4_23SM90_TMA_LOAD_MULTICASTES1I_EEENS5_IJNS4_14ComposedLayoutINS4_7SwizzleILi3ELi4ELi3EEENS4_18smem_ptr_flag_bitsILi4EEENSN_INS5_IJNSA_ILi8EEESH_EEENS5_IJSH_SD_EEEEEEENSN_INS5_IJNS5_IJNS5_IJSP_SD_EEENS5_IJSO_SC_EEEEEESD_NS5_IJSC_SC_EEEEEENS5_IJNS5_IJNS5_IJSU_SY_EEESX_EEESW_NS5_IJSC_SY_EEEEEEEEEEEvNS4_8identityES1J_NS5_IJS1T_NSN_INS5_IJNS5_IJNS5_IJSP_SC_EEES1V_EEESD_S1X_EEENS5_IJS20_SW_NS5_IJSC_NSA_ILi1024EEEEEEEEEEEEEEvS25_EENS_8epilogue10collective18CollectiveEpilogueINS2F_23Sm100TmaWarpSpecializedILi4ELi2ELi32ELb1ELb0EEEJNS5_IJNSA_ILi64EEESH_SH_EEENS5_IJNSN_IS2K_SD_EENSN_IS1V_NS5_IJSD_SG_EEEEEEEENS_10bfloat16_tESM_S2Q_SM_NS2F_6fusion15FusionCallbacksIS2J_NS2R_17LinearCombinationIS2Q_fS2Q_fLNS_15FloatRoundStyleE2EEES2L_S2P_JEEENS4_5SM1004TMEM4LOAD26SM100_TMEM_LOAD_32dp32b32xENS4_13SM90_TMA_LOADENS1K_INS1L_ILi2ELi4ELi3EEENS1N_ILi16EEENSN_INS5_IJS1P_SO_EEENS5_IJSO_SD_EEEEEEENS4_39AutoVectorizingCopyWithAssumedAlignmentILi128EEENS4_14SM90_TMA_STOREES37_S39_S39_EEEvvEEEEvNT_6ParamsE,"aw",@nobits
	.sectionflags	@""
	.align	16
	.zero		1024


//--------------------- .nv.shared.reserved.0     --------------------------
	.section	.nv.shared.reserved.0,"aw",@nobits
	.weak		__nv_reservedSMEM_offset_0_alias
	.size		__nv_reservedSMEM_offset_0_alias, 0, 64
	.other		__nv_reservedSMEM_offset_0_alias,@"STO_CUDA_RESERVED_SHARED STV_DEFAULT"
__nv_reservedSMEM_offset_0_alias:
	.zero		0
.nv.shared.reserved.0:
	.zero		64
	.weak		__nv_reservedSMEM_tcgen05_partition
	.type		__nv_reservedSMEM_tcgen05_partition,@object
	.size		__nv_reservedSMEM_tcgen05_partition,(.L_0 - __nv_reservedSMEM_tcgen05_partition)
__nv_reservedSMEM_tcgen05_partition:
	.zero		32
.L_0:


//--------------------- .nv.global                --------------------------
	.section	.nv.global,"aw",@nobits
.nv.global:
	.type		_ZN40_INTERNAL_309244ff_4_k_cu_a3e2b646_300164cute1_E,@object
	.size		_ZN40_INTERNAL_309244ff_4_k_cu_a3e2b646_300164cute1_E,(_ZN40_INTERNAL_309244ff_4_k_cu_a3e2b646_300164cuda3std3__45__cpo6cbeginE - _ZN40_INTERNAL_309244ff_4_k_cu_a3e2b646_300164cute1_E)
_ZN40_INTERNAL_309244ff_4_k_cu_a3e2b646_300164cute1_E:
	.zero		1
	.type		_ZN40_INTERNAL_309244ff_4_k_cu_a3e2b646_300164cuda3std3__45__cpo6cbeginE,@object
	.size		_ZN40_INTERNAL_309244ff_4_k_cu_a3e2b646_300164cuda3std3__45__cpo6cbeginE,(_ZN40_INTERNAL_309244ff_4_k_cu_a3e2b646_300164cuda3std3__48in_placeE - _ZN40_INTERNAL_309244ff_4_k_cu_a3e2b646_300164cuda3std3__45__cpo6cbeginE)
_ZN40_INTERNAL_309244ff_4_k_cu_a3e2b646_300164cuda3std3__45__cpo6cbeginE:
	.zero		1
	.type		_ZN40_INTERNAL_309244ff_4_k_cu_a3e2b646_300164cuda3std3__48in_placeE,@object
	.size		_ZN40_INTERNAL_309244ff_4_k_cu_a3e2b646_300164cuda3std3__48in_placeE,(_ZN40_INTERNAL_309244ff_4_k_cu_a3e2b646_300164cuda3std6ranges3__45__cpo9iter_moveE - _ZN40_INTERNAL_309244ff_4_k_cu_a3e2b646_300164cuda3std3__48in_placeE)
_ZN40_INTERNAL_309244ff_4_k_cu_a3e2b646_300164cuda3std3__48in_placeE:
	.zero		1
	.type		_ZN40_INTERNAL_309244ff_4_k_cu_a3e2b646_300164cuda3std6ranges3__45__cpo9iter_moveE,@object
	.size		_ZN40_INTERNAL_309244ff_4_k_cu_a3e2b646_300164cuda3std6ranges3__45__cpo9iter_moveE,(_ZN40_INTERNAL_309244ff_4_k_cu_a3e2b646_300164cuda3std3__45__cpo5beginE - _ZN40_INTERNAL_309244ff_4_k_cu_a3e2b646_300164cuda3std6ranges3__45__cpo9iter_moveE)
_ZN40_INTERNAL_309244ff_4_k_cu_a3e2b646_300164cuda3std6ranges3__45__cpo9iter_moveE:
	.zero		1
	.type		_ZN40_INTERNAL_309244ff_4_k_cu_a3e2b646_300164cuda3std3__45__cpo5beginE,@object
	.size		_ZN40_INTERNAL_309244ff_4_k_cu_a3e2b646_300164cuda3std3__45__cpo5beginE,(_ZN40_INTERNAL_309244ff_4_k_cu_a3e2b646_300164cuda3std3__442_GLOBAL__N__309244ff_4_k_cu_a3e2b646_300166ignoreE - _ZN40_INTERNAL_309244ff_4_k_cu_a3e2b646_300164cuda3std3__45__cpo5beginE)
_ZN40_INTERNAL_309244ff_4_k_cu_a3e2b646_300164cuda3std3__45__cpo5beginE:
	.zero		1
	.type		_ZN40_INTERNAL_309244ff_4_k_cu_a3e2b646_300164cuda3std3__442_GLOBAL__N__309244ff_4_k_cu_a3e2b646_300166ignoreE,@object
	.size		_ZN40_INTERNAL_309244ff_4_k_cu_a3e2b646_300164cuda3std3__442_GLOBAL__N__309244ff_4_k_cu_a3e2b646_300166ignoreE,(_ZN40_INTERNAL_309244ff_4_k_cu_a3e2b646_300164cute7productE - _ZN40_INTERNAL_309244ff_4_k_cu_a3e2b646_300164cuda3std3__442_GLOBAL__N__309244ff_4_k_cu_a3e2b646_300166ignoreE)
_ZN40_INTERNAL_309244ff_4_k_cu_a3e2b646_300164cuda3std3__442_GLOBAL__N__309244ff_4_k_cu_a3e2b646_300166ignoreE:
	.zero		1
	.type		_ZN40_INTERNAL_309244ff_4_k_cu_a3e2b646_300164cute7productE,@object
	.size		_ZN40_INTERNAL_309244ff_4_k_cu_a3e2b646_300164cute7productE,(_ZN40_INTERNAL_309244ff_4_k_cu_a3e2b646_300164cuda3std3__45__cpo3endE - _ZN40_INTERNAL_309244ff_4_k_cu_a3e2b646_300164cute7productE)
_ZN40_INTERNAL_309244ff_4_k_cu_a3e2b646_300164cute7productE:
	.zero		1
	.type		_ZN40_INTERNAL_309244ff_4_k_cu_a3e2b646_300164cuda3std3__45__cpo3endE,@object
	.size		_ZN40_INTERNAL_309244ff_4_k_cu_a3e2b646_300164cuda3std3__45__cpo3endE,(_ZN40_INTERNAL_309244ff_4_k_cu_a3e2b646_300164cuda3std3__419piecewise_constructE - _ZN40_INTERNAL_309244ff_4_k_cu_a3e2b646_300164cuda3std3__45__cpo3endE)
_ZN40_INTERNAL_309244ff_4_k_cu_a3e2b646_300164cuda3std3__45__cpo3endE:
	.zero		1
	.type		_ZN40_INTERNAL_309244ff_4_k_cu_a3e2b646_300164cuda3std3__419piecewise_constructE,@object
	.size		_ZN40_INTERNAL_309244ff_4_k_cu_a3e2b646_300164cuda3std3__419piecewise_constructE,(_ZN40_INTERNAL_309244ff_4_k_cu_a3e2b646_300164cuda3std3__45__cpo4cendE - _ZN40_INTERNAL_309244ff_4_k_cu_a3e2b646_300164cuda3std3__419piecewise_constructE)
_ZN40_INTERNAL_309244ff_4_k_cu_a3e2b646_300164cuda3std3__419piecewise_constructE:
	.zero		1
	.type		_ZN40_INTERNAL_309244ff_4_k_cu_a3e2b646_300164cuda3std3__45__cpo4cendE,@object
	.size		_ZN40_INTERNAL_309244ff_4_k_cu_a3e2b646_300164cuda3std3__45__cpo4cendE,(_ZN40_INTERNAL_309244ff_4_k_cu_a3e2b646_300164cuda3std6ranges3__45__cpo4swapE - _ZN40_INTERNAL_309244ff_4_k_cu_a3e2b646_300164cuda3std3__45__cpo4cendE)
_ZN40_INTERNAL_309244ff_4_k_cu_a3e2b646_300164cuda3std3__45__cpo4cendE:
	.zero		1
	.type		_ZN40_INTERNAL_309244ff_4_k_cu_a3e2b646_300164cuda3std6ranges3__45__cpo4swapE,@object
	.size		_ZN40_INTERNAL_309244ff_4_k_cu_a3e2b646_300164cuda3std6ranges3__45__cpo4swapE,(.L_10 - _ZN40_INTERNAL_309244ff_4_k_cu_a3e2b646_300164cuda3std6ranges3__45__cpo4swapE)
_ZN40_INTERNAL_309244ff_4_k_cu_a3e2b646_300164cuda3std6ranges3__45__cpo4swapE:
	.zero		1
.L_10:


//--------------------- .nv.constant0._ZN7cutlass13device_kernelINS_4gemm6kernel13GemmUniversalIN4cute5tupleIJiiiiEEENS1_10collective13CollectiveMmaINS1_46MainloopSm100TmaUmmaWarpSpecializedBlockScaledILi3ELi2ELi1ENS5_IJNS4_1CILi4EEENSA_ILi2EEENSA_ILi1EEEEEEEENS5_IJNSA_ILi128EEENSA_ILi256EEESH_EEENS5_IJNS_12float_e2m1_tENS_13float_ue8m0_tEEEENS5_IJNS5_IJlSD_lEEENS4_6LayoutINS5_IJNS5_IJNS5_IJNSA_ILi32EEESB_EEEiEEESQ_NS5_IJSD_iEEEEEENS5_IJNS5_IJNS5_IJNSA_ILi16EEESB_EEEiEEENS5_IJNS5_IJNSA_ILi0EEESD_EEENSA_ILi512EEEEEENS5_IJSW_iEEEEEEEEEEESL_S13_NS4_8TiledMMAINS4_8MMA_AtomIJNS4_17SM100_MMA_MXF4_SSISJ_SJ_fSK_Li128ELi256ELi32ELNS4_4UMMA5MajorE0ELS18_0ELNS17_7ScaleInE0ELS19_0EEEEEENSN_INS5_IJSD_SD_SD_EEENS5_IJSW_SW_SW_EEEEENS5_IJNS4_10UnderscoreES1F_S1F_EEEEENS5_IJNS4_23SM90_TMA_LOAD_MULTICASTES1I_EEENS5_IJNS4_14ComposedLayoutINS4_7SwizzleILi3ELi4ELi3EEENS4_18smem_ptr_flag_bitsILi4EEENSN_INS5_IJNSA_ILi8EEESH_EEENS5_IJSH_SD_EEEEEEENSN_INS5_IJNS5_IJNS5_IJSP_SD_EEENS5_IJSO_SC_EEEEEESD_NS5_IJSC_SC_EEEEEENS5_IJNS5_IJNS5_IJSU_SY_EEESX_EEESW_NS5_IJSC_SY_EEEEEEEEEEEvNS4_8identityES1J_NS5_IJS1T_NSN_INS5_IJNS5_IJNS5_IJSP_SC_EEES1V_EEESD_S1X_EEENS5_IJS20_SW_NS5_IJSC_NSA_ILi1024EEEEEEEEEEEEEEvS25_EENS_8epilogue10collective18CollectiveEpilogueINS2F_23Sm100TmaWarpSpecializedILi4ELi2ELi32ELb1ELb0EEEJNS5_IJNSA_ILi64EEESH_SH_EEENS5_IJNSN_IS2K_SD_EENSN_IS1V_NS5_IJSD_SG_EEEEEEEENS_10bfloat16_tESM_S2Q_SM_NS2F_6fusion15FusionCallbacksIS2J_NS2R_17LinearCombinationIS2Q_fS2Q_fLNS_15FloatRoundStyleE2EEES2L_S2P_JEEENS4_5SM1004TMEM4LOAD26SM100_TMEM_LOAD_32dp32b32xENS4_13SM90_TMA_LOADENS1K_INS1L_ILi2ELi4ELi3EEENS1N_ILi16EEENSN_INS5_IJS1P_SO_EEENS5_IJSO_SD_EEEEEEENS4_39AutoVectorizingCopyWithAssumedAlignmentILi128EEENS4_14SM90_TMA_STOREES37_S39_S39_EEEvvEEEEvNT_6ParamsE --------------------------
	.section	.nv.constant0._ZN7cutlass13device_kernelINS_4gemm6kernel13GemmUniversalIN4cute5tupleIJiiiiEEENS1_10collective13CollectiveMmaINS1_46MainloopSm100TmaUmmaWarpSpecializedBlockScaledILi3ELi2ELi1ENS5_IJNS4_1CILi4EEENSA_ILi2EEENSA_ILi1EEEEEEEENS5_IJNSA_ILi128EEENSA_ILi256EEESH_EEENS5_IJNS_12float_e2m1_tENS_13float_ue8m0_tEEEENS5_IJNS5_IJlSD_lEEENS4_6LayoutINS5_IJNS5_IJNS5_IJNSA_ILi32EEESB_EEEiEEESQ_NS5_IJSD_iEEEEEENS5_IJNS5_IJNS5_IJNSA_ILi16EEESB_EEEiEEENS5_IJNS5_IJNSA_ILi0EEESD_EEENSA_ILi512EEEEEENS5_IJSW_iEEEEEEEEEEESL_S13_NS4_8TiledMMAINS4_8MMA_AtomIJNS4_17SM100_MMA_MXF4_SSISJ_SJ_fSK_Li128ELi256ELi32ELNS4_4UMMA5MajorE0ELS18_0ELNS17_7ScaleInE0ELS19_0EEEEEENSN_INS5_IJSD_SD_SD_EEENS5_IJSW_SW_SW_EEEEENS5_IJNS4_10UnderscoreES1F_S1F_EEEEENS5_IJNS4_23SM90_TMA_LOAD_MULTICASTES1I_EEENS5_IJNS4_14ComposedLayoutINS4_7SwizzleILi3ELi4ELi3EEENS4_18smem_ptr_flag_bitsILi4EEENSN_INS5_IJNSA_ILi8EEESH_EEENS5_IJSH_SD_EEEEEEENSN_INS5_IJNS5_IJNS5_IJSP_SD_EEENS5_IJSO_SC_EEEEEESD_NS5_IJSC_SC_EEEEEENS5_IJNS5_IJNS5_IJSU_SY_EEESX_EEESW_NS5_IJSC_SY_EEEEEEEEEEEvNS4_8identityES1J_NS5_IJS1T_NSN_INS5_IJNS5_IJNS5_IJSP_SC_EEES1V_EEESD_S1X_EEENS5_IJS20_SW_NS5_IJSC_NSA_ILi1024EEEEEEEEEEEEEEvS25_EENS_8epilogue10collective18CollectiveEpilogueINS2F_23Sm100TmaWarpSpecializedILi4ELi2ELi32ELb1ELb0EEEJNS5_IJNSA_ILi64EEESH_SH_EEENS5_IJNSN_IS2K_SD_EENSN_IS1V_NS5_IJSD_SG_EEEEEEEENS_10bfloat16_tESM_S2Q_SM_NS2F_6fusion15FusionCallbacksIS2J_NS2R_17LinearCombinationIS2Q_fS2Q_fLNS_15FloatRoundStyleE2EEES2L_S2P_JEEENS4_5SM1004TMEM4LOAD26SM100_TMEM_LOAD_32dp32b32xENS4_13SM90_TMA_LOADENS1K_INS1L_ILi2ELi4ELi3EEENS1N_ILi16EEENSN_INS5_IJS1P_SO_EEENS5_IJSO_SD_EEEEEEENS4_39AutoVectorizingCopyWithAssumedAlignmentILi128EEENS4_14SM90_TMA_STOREES37_S39_S39_EEEvvEEEEvNT_6ParamsE,"a",@progbits
	.sectionflags	@""
	.align	4
.nv.constant0._ZN7cutlass13device_kernelINS_4gemm6kernel13GemmUniversalIN4cute5tupleIJiiiiEEENS1_10collective13CollectiveMmaINS1_46MainloopSm100TmaUmmaWarpSpecializedBlockScaledILi3ELi2ELi1ENS5_IJNS4_1CILi4EEENSA_ILi2EEENSA_ILi1EEEEEEEENS5_IJNSA_ILi128EEENSA_ILi256EEESH_EEENS5_IJNS_12float_e2m1_tENS_13float_ue8m0_tEEEENS5_IJNS5_IJlSD_lEEENS4_6LayoutINS5_IJNS5_IJNS5_IJNSA_ILi32EEESB_EEEiEEESQ_NS5_IJSD_iEEEEEENS5_IJNS5_IJNS5_IJNSA_ILi16EEESB_EEEiEEENS5_IJNS5_IJNSA_ILi0EEESD_EEENSA_ILi512EEEEEENS5_IJSW_iEEEEEEEEEEESL_S13_NS4_8TiledMMAINS4_8MMA_AtomIJNS4_17SM100_MMA_MXF4_SSISJ_SJ_fSK_Li128ELi256ELi32ELNS4_4UMMA5MajorE0ELS18_0ELNS17_7ScaleInE0ELS19_0EEEEEENSN_INS5_IJSD_SD_SD_EEENS5_IJSW_SW_SW_EEEEENS5_IJNS4_10UnderscoreES1F_S1F_EEEEENS5_IJNS4_23SM90_TMA_LOAD_MULTICASTES1I_EEENS5_IJNS4_14ComposedLayoutINS4_7SwizzleILi3ELi4ELi3EEENS4_18smem_ptr_flag_bitsILi4EEENSN_INS5_IJNSA_ILi8EEESH_EEENS5_IJSH_SD_EEEEEEENSN_INS5_IJNS5_IJNS5_IJSP_SD_EEENS5_IJSO_SC_EEEEEESD_NS5_IJSC_SC_EEEEEENS5_IJNS5_IJNS5_IJSU_SY_EEESX_EEESW_NS5_IJSC_SY_EEEEEEEEEEEvNS4_8identityES1J_NS5_IJS1T_NSN_INS5_IJNS5_IJNS5_IJSP_SC_EEES1V_EEESD_S1X_EEENS5_IJS20_SW_NS5_IJSC_NSA_ILi1024EEEEEEEEEEEEEEvS25_EENS_8epilogue10collective18CollectiveEpilogueINS2F_23Sm100TmaWarpSpecializedILi4ELi2ELi32ELb1ELb0EEEJNS5_IJNSA_ILi64EEESH_SH_EEENS5_IJNSN_IS2K_SD_EENSN_IS1V_NS5_IJSD_SG_EEEEEEEENS_10bfloat16_tESM_S2Q_SM_NS2F_6fusion15FusionCallbacksIS2J_NS2R_17LinearCombinationIS2Q_fS2Q_fLNS_15FloatRoundStyleE2EEES2L_S2P_JEEENS4_5SM1004TMEM4LOAD26SM100_TMEM_LOAD_32dp32b32xENS4_13SM90_TMA_LOADENS1K_INS1L_ILi2ELi4ELi3EEENS1N_ILi16EEENSN_INS5_IJS1P_SO_EEENS5_IJSO_SD_EEEEEEENS4_39AutoVectorizingCopyWithAssumedAlignmentILi128EEENS4_14SM90_TMA_STOREES37_S39_S39_EEEvvEEEEvNT_6ParamsE:
	.zero		3968


//--------------------- SYMBOLS --------------------------

	.type		.nv.reservedSmem.offset0,@object
	.size		.nv.reservedSmem.offset0,0x4
	.type		.nv.reservedSmem.cap,@object
	.size		.nv.reservedSmem.cap,0x4
	.type		__assertfail,@function
